	.target	sm_100a

	.elftype	@"ET_EXEC"


//--------------------- .note.nv.tkinfo           --------------------------
	.section	.note.nv.tkinfo,"",@"SHT_NOTE"
	.sectionflags	@"SHF_NOTE_NV_TKINFO"
	.tkinfo
        /*0018*/ 	.word	0x00000002
        /*0030*/ 	.string	""
        /*0030*/ 	.string	"ptxas"
        /*0030*/ 	.string	"Cuda compilation tools, release 13.0, V13.0.88"
        /*0030*/ 	.string	"Build cuda_13.0.r13.0/compiler.36424714_0"
        /*0030*/ 	.string	"-arch sm_100a -m 64 "



//--------------------- .note.nv.cuinfo           --------------------------
	.section	.note.nv.cuinfo,"",@"SHT_NOTE"
	.sectionflags	@"SHF_NOTE_NV_CUINFO"
        /*0018*/ 	.short	0x0002
        /*001a*/ 	.short	0x0064
        /*001c*/ 	.short	0x0082
	.zero		2


//--------------------- .nv.info                  --------------------------
	.section	.nv.info,"",@"SHT_CUDA_INFO"
	.align	4


	//----- nvinfo : EIATTR_REGCOUNT
	.align		4
        /*0000*/ 	.byte	0x04, 0x2f
        /*0002*/ 	.short	(.L_19 - .L_18)
	.align		4
.L_18:
        /*0004*/ 	.word	index@(_ZN7cutlass13device_kernelINS_4conv6kernel13ConvUniversalINS1_16ConvProblemShapeILNS1_8OperatorE1ELi2EEENS1_10collective14CollectiveConvINS1_47MainloopSm100TmaUmmaWarpSpecializedImplicitGemmILS5_1ELi72ELi2ELi1ELi2EN4cute5tupleIJNSA_1CILi2EEENSC_ILi1EEESE_EEEEENSB_IJNSC_ILi128EEENSC_ILi64EEENSB_IJNSC_ILi32EEEEEEEEENS_12float_e4m3_tESM_NSA_8TiledMMAINSA_8MMA_AtomIJNSA_10MMA_TraitsINSA_25SM100_MMA_F8F6F4_2x1SM_SSEJSM_SM_fSH_SI_NSA_17integral_constantINSA_4UMMA5MajorELST_0EEENSR_IST_LST_1EEENSR_INSS_7ScaleInELSW_0EEESX_EEEEEENSA_6LayoutINSB_IJSE_SE_SE_EEENSB_IJNSC_ILi0EEES12_S12_EEEEENSB_IJNSA_10UnderscoreES15_S15_EEEEENS7_6detail27Sm100ImplicitGemmTileTraitsINSA_25SM100_TMA_2SM_LOAD_IM2COLENSA_14ComposedLayoutINSA_7SwizzleILi1ELi4ELi3EEENSA_18smem_ptr_flag_bitsILi8EEENS10_INSB_IJNSC_ILi8EEESJ_EEENSB_IJSJ_SE_EEEEEEEvEENS19_INSA_18SM100_TMA_2SM_LOADENS1B_IS1D_S1F_NS10_INSB_IJSJ_S1G_EEENSB_IJSE_SJ_EEEEEEEvEEEENS_8epilogue10collective18CollectiveEpilogueINS1T_23Sm100TmaWarpSpecializedILi1ELi1ELi32ELb0ELb0EEEJNSB_IJSI_SI_SK_EEENSB_IJNS10_ISI_SE_EES1Z_EEESM_NSB_IJNSB_IJlllEEESE_S12_EEESM_S22_NS1T_6fusion15FusionCallbacksIS1X_NS23_17LinearCombinationISM_fSM_fLNS_15FloatRoundStyleE2EEES1Y_S20_JEEENSA_5SM1004TMEM4LOAD26SM100_TMEM_LOAD_32dp32b32xENSA_20SM90_TMA_LOAD_IM2COLENS1B_INS1C_ILi2ELi4ELi3EEES1F_NS10_INSB_IJS1G_SI_EEENSB_IJSI_SE_EEEEEEENSA_39AutoVectorizingCopyWithAssumedAlignmentILi128EEENSA_21SM90_TMA_STORE_IM2COLES2I_S2K_S2K_EEEvvEEEEvNT_6ParamsE)
        /*0008*/ 	.word	0x0000005d


	//----- nvinfo : EIATTR_FRAME_SIZE
	.align		4
.L_19:
        /*000c*/ 	.byte	0x04, 0x11
        /*000e*/ 	.short	(.L_21 - .L_20)
	.align		4
.L_20:
        /*0010*/ 	.word	index@($__internal_2_$__cuda_sm10x_tcgen05_guardrail_trap_unallocated_columns_being_dealloced)
        /*0014*/ 	.word	0x00000008


	//----- nvinfo : EIATTR_FRAME_SIZE
	.align		4
.L_21:
        /*0018*/ 	.byte	0x04, 0x11
        /*001a*/ 	.short	(.L_23 - .L_22)
	.align		4
.L_22:
        /*001c*/ 	.word	index@($__internal_1_$__cuda_sm10x_tcgen05_guardrail_trap_phase_invalid_during_alloc)
        /*0020*/ 	.word	0x00000008


	//----- nvinfo : EIATTR_FRAME_SIZE
	.align		4
.L_23:
        /*0024*/ 	.byte	0x04, 0x11
        /*0026*/ 	.short	(.L_25 - .L_24)
	.align		4
.L_24:
        /*0028*/ 	.word	index@($__internal_0_$__cuda_sm10x_tcgen05_guardrail_trap_col_being_dealloced_not_returned_by_alloc)
        /*002c*/ 	.word	0x00000008


	//----- nvinfo : EIATTR_FRAME_SIZE
	.align		4
.L_25:
        /*0030*/ 	.byte	0x04, 0x11
        /*0032*/ 	.short	(.L_27 - .L_26)
	.align		4
.L_26:
        /*0034*/ 	.word	index@(_ZN7cutlass13device_kernelINS_4conv6kernel13ConvUniversalINS1_16ConvProblemShapeILNS1_8OperatorE1ELi2EEENS1_10collective14CollectiveConvINS1_47MainloopSm100TmaUmmaWarpSpecializedImplicitGemmILS5_1ELi72ELi2ELi1ELi2EN4cute5tupleIJNSA_1CILi2EEENSC_ILi1EEESE_EEEEENSB_IJNSC_ILi128EEENSC_ILi64EEENSB_IJNSC_ILi32EEEEEEEEENS_12float_e4m3_tESM_NSA_8TiledMMAINSA_8MMA_AtomIJNSA_10MMA_TraitsINSA_25SM100_MMA_F8F6F4_2x1SM_SSEJSM_SM_fSH_SI_NSA_17integral_constantINSA_4UMMA5MajorELST_0EEENSR_IST_LST_1EEENSR_INSS_7ScaleInELSW_0EEESX_EEEEEENSA_6LayoutINSB_IJSE_SE_SE_EEENSB_IJNSC_ILi0EEES12_S12_EEEEENSB_IJNSA_10UnderscoreES15_S15_EEEEENS7_6detail27Sm100ImplicitGemmTileTraitsINSA_25SM100_TMA_2SM_LOAD_IM2COLENSA_14ComposedLayoutINSA_7SwizzleILi1ELi4ELi3EEENSA_18smem_ptr_flag_bitsILi8EEENS10_INSB_IJNSC_ILi8EEESJ_EEENSB_IJSJ_SE_EEEEEEEvEENS19_INSA_18SM100_TMA_2SM_LOADENS1B_IS1D_S1F_NS10_INSB_IJSJ_S1G_EEENSB_IJSE_SJ_EEEEEEEvEEEENS_8epilogue10collective18CollectiveEpilogueINS1T_23Sm100TmaWarpSpecializedILi1ELi1ELi32ELb0ELb0EEEJNSB_IJSI_SI_SK_EEENSB_IJNS10_ISI_SE_EES1Z_EEESM_NSB_IJNSB_IJlllEEESE_S12_EEESM_S22_NS1T_6fusion15FusionCallbacksIS1X_NS23_17LinearCombinationISM_fSM_fLNS_15FloatRoundStyleE2EEES1Y_S20_JEEENSA_5SM1004TMEM4LOAD26SM100_TMEM_LOAD_32dp32b32xENSA_20SM90_TMA_LOAD_IM2COLENS1B_INS1C_ILi2ELi4ELi3EEES1F_NS10_INSB_IJS1G_SI_EEENSB_IJSI_SE_EEEEEEENSA_39AutoVectorizingCopyWithAssumedAlignmentILi128EEENSA_21SM90_TMA_STORE_IM2COLES2I_S2K_S2K_EEEvvEEEEvNT_6ParamsE)
        /*0038*/ 	.word	0x00000008


	//----- nvinfo : EIATTR_MIN_STACK_SIZE
	.align		4
.L_27:
        /*003c*/ 	.byte	0x04, 0x12
        /*003e*/ 	.short	(.L_29 - .L_28)
	.align		4
.L_28:
        /*0040*/ 	.word	index@(_ZN7cutlass13device_kernelINS_4conv6kernel13ConvUniversalINS1_16ConvProblemShapeILNS1_8OperatorE1ELi2EEENS1_10collective14CollectiveConvINS1_47MainloopSm100TmaUmmaWarpSpecializedImplicitGemmILS5_1ELi72ELi2ELi1ELi2EN4cute5tupleIJNSA_1CILi2EEENSC_ILi1EEESE_EEEEENSB_IJNSC_ILi128EEENSC_ILi64EEENSB_IJNSC_ILi32EEEEEEEEENS_12float_e4m3_tESM_NSA_8TiledMMAINSA_8MMA_AtomIJNSA_10MMA_TraitsINSA_25SM100_MMA_F8F6F4_2x1SM_SSEJSM_SM_fSH_SI_NSA_17integral_constantINSA_4UMMA5MajorELST_0EEENSR_IST_LST_1EEENSR_INSS_7ScaleInELSW_0EEESX_EEEEEENSA_6LayoutINSB_IJSE_SE_SE_EEENSB_IJNSC_ILi0EEES12_S12_EEEEENSB_IJNSA_10UnderscoreES15_S15_EEEEENS7_6detail27Sm100ImplicitGemmTileTraitsINSA_25SM100_TMA_2SM_LOAD_IM2COLENSA_14ComposedLayoutINSA_7SwizzleILi1ELi4ELi3EEENSA_18smem_ptr_flag_bitsILi8EEENS10_INSB_IJNSC_ILi8EEESJ_EEENSB_IJSJ_SE_EEEEEEEvEENS19_INSA_18SM100_TMA_2SM_LOADENS1B_IS1D_S1F_NS10_INSB_IJSJ_S1G_EEENSB_IJSE_SJ_EEEEEEEvEEEENS_8epilogue10collective18CollectiveEpilogueINS1T_23Sm100TmaWarpSpecializedILi1ELi1ELi32ELb0ELb0EEEJNSB_IJSI_SI_SK_EEENSB_IJNS10_ISI_SE_EES1Z_EEESM_NSB_IJNSB_IJlllEEESE_S12_EEESM_S22_NS1T_6fusion15FusionCallbacksIS1X_NS23_17LinearCombinationISM_fSM_fLNS_15FloatRoundStyleE2EEES1Y_S20_JEEENSA_5SM1004TMEM4LOAD26SM100_TMEM_LOAD_32dp32b32xENSA_20SM90_TMA_LOAD_IM2COLENS1B_INS1C_ILi2ELi4ELi3EEES1F_NS10_INSB_IJS1G_SI_EEENSB_IJSI_SE_EEEEEEENSA_39AutoVectorizingCopyWithAssumedAlignmentILi128EEENSA_21SM90_TMA_STORE_IM2COLES2I_S2K_S2K_EEEvvEEEEvNT_6ParamsE)
        /*0044*/ 	.word	0x00000008
.L_29:


//--------------------- .nv.compat                --------------------------
	.section	.nv.compat,"",@"SHT_CUDA_COMPAT_INFO"
	.align	4
        /*0000*/ 	.byte	0x02, 0x09, 0x01, 0x00, 0x02, 0x02, 0x02, 0x00, 0x02, 0x05, 0x05, 0x00, 0x03, 0x07, 0x01, 0x01
        /*0010*/ 	.byte	0x02, 0x03, 0x01, 0x00, 0x02, 0x06, 0x01, 0x00, 0x04, 0x0b, 0x08, 0x00, 0x09, 0x00, 0x00, 0x00
        /*0020*/ 	.byte	0x00, 0x00, 0x00, 0x00


//--------------------- .nv.info._ZN7cutlass13device_kernelINS_4conv6kernel13ConvUniversalINS1_16ConvProblemShapeILNS1_8OperatorE1ELi2EEENS1_10collective14CollectiveConvINS1_47MainloopSm100TmaUmmaWarpSpecializedImplicitGemmILS5_1ELi72ELi2ELi1ELi2EN4cute5tupleIJNSA_1CILi2EEENSC_ILi1EEESE_EEEEENSB_IJNSC_ILi128EEENSC_ILi64EEENSB_IJNSC_ILi32EEEEEEEEENS_12float_e4m3_tESM_NSA_8TiledMMAINSA_8MMA_AtomIJNSA_10MMA_TraitsINSA_25SM100_MMA_F8F6F4_2x1SM_SSEJSM_SM_fSH_SI_NSA_17integral_constantINSA_4UMMA5MajorELST_0EEENSR_IST_LST_1EEENSR_INSS_7ScaleInELSW_0EEESX_EEEEEENSA_6LayoutINSB_IJSE_SE_SE_EEENSB_IJNSC_ILi0EEES12_S12_EEEEENSB_IJNSA_10UnderscoreES15_S15_EEEEENS7_6detail27Sm100ImplicitGemmTileTraitsINSA_25SM100_TMA_2SM_LOAD_IM2COLENSA_14ComposedLayoutINSA_7SwizzleILi1ELi4ELi3EEENSA_18smem_ptr_flag_bitsILi8EEENS10_INSB_IJNSC_ILi8EEESJ_EEENSB_IJSJ_SE_EEEEEEEvEENS19_INSA_18SM100_TMA_2SM_LOADENS1B_IS1D_S1F_NS10_INSB_IJSJ_S1G_EEENSB_IJSE_SJ_EEEEEEEvEEEENS_8epilogue10collective18CollectiveEpilogueINS1T_23Sm100TmaWarpSpecializedILi1ELi1ELi32ELb0ELb0EEEJNSB_IJSI_SI_SK_EEENSB_IJNS10_ISI_SE_EES1Z_EEESM_NSB_IJNSB_IJlllEEESE_S12_EEESM_S22_NS1T_6fusion15FusionCallbacksIS1X_NS23_17LinearCombinationISM_fSM_fLNS_15FloatRoundStyleE2EEES1Y_S20_JEEENSA_5SM1004TMEM4LOAD26SM100_TMEM_LOAD_32dp32b32xENSA_20SM90_TMA_LOAD_IM2COLENS1B_INS1C_ILi2ELi4ELi3EEES1F_NS10_INSB_IJS1G_SI_EEENSB_IJSI_SE_EEEEEEENSA_39AutoVectorizingCopyWithAssumedAlignmentILi128EEENSA_21SM90_TMA_STORE_IM2COLES2I_S2K_S2K_EEEvvEEEEvNT_6ParamsE --------------------------
	.section	.nv.info._ZN7cutlass13device_kernelINS_4conv6kernel13ConvUniversalINS1_16ConvProblemShapeILNS1_8OperatorE1ELi2EEENS1_10collective14CollectiveConvINS1_47MainloopSm100TmaUmmaWarpSpecializedImplicitGemmILS5_1ELi72ELi2ELi1ELi2EN4cute5tupleIJNSA_1CILi2EEENSC_ILi1EEESE_EEEEENSB_IJNSC_ILi128EEENSC_ILi64EEENSB_IJNSC_ILi32EEEEEEEEENS_12float_e4m3_tESM_NSA_8TiledMMAINSA_8MMA_AtomIJNSA_10MMA_TraitsINSA_25SM100_MMA_F8F6F4_2x1SM_SSEJSM_SM_fSH_SI_NSA_17integral_constantINSA_4UMMA5MajorELST_0EEENSR_IST_LST_1EEENSR_INSS_7ScaleInELSW_0EEESX_EEEEEENSA_6LayoutINSB_IJSE_SE_SE_EEENSB_IJNSC_ILi0EEES12_S12_EEEEENSB_IJNSA_10UnderscoreES15_S15_EEEEENS7_6detail27Sm100ImplicitGemmTileTraitsINSA_25SM100_TMA_2SM_LOAD_IM2COLENSA_14ComposedLayoutINSA_7SwizzleILi1ELi4ELi3EEENSA_18smem_ptr_flag_bitsILi8EEENS10_INSB_IJNSC_ILi8EEESJ_EEENSB_IJSJ_SE_EEEEEEEvEENS19_INSA_18SM100_TMA_2SM_LOADENS1B_IS1D_S1F_NS10_INSB_IJSJ_S1G_EEENSB_IJSE_SJ_EEEEEEEvEEEENS_8epilogue10collective18CollectiveEpilogueINS1T_23Sm100TmaWarpSpecializedILi1ELi1ELi32ELb0ELb0EEEJNSB_IJSI_SI_SK_EEENSB_IJNS10_ISI_SE_EES1Z_EEESM_NSB_IJNSB_IJlllEEESE_S12_EEESM_S22_NS1T_6fusion15FusionCallbacksIS1X_NS23_17LinearCombinationISM_fSM_fLNS_15FloatRoundStyleE2EEES1Y_S20_JEEENSA_5SM1004TMEM4LOAD26SM100_TMEM_LOAD_32dp32b32xENSA_20SM90_TMA_LOAD_IM2COLENS1B_INS1C_ILi2ELi4ELi3EEES1F_NS10_INSB_IJS1G_SI_EEENSB_IJSI_SE_EEEEEEENSA_39AutoVectorizingCopyWithAssumedAlignmentILi128EEENSA_21SM90_TMA_STORE_IM2COLES2I_S2K_S2K_EEEvvEEEEvNT_6ParamsE,"",@"SHT_CUDA_INFO"
	.sectionflags	@""
	.align	4


	//----- nvinfo : EIATTR_CUDA_API_VERSION
	.align		4
        /*0000*/ 	.byte	0x04, 0x37
        /*0002*/ 	.short	(.L_31 - .L_30)
.L_30:
        /*0004*/ 	.word	0x00000082


	//----- nvinfo : EIATTR_KPARAM_INFO
	.align		4
.L_31:
        /*0008*/ 	.byte	0x04, 0x17
        /*000a*/ 	.short	(.L_33 - .L_32)
.L_32:
        /*000c*/ 	.word	0x00000000
        /*0010*/ 	.short	0x0000
        /*0012*/ 	.short	0x0000
        /*0014*/ 	.byte	0x00, 0xf0, 0x01, 0x20


	//----- nvinfo : EIATTR_AT_ENTRY_FRAGMENTS
	.align		4
.L_33:
        /*0018*/ 	.byte	0x04, 0x4f
        /*001a*/ 	.short	(.L_35 - .L_34)


	//   ....[0]....
.L_34:
        /*001c*/ 	.word	0x00000007


	//----- nvinfo : EIATTR_RESERVED_SMEM_USED
	.align		4
.L_35:
        /*0020*/ 	.byte	0x01, 0x41
	.zero		2


	//----- nvinfo : EIATTR_SPARSE_MMA_MASK
	.align		4
        /*0024*/ 	.byte	0x03, 0x50
        /*0026*/ 	.short	0x0000


	//----- nvinfo : EIATTR_TCGEN05_2CTA_USED
	.align		4
        /*0028*/ 	.byte	0x01, 0x52
	.zero		2


	//----- nvinfo : EIATTR_MAXREG_COUNT
	.align		4
        /*002c*/ 	.byte	0x03, 0x1b
        /*002e*/ 	.short	0x00ff


	//----- nvinfo : EIATTR_NUM_BARRIERS
	.align		4
        /*0030*/ 	.byte	0x02, 0x4c
        /*0032*/ 	.byte	0x07
	.zero		1


	//----- nvinfo : EIATTR_EXTERNS
	.align		4
        /*0034*/ 	.byte	0x04, 0x0f
        /*0036*/ 	.short	(.L_37 - .L_36)


	//   ....[0]....
	.align		4
.L_36:
        /*0038*/ 	.word	index@(__assertfail)


	//----- nvinfo : EIATTR_MERCURY_ISA_VERSION
	.align		4
.L_37:
        /*003c*/ 	.byte	0x03, 0x5f
        /*003e*/ 	.short	0x0101


	//----- nvinfo : EIATTR_INT_WARP_WIDE_INSTR_OFFSETS
	.align		4
        /*0040*/ 	.byte	0x04, 0x31
        /*0042*/ 	.short	(.L_39 - .L_38)


	//   ....[0]....
.L_38:
        /*0044*/ 	.word	0x000014a0


	//   ....[1]....
        /*0048*/ 	.word	0x00001550


	//   ....[2]....
        /*004c*/ 	.word	0x00007290


	//   ....[3]....
        /*0050*/ 	.word	0x000072b0


	//   ....[4]....
        /*0054*/ 	.word	0x000072e0


	//   ....[5]....
        /*0058*/ 	.word	0x00007e50


	//   ....[6]....
        /*005c*/ 	.word	0x00008010


	//----- nvinfo : EIATTR_COOP_GROUP_MASK_REGIDS
	.align		4
.L_39:
        /*0060*/ 	.byte	0x04, 0x29
        /*0062*/ 	.short	(.L_41 - .L_40)


	//   ....[0]....
.L_40:
        /*0064*/ 	.word	0xffffffff


	//   ....[1]....
        /*0068*/ 	.word	0xffffffff


	//   ....[2]....
        /*006c*/ 	.word	0xffffffff


	//   ....[3]....
        /*0070*/ 	.word	0xffffffff


	//   ....[4]....
        /*0074*/ 	.word	0xffffffff


	//   ....[5]....
        /*0078*/ 	.word	0xffffffff


	//   ....[6]....
        /*007c*/ 	.word	0xffffffff


	//   ....[7]....
        /*0080*/ 	.word	0xffffffff


	//   ....[8]....
        /*0084*/ 	.word	0xffffffff


	//   ....[9]....
        /*0088*/ 	.word	0xffffffff


	//   ....[10]....
        /*008c*/ 	.word	0xffffffff


	//   ....[11]....
        /*0090*/ 	.word	0xffffffff


	//   ....[12]....
        /*0094*/ 	.word	0xffffffff


	//----- nvinfo : EIATTR_COOP_GROUP_INSTR_OFFSETS
	.align		4
.L_41:
        /*0098*/ 	.byte	0x04, 0x28
        /*009a*/ 	.short	(.L_43 - .L_42)


	//   ....[0]....
.L_42:
        /*009c*/ 	.word	0x000000d0


	//   ....[1]....
        /*00a0*/ 	.word	0x00000540


	//   ....[2]....
        /*00a4*/ 	.word	0x00000f90


	//   ....[3]....
        /*00a8*/ 	.word	0x000010d0


	//   ....[4]....
        /*00ac*/ 	.word	0x000011d0


	//   ....[5]....
        /*00b0*/ 	.word	0x00001320


	//   ....[6]....
        /*00b4*/ 	.word	0x000015c0


	//   ....[7]....
        /*00b8*/ 	.word	0x00002c60


	//   ....[8]....
        /*00bc*/ 	.word	0x00006320


	//   ....[9]....
        /*00c0*/ 	.word	0x000067f0


	//   ....[10]....
        /*00c4*/ 	.word	0x00006820


	//   ....[11]....
        /*00c8*/ 	.word	0x000071a0


	//   ....[12]....
        /*00cc*/ 	.word	0x000073b0


	//----- nvinfo : EIATTR_VRC_CTA_INIT_COUNT
	.align		4
.L_43:
        /*00d0*/ 	.byte	0x02, 0x4a
        /*00d2*/ 	.byte	0x80
	.zero		1


	//----- nvinfo : EIATTR_SYSCALL_OFFSETS
	.align		4
        /*00d4*/ 	.byte	0x04, 0x46
        /*00d6*/ 	.short	(.L_45 - .L_44)


	//   ....[0]....
.L_44:
        /*00d8*/ 	.word	0x00008bc0


	//   ....[1]....
        /*00dc*/ 	.word	0x00008d00


	//   ....[2]....
        /*00e0*/ 	.word	0x00009450


	//----- nvinfo : EIATTR_MBARRIER_INSTR_OFFSETS
	.align		4
.L_45:
        /*00e4*/ 	.byte	0x04, 0x39
        /*00e6*/ 	.short	(.L_47 - .L_46)


	//   ....[0]....
.L_46:
        /*00e8*/ 	.word	0x00000670
        /*00ec*/ 	.word	0x000000ff
        /*00f0*/ 	.word	0x00000000
        /*00f4*/ 	.short	0x0100
        /*00f6*/ 	.byte	0x04
	.zero		1


	//   ....[1]....
        /*00f8*/ 	.word	0x00000680
        /*00fc*/ 	.word	0x000000ff
        /*0100*/ 	.word	0x00000240
        /*0104*/ 	.short	0x0100
        /*0106*/ 	.byte	0x04
	.zero		1


	//   ....[2]....
        /*0108*/ 	.word	0x00000690
        /*010c*/ 	.word	0x000000ff
        /*0110*/ 	.word	0x00000008
        /*0114*/ 	.short	0x0100
        /*0116*/ 	.byte	0x04
	.zero		1


	//   ....[3]....
        /*0118*/ 	.word	0x000006a0
        /*011c*/ 	.word	0x000000ff
        /*0120*/ 	.word	0x00000248
        /*0124*/ 	.short	0x0100
        /*0126*/ 	.byte	0x04
	.zero		1


	//   ....[4]....
        /*0128*/ 	.word	0x000006b0
        /*012c*/ 	.word	0x000000ff
        /*0130*/ 	.word	0x00000010
        /*0134*/ 	.short	0x0100
        /*0136*/ 	.byte	0x04
	.zero		1


	//   ....[5]....
        /*0138*/ 	.word	0x000006c0
        /*013c*/ 	.word	0x000000ff
        /*0140*/ 	.word	0x00000250
        /*0144*/ 	.short	0x0100
        /*0146*/ 	.byte	0x04
	.zero		1


	//   ....[6]....
        /*0148*/ 	.word	0x000006d0
        /*014c*/ 	.word	0x000000ff
        /*0150*/ 	.word	0x00000018
        /*0154*/ 	.short	0x0100
        /*0156*/ 	.byte	0x04
	.zero		1


	//   ....[7]....
        /*0158*/ 	.word	0x000006e0
        /*015c*/ 	.word	0x000000ff
        /*0160*/ 	.word	0x00000258
        /*0164*/ 	.short	0x0100
        /*0166*/ 	.byte	0x04
	.zero		1


	//   ....[8]....
        /*0168*/ 	.word	0x000006f0
        /*016c*/ 	.word	0x000000ff
        /*0170*/ 	.word	0x00000020
        /*0174*/ 	.short	0x0100
        /*0176*/ 	.byte	0x04
	.zero		1


	//   ....[9]....
        /*0178*/ 	.word	0x00000700
        /*017c*/ 	.word	0x000000ff
        /*0180*/ 	.word	0x00000260
        /*0184*/ 	.short	0x0100
        /*0186*/ 	.byte	0x04
	.zero		1


	//   ....[10]....
        /*0188*/ 	.word	0x00000710
        /*018c*/ 	.word	0x000000ff
        /*0190*/ 	.word	0x00000028
        /*0194*/ 	.short	0x0100
        /*0196*/ 	.byte	0x04
	.zero		1


	//   ....[11]....
        /*0198*/ 	.word	0x00000720
        /*019c*/ 	.word	0x000000ff
        /*01a0*/ 	.word	0x00000268
        /*01a4*/ 	.short	0x0100
        /*01a6*/ 	.byte	0x04
	.zero		1


	//   ....[12]....
        /*01a8*/ 	.word	0x00000730
        /*01ac*/ 	.word	0x000000ff
        /*01b0*/ 	.word	0x00000030
        /*01b4*/ 	.short	0x0100
        /*01b6*/ 	.byte	0x04
	.zero		1


	//   ....[13]....
        /*01b8*/ 	.word	0x00000740
        /*01bc*/ 	.word	0x000000ff
        /*01c0*/ 	.word	0x00000270
        /*01c4*/ 	.short	0x0100
        /*01c6*/ 	.byte	0x04
	.zero		1


	//   ....[14]....
        /*01c8*/ 	.word	0x00000750
        /*01cc*/ 	.word	0x000000ff
        /*01d0*/ 	.word	0x00000038
        /*01d4*/ 	.short	0x0100
        /*01d6*/ 	.byte	0x04
	.zero		1


	//   ....[15]....
        /*01d8*/ 	.word	0x00000760
        /*01dc*/ 	.word	0x000000ff
        /*01e0*/ 	.word	0x00000278
        /*01e4*/ 	.short	0x0100
        /*01e6*/ 	.byte	0x04
	.zero		1


	//   ....[16]....
        /*01e8*/ 	.word	0x00000770
        /*01ec*/ 	.word	0x000000ff
        /*01f0*/ 	.word	0x00000040
        /*01f4*/ 	.short	0x0100
        /*01f6*/ 	.byte	0x04
	.zero		1


	//   ....[17]....
        /*01f8*/ 	.word	0x00000780
        /*01fc*/ 	.word	0x000000ff
        /*0200*/ 	.word	0x00000280
        /*0204*/ 	.short	0x0100
        /*0206*/ 	.byte	0x04
	.zero		1


	//   ....[18]....
        /*0208*/ 	.word	0x00000790
        /*020c*/ 	.word	0x000000ff
        /*0210*/ 	.word	0x00000048
        /*0214*/ 	.short	0x0100
        /*0216*/ 	.byte	0x04
	.zero		1


	//   ....[19]....
        /*0218*/ 	.word	0x000007a0
        /*021c*/ 	.word	0x000000ff
        /*0220*/ 	.word	0x00000288
        /*0224*/ 	.short	0x0100
        /*0226*/ 	.byte	0x04
	.zero		1


	//   ....[20]....
        /*0228*/ 	.word	0x000007b0
        /*022c*/ 	.word	0x000000ff
        /*0230*/ 	.word	0x00000050
        /*0234*/ 	.short	0x0100
        /*0236*/ 	.byte	0x04
	.zero		1


	//   ....[21]....
        /*0238*/ 	.word	0x000007c0
        /*023c*/ 	.word	0x000000ff
        /*0240*/ 	.word	0x00000290
        /*0244*/ 	.short	0x0100
        /*0246*/ 	.byte	0x04
	.zero		1


	//   ....[22]....
        /*0248*/ 	.word	0x000007d0
        /*024c*/ 	.word	0x000000ff
        /*0250*/ 	.word	0x00000058
        /*0254*/ 	.short	0x0100
        /*0256*/ 	.byte	0x04
	.zero		1


	//   ....[23]....
        /*0258*/ 	.word	0x000007e0
        /*025c*/ 	.word	0x000000ff
        /*0260*/ 	.word	0x00000298
        /*0264*/ 	.short	0x0100
        /*0266*/ 	.byte	0x04
	.zero		1


	//   ....[24]....
        /*0268*/ 	.word	0x000007f0
        /*026c*/ 	.word	0x000000ff
        /*0270*/ 	.word	0x00000060
        /*0274*/ 	.short	0x0100
        /*0276*/ 	.byte	0x04
	.zero		1


	//   ....[25]....
        /*0278*/ 	.word	0x00000800
        /*027c*/ 	.word	0x000000ff
        /*0280*/ 	.word	0x000002a0
        /*0284*/ 	.short	0x0100
        /*0286*/ 	.byte	0x04
	.zero		1


	//   ....[26]....
        /*0288*/ 	.word	0x00000810
        /*028c*/ 	.word	0x000000ff
        /*0290*/ 	.word	0x00000068
        /*0294*/ 	.short	0x0100
        /*0296*/ 	.byte	0x04
	.zero		1


	//   ....[27]....
        /*0298*/ 	.word	0x00000820
        /*029c*/ 	.word	0x000000ff
        /*02a0*/ 	.word	0x000002a8
        /*02a4*/ 	.short	0x0100
        /*02a6*/ 	.byte	0x04
	.zero		1


	//   ....[28]....
        /*02a8*/ 	.word	0x00000830
        /*02ac*/ 	.word	0x000000ff
        /*02b0*/ 	.word	0x00000070
        /*02b4*/ 	.short	0x0100
        /*02b6*/ 	.byte	0x04
	.zero		1


	//   ....[29]....
        /*02b8*/ 	.word	0x00000840
        /*02bc*/ 	.word	0x000000ff
        /*02c0*/ 	.word	0x000002b0
        /*02c4*/ 	.short	0x0100
        /*02c6*/ 	.byte	0x04
	.zero		1


	//   ....[30]....
        /*02c8*/ 	.word	0x00000850
        /*02cc*/ 	.word	0x000000ff
        /*02d0*/ 	.word	0x00000078
        /*02d4*/ 	.short	0x0100
        /*02d6*/ 	.byte	0x04
	.zero		1


	//   ....[31]....
        /*02d8*/ 	.word	0x00000860
        /*02dc*/ 	.word	0x000000ff
        /*02e0*/ 	.word	0x000002b8
        /*02e4*/ 	.short	0x0100
        /*02e6*/ 	.byte	0x04
	.zero		1


	//   ....[32]....
        /*02e8*/ 	.word	0x00000870
        /*02ec*/ 	.word	0x000000ff
        /*02f0*/ 	.word	0x00000080
        /*02f4*/ 	.short	0x0100
        /*02f6*/ 	.byte	0x04
	.zero		1


	//   ....[33]....
        /*02f8*/ 	.word	0x00000880
        /*02fc*/ 	.word	0x000000ff
        /*0300*/ 	.word	0x000002c0
        /*0304*/ 	.short	0x0100
        /*0306*/ 	.byte	0x04
	.zero		1


	//   ....[34]....
        /*0308*/ 	.word	0x00000890
        /*030c*/ 	.word	0x000000ff
        /*0310*/ 	.word	0x00000088
        /*0314*/ 	.short	0x0100
        /*0316*/ 	.byte	0x04
	.zero		1


	//   ....[35]....
        /*0318*/ 	.word	0x000008a0
        /*031c*/ 	.word	0x000000ff
        /*0320*/ 	.word	0x000002c8
        /*0324*/ 	.short	0x0100
        /*0326*/ 	.byte	0x04
	.zero		1


	//   ....[36]....
        /*0328*/ 	.word	0x000008b0
        /*032c*/ 	.word	0x000000ff
        /*0330*/ 	.word	0x00000090
        /*0334*/ 	.short	0x0100
        /*0336*/ 	.byte	0x04
	.zero		1


	//   ....[37]....
        /*0338*/ 	.word	0x000008c0
        /*033c*/ 	.word	0x000000ff
        /*0340*/ 	.word	0x000002d0
        /*0344*/ 	.short	0x0100
        /*0346*/ 	.byte	0x04
	.zero		1


	//   ....[38]....
        /*0348*/ 	.word	0x000008d0
        /*034c*/ 	.word	0x000000ff
        /*0350*/ 	.word	0x00000098
        /*0354*/ 	.short	0x0100
        /*0356*/ 	.byte	0x04
	.zero		1


	//   ....[39]....
        /*0358*/ 	.word	0x000008e0
        /*035c*/ 	.word	0x000000ff
        /*0360*/ 	.word	0x000002d8
        /*0364*/ 	.short	0x0100
        /*0366*/ 	.byte	0x04
	.zero		1


	//   ....[40]....
        /*0368*/ 	.word	0x000008f0
        /*036c*/ 	.word	0x000000ff
        /*0370*/ 	.word	0x000000a0
        /*0374*/ 	.short	0x0100
        /*0376*/ 	.byte	0x04
	.zero		1


	//   ....[41]....
        /*0378*/ 	.word	0x00000900
        /*037c*/ 	.word	0x000000ff
        /*0380*/ 	.word	0x000002e0
        /*0384*/ 	.short	0x0100
        /*0386*/ 	.byte	0x04
	.zero		1


	//   ....[42]....
        /*0388*/ 	.word	0x00000910
        /*038c*/ 	.word	0x000000ff
        /*0390*/ 	.word	0x000000a8
        /*0394*/ 	.short	0x0100
        /*0396*/ 	.byte	0x04
	.zero		1


	//   ....[43]....
        /*0398*/ 	.word	0x00000920
        /*039c*/ 	.word	0x000000ff
        /*03a0*/ 	.word	0x000002e8
        /*03a4*/ 	.short	0x0100
        /*03a6*/ 	.byte	0x04
	.zero		1


	//   ....[44]....
        /*03a8*/ 	.word	0x00000930
        /*03ac*/ 	.word	0x000000ff
        /*03b0*/ 	.word	0x000000b0
        /*03b4*/ 	.short	0x0100
        /*03b6*/ 	.byte	0x04
	.zero		1


	//   ....[45]....
        /*03b8*/ 	.word	0x00000940
        /*03bc*/ 	.word	0x000000ff
        /*03c0*/ 	.word	0x000002f0
        /*03c4*/ 	.short	0x0100
        /*03c6*/ 	.byte	0x04
	.zero		1


	//   ....[46]....
        /*03c8*/ 	.word	0x00000950
        /*03cc*/ 	.word	0x000000ff
        /*03d0*/ 	.word	0x000000b8
        /*03d4*/ 	.short	0x0100
        /*03d6*/ 	.byte	0x04
	.zero		1


	//   ....[47]....
        /*03d8*/ 	.word	0x00000960
        /*03dc*/ 	.word	0x000000ff
        /*03e0*/ 	.word	0x000002f8
        /*03e4*/ 	.short	0x0100
        /*03e6*/ 	.byte	0x04
	.zero		1


	//   ....[48]....
        /*03e8*/ 	.word	0x00000970
        /*03ec*/ 	.word	0x000000ff
        /*03f0*/ 	.word	0x000000c0
        /*03f4*/ 	.short	0x0100
        /*03f6*/ 	.byte	0x04
	.zero		1


	//   ....[49]....
        /*03f8*/ 	.word	0x00000980
        /*03fc*/ 	.word	0x000000ff
        /*0400*/ 	.word	0x00000300
        /*0404*/ 	.short	0x0100
        /*0406*/ 	.byte	0x04
	.zero		1


	//   ....[50]....
        /*0408*/ 	.word	0x00000990
        /*040c*/ 	.word	0x000000ff
        /*0410*/ 	.word	0x000000c8
        /*0414*/ 	.short	0x0100
        /*0416*/ 	.byte	0x04
	.zero		1


	//   ....[51]....
        /*0418*/ 	.word	0x000009a0
        /*041c*/ 	.word	0x000000ff
        /*0420*/ 	.word	0x00000308
        /*0424*/ 	.short	0x0100
        /*0426*/ 	.byte	0x04
	.zero		1


	//   ....[52]....
        /*0428*/ 	.word	0x000009b0
        /*042c*/ 	.word	0x000000ff
        /*0430*/ 	.word	0x000000d0
        /*0434*/ 	.short	0x0100
        /*0436*/ 	.byte	0x04
	.zero		1


	//   ....[53]....
        /*0438*/ 	.word	0x000009c0
        /*043c*/ 	.word	0x000000ff
        /*0440*/ 	.word	0x00000310
        /*0444*/ 	.short	0x0100
        /*0446*/ 	.byte	0x04
	.zero		1


	//   ....[54]....
        /*0448*/ 	.word	0x000009d0
        /*044c*/ 	.word	0x000000ff
        /*0450*/ 	.word	0x000000d8
        /*0454*/ 	.short	0x0100
        /*0456*/ 	.byte	0x04
	.zero		1


	//   ....[55]....
        /*0458*/ 	.word	0x000009e0
        /*045c*/ 	.word	0x000000ff
        /*0460*/ 	.word	0x00000318
        /*0464*/ 	.short	0x0100
        /*0466*/ 	.byte	0x04
	.zero		1


	//   ....[56]....
        /*0468*/ 	.word	0x000009f0
        /*046c*/ 	.word	0x000000ff
        /*0470*/ 	.word	0x000000e0
        /*0474*/ 	.short	0x0100
        /*0476*/ 	.byte	0x04
	.zero		1


	//   ....[57]....
        /*0478*/ 	.word	0x00000a00
        /*047c*/ 	.word	0x000000ff
        /*0480*/ 	.word	0x00000320
        /*0484*/ 	.short	0x0100
        /*0486*/ 	.byte	0x04
	.zero		1


	//   ....[58]....
        /*0488*/ 	.word	0x00000a10
        /*048c*/ 	.word	0x000000ff
        /*0490*/ 	.word	0x000000e8
        /*0494*/ 	.short	0x0100
        /*0496*/ 	.byte	0x04
	.zero		1


	//   ....[59]....
        /*0498*/ 	.word	0x00000a20
        /*049c*/ 	.word	0x000000ff
        /*04a0*/ 	.word	0x00000328
        /*04a4*/ 	.short	0x0100
        /*04a6*/ 	.byte	0x04
	.zero		1


	//   ....[60]....
        /*04a8*/ 	.word	0x00000a30
        /*04ac*/ 	.word	0x000000ff
        /*04b0*/ 	.word	0x000000f0
        /*04b4*/ 	.short	0x0100
        /*04b6*/ 	.byte	0x04
	.zero		1


	//   ....[61]....
        /*04b8*/ 	.word	0x00000a40
        /*04bc*/ 	.word	0x000000ff
        /*04c0*/ 	.word	0x00000330
        /*04c4*/ 	.short	0x0100
        /*04c6*/ 	.byte	0x04
	.zero		1


	//   ....[62]....
        /*04c8*/ 	.word	0x00000a50
        /*04cc*/ 	.word	0x000000ff
        /*04d0*/ 	.word	0x000000f8
        /*04d4*/ 	.short	0x0100
        /*04d6*/ 	.byte	0x04
	.zero		1


	//   ....[63]....
        /*04d8*/ 	.word	0x00000a60
        /*04dc*/ 	.word	0x000000ff
        /*04e0*/ 	.word	0x00000338
        /*04e4*/ 	.short	0x0100
        /*04e6*/ 	.byte	0x04
	.zero		1


	//   ....[64]....
        /*04e8*/ 	.word	0x00000a70
        /*04ec*/ 	.word	0x000000ff
        /*04f0*/ 	.word	0x00000100
        /*04f4*/ 	.short	0x0100
        /*04f6*/ 	.byte	0x04
	.zero		1


	//   ....[65]....
        /*04f8*/ 	.word	0x00000a80
        /*04fc*/ 	.word	0x000000ff
        /*0500*/ 	.word	0x00000340
        /*0504*/ 	.short	0x0100
        /*0506*/ 	.byte	0x04
	.zero		1


	//   ....[66]....
        /*0508*/ 	.word	0x00000a90
        /*050c*/ 	.word	0x000000ff
        /*0510*/ 	.word	0x00000108
        /*0514*/ 	.short	0x0100
        /*0516*/ 	.byte	0x04
	.zero		1


	//   ....[67]....
        /*0518*/ 	.word	0x00000aa0
        /*051c*/ 	.word	0x000000ff
        /*0520*/ 	.word	0x00000348
        /*0524*/ 	.short	0x0100
        /*0526*/ 	.byte	0x04
	.zero		1


	//   ....[68]....
        /*0528*/ 	.word	0x00000ab0
        /*052c*/ 	.word	0x000000ff
        /*0530*/ 	.word	0x00000110
        /*0534*/ 	.short	0x0100
        /*0536*/ 	.byte	0x04
	.zero		1


	//   ....[69]....
        /*0538*/ 	.word	0x00000ac0
        /*053c*/ 	.word	0x000000ff
        /*0540*/ 	.word	0x00000350
        /*0544*/ 	.short	0x0100
        /*0546*/ 	.byte	0x04
	.zero		1


	//   ....[70]....
        /*0548*/ 	.word	0x00000ad0
        /*054c*/ 	.word	0x000000ff
        /*0550*/ 	.word	0x00000118
        /*0554*/ 	.short	0x0100
        /*0556*/ 	.byte	0x04
	.zero		1


	//   ....[71]....
        /*0558*/ 	.word	0x00000ae0
        /*055c*/ 	.word	0x000000ff
        /*0560*/ 	.word	0x00000358
        /*0564*/ 	.short	0x0100
        /*0566*/ 	.byte	0x04
	.zero		1


	//   ....[72]....
        /*0568*/ 	.word	0x00000af0
        /*056c*/ 	.word	0x000000ff
        /*0570*/ 	.word	0x00000120
        /*0574*/ 	.short	0x0100
        /*0576*/ 	.byte	0x04
	.zero		1


	//   ....[73]....
        /*0578*/ 	.word	0x00000b00
        /*057c*/ 	.word	0x000000ff
        /*0580*/ 	.word	0x00000360
        /*0584*/ 	.short	0x0100
        /*0586*/ 	.byte	0x04
	.zero		1


	//   ....[74]....
        /*0588*/ 	.word	0x00000b10
        /*058c*/ 	.word	0x000000ff
        /*0590*/ 	.word	0x00000128
        /*0594*/ 	.short	0x0100
        /*0596*/ 	.byte	0x04
	.zero		1


	//   ....[75]....
        /*0598*/ 	.word	0x00000b20
        /*059c*/ 	.word	0x000000ff
        /*05a0*/ 	.word	0x00000368
        /*05a4*/ 	.short	0x0100
        /*05a6*/ 	.byte	0x04
	.zero		1


	//   ....[76]....
        /*05a8*/ 	.word	0x00000b30
        /*05ac*/ 	.word	0x000000ff
        /*05b0*/ 	.word	0x00000130
        /*05b4*/ 	.short	0x0100
        /*05b6*/ 	.byte	0x04
	.zero		1


	//   ....[77]....
        /*05b8*/ 	.word	0x00000b40
        /*05bc*/ 	.word	0x000000ff
        /*05c0*/ 	.word	0x00000370
        /*05c4*/ 	.short	0x0100
        /*05c6*/ 	.byte	0x04
	.zero		1


	//   ....[78]....
        /*05c8*/ 	.word	0x00000b50
        /*05cc*/ 	.word	0x000000ff
        /*05d0*/ 	.word	0x00000138
        /*05d4*/ 	.short	0x0100
        /*05d6*/ 	.byte	0x04
	.zero		1


	//   ....[79]....
        /*05d8*/ 	.word	0x00000b60
        /*05dc*/ 	.word	0x000000ff
        /*05e0*/ 	.word	0x00000378
        /*05e4*/ 	.short	0x0100
        /*05e6*/ 	.byte	0x04
	.zero		1


	//   ....[80]....
        /*05e8*/ 	.word	0x00000b70
        /*05ec*/ 	.word	0x000000ff
        /*05f0*/ 	.word	0x00000140
        /*05f4*/ 	.short	0x0100
        /*05f6*/ 	.byte	0x04
	.zero		1


	//   ....[81]....
        /*05f8*/ 	.word	0x00000b80
        /*05fc*/ 	.word	0x000000ff
        /*0600*/ 	.word	0x00000380
        /*0604*/ 	.short	0x0100
        /*0606*/ 	.byte	0x04
	.zero		1


	//   ....[82]....
        /*0608*/ 	.word	0x00000b90
        /*060c*/ 	.word	0x000000ff
        /*0610*/ 	.word	0x00000148
        /*0614*/ 	.short	0x0100
        /*0616*/ 	.byte	0x04
	.zero		1


	//   ....[83]....
        /*0618*/ 	.word	0x00000ba0
        /*061c*/ 	.word	0x000000ff
        /*0620*/ 	.word	0x00000388
        /*0624*/ 	.short	0x0100
        /*0626*/ 	.byte	0x04
	.zero		1


	//   ....[84]....
        /*0628*/ 	.word	0x00000bb0
        /*062c*/ 	.word	0x000000ff
        /*0630*/ 	.word	0x00000150
        /*0634*/ 	.short	0x0100
        /*0636*/ 	.byte	0x04
	.zero		1


	//   ....[85]....
        /*0638*/ 	.word	0x00000bc0
        /*063c*/ 	.word	0x000000ff
        /*0640*/ 	.word	0x00000390
        /*0644*/ 	.short	0x0100
        /*0646*/ 	.byte	0x04
	.zero		1


	//   ....[86]....
        /*0648*/ 	.word	0x00000bd0
        /*064c*/ 	.word	0x000000ff
        /*0650*/ 	.word	0x00000158
        /*0654*/ 	.short	0x0100
        /*0656*/ 	.byte	0x04
	.zero		1


	//   ....[87]....
        /*0658*/ 	.word	0x00000be0
        /*065c*/ 	.word	0x000000ff
        /*0660*/ 	.word	0x00000398
        /*0664*/ 	.short	0x0100
        /*0666*/ 	.byte	0x04
	.zero		1


	//   ....[88]....
        /*0668*/ 	.word	0x00000bf0
        /*066c*/ 	.word	0x000000ff
        /*0670*/ 	.word	0x00000160
        /*0674*/ 	.short	0x0100
        /*0676*/ 	.byte	0x04
	.zero		1


	//   ....[89]....
        /*0678*/ 	.word	0x00000c00
        /*067c*/ 	.word	0x000000ff
        /*0680*/ 	.word	0x000003a0
        /*0684*/ 	.short	0x0100
        /*0686*/ 	.byte	0x04
	.zero		1


	//   ....[90]....
        /*0688*/ 	.word	0x00000c10
        /*068c*/ 	.word	0x000000ff
        /*0690*/ 	.word	0x00000168
        /*0694*/ 	.short	0x0100
        /*0696*/ 	.byte	0x04
	.zero		1


	//   ....[91]....
        /*0698*/ 	.word	0x00000c20
        /*069c*/ 	.word	0x000000ff
        /*06a0*/ 	.word	0x000003a8
        /*06a4*/ 	.short	0x0100
        /*06a6*/ 	.byte	0x04
	.zero		1


	//   ....[92]....
        /*06a8*/ 	.word	0x00000c30
        /*06ac*/ 	.word	0x000000ff
        /*06b0*/ 	.word	0x00000170
        /*06b4*/ 	.short	0x0100
        /*06b6*/ 	.byte	0x04
	.zero		1


	//   ....[93]....
        /*06b8*/ 	.word	0x00000c40
        /*06bc*/ 	.word	0x000000ff
        /*06c0*/ 	.word	0x000003b0
        /*06c4*/ 	.short	0x0100
        /*06c6*/ 	.byte	0x04
	.zero		1


	//   ....[94]....
        /*06c8*/ 	.word	0x00000c50
        /*06cc*/ 	.word	0x000000ff
        /*06d0*/ 	.word	0x00000178
        /*06d4*/ 	.short	0x0100
        /*06d6*/ 	.byte	0x04
	.zero		1


	//   ....[95]....
        /*06d8*/ 	.word	0x00000c60
        /*06dc*/ 	.word	0x000000ff
        /*06e0*/ 	.word	0x000003b8
        /*06e4*/ 	.short	0x0100
        /*06e6*/ 	.byte	0x04
	.zero		1


	//   ....[96]....
        /*06e8*/ 	.word	0x00000c70
        /*06ec*/ 	.word	0x000000ff
        /*06f0*/ 	.word	0x00000180
        /*06f4*/ 	.short	0x0100
        /*06f6*/ 	.byte	0x04
	.zero		1


	//   ....[97]....
        /*06f8*/ 	.word	0x00000c80
        /*06fc*/ 	.word	0x000000ff
        /*0700*/ 	.word	0x000003c0
        /*0704*/ 	.short	0x0100
        /*0706*/ 	.byte	0x04
	.zero		1


	//   ....[98]....
        /*0708*/ 	.word	0x00000c90
        /*070c*/ 	.word	0x000000ff
        /*0710*/ 	.word	0x00000188
        /*0714*/ 	.short	0x0100
        /*0716*/ 	.byte	0x04
	.zero		1


	//   ....[99]....
        /*0718*/ 	.word	0x00000ca0
        /*071c*/ 	.word	0x000000ff
        /*0720*/ 	.word	0x000003c8
        /*0724*/ 	.short	0x0100
        /*0726*/ 	.byte	0x04
	.zero		1


	//   ....[100]....
        /*0728*/ 	.word	0x00000cb0
        /*072c*/ 	.word	0x000000ff
        /*0730*/ 	.word	0x00000190
        /*0734*/ 	.short	0x0100
        /*0736*/ 	.byte	0x04
	.zero		1


	//   ....[101]....
        /*0738*/ 	.word	0x00000cc0
        /*073c*/ 	.word	0x000000ff
        /*0740*/ 	.word	0x000003d0
        /*0744*/ 	.short	0x0100
        /*0746*/ 	.byte	0x04
	.zero		1


	//   ....[102]....
        /*0748*/ 	.word	0x00000cd0
        /*074c*/ 	.word	0x000000ff
        /*0750*/ 	.word	0x00000198
        /*0754*/ 	.short	0x0100
        /*0756*/ 	.byte	0x04
	.zero		1


	//   ....[103]....
        /*0758*/ 	.word	0x00000ce0
        /*075c*/ 	.word	0x000000ff
        /*0760*/ 	.word	0x000003d8
        /*0764*/ 	.short	0x0100
        /*0766*/ 	.byte	0x04
	.zero		1


	//   ....[104]....
        /*0768*/ 	.word	0x00000cf0
        /*076c*/ 	.word	0x000000ff
        /*0770*/ 	.word	0x000001a0
        /*0774*/ 	.short	0x0100
        /*0776*/ 	.byte	0x04
	.zero		1


	//   ....[105]....
        /*0778*/ 	.word	0x00000d00
        /*077c*/ 	.word	0x000000ff
        /*0780*/ 	.word	0x000003e0
        /*0784*/ 	.short	0x0100
        /*0786*/ 	.byte	0x04
	.zero		1


	//   ....[106]....
        /*0788*/ 	.word	0x00000d10
        /*078c*/ 	.word	0x000000ff
        /*0790*/ 	.word	0x000001a8
        /*0794*/ 	.short	0x0100
        /*0796*/ 	.byte	0x04
	.zero		1


	//   ....[107]....
        /*0798*/ 	.word	0x00000d20
        /*079c*/ 	.word	0x000000ff
        /*07a0*/ 	.word	0x000003e8
        /*07a4*/ 	.short	0x0100
        /*07a6*/ 	.byte	0x04
	.zero		1


	//   ....[108]....
        /*07a8*/ 	.word	0x00000d30
        /*07ac*/ 	.word	0x000000ff
        /*07b0*/ 	.word	0x000001b0
        /*07b4*/ 	.short	0x0100
        /*07b6*/ 	.byte	0x04
	.zero		1


	//   ....[109]....
        /*07b8*/ 	.word	0x00000d40
        /*07bc*/ 	.word	0x000000ff
        /*07c0*/ 	.word	0x000003f0
        /*07c4*/ 	.short	0x0100
        /*07c6*/ 	.byte	0x04
	.zero		1


	//   ....[110]....
        /*07c8*/ 	.word	0x00000d50
        /*07cc*/ 	.word	0x000000ff
        /*07d0*/ 	.word	0x000001b8
        /*07d4*/ 	.short	0x0100
        /*07d6*/ 	.byte	0x04
	.zero		1


	//   ....[111]....
        /*07d8*/ 	.word	0x00000d60
        /*07dc*/ 	.word	0x000000ff
        /*07e0*/ 	.word	0x000003f8
        /*07e4*/ 	.short	0x0100
        /*07e6*/ 	.byte	0x04
	.zero		1


	//   ....[112]....
        /*07e8*/ 	.word	0x00000d70
        /*07ec*/ 	.word	0x000000ff
        /*07f0*/ 	.word	0x000001c0
        /*07f4*/ 	.short	0x0100
        /*07f6*/ 	.byte	0x04
	.zero		1


	//   ....[113]....
        /*07f8*/ 	.word	0x00000d80
        /*07fc*/ 	.word	0x000000ff
        /*0800*/ 	.word	0x00000400
        /*0804*/ 	.short	0x0100
        /*0806*/ 	.byte	0x04
	.zero		1


	//   ....[114]....
        /*0808*/ 	.word	0x00000d90
        /*080c*/ 	.word	0x000000ff
        /*0810*/ 	.word	0x000001c8
        /*0814*/ 	.short	0x0100
        /*0816*/ 	.byte	0x04
	.zero		1


	//   ....[115]....
        /*0818*/ 	.word	0x00000da0
        /*081c*/ 	.word	0x000000ff
        /*0820*/ 	.word	0x00000408
        /*0824*/ 	.short	0x0100
        /*0826*/ 	.byte	0x04
	.zero		1


	//   ....[116]....
        /*0828*/ 	.word	0x00000db0
        /*082c*/ 	.word	0x000000ff
        /*0830*/ 	.word	0x000001d0
        /*0834*/ 	.short	0x0100
        /*0836*/ 	.byte	0x04
	.zero		1


	//   ....[117]....
        /*0838*/ 	.word	0x00000dc0
        /*083c*/ 	.word	0x000000ff
        /*0840*/ 	.word	0x00000410
        /*0844*/ 	.short	0x0100
        /*0846*/ 	.byte	0x04
	.zero		1


	//   ....[118]....
        /*0848*/ 	.word	0x00000dd0
        /*084c*/ 	.word	0x000000ff
        /*0850*/ 	.word	0x000001d8
        /*0854*/ 	.short	0x0100
        /*0856*/ 	.byte	0x04
	.zero		1


	//   ....[119]....
        /*0858*/ 	.word	0x00000de0
        /*085c*/ 	.word	0x000000ff
        /*0860*/ 	.word	0x00000418
        /*0864*/ 	.short	0x0100
        /*0866*/ 	.byte	0x04
	.zero		1


	//   ....[120]....
        /*0868*/ 	.word	0x00000df0
        /*086c*/ 	.word	0x000000ff
        /*0870*/ 	.word	0x000001e0
        /*0874*/ 	.short	0x0100
        /*0876*/ 	.byte	0x04
	.zero		1


	//   ....[121]....
        /*0878*/ 	.word	0x00000e00
        /*087c*/ 	.word	0x000000ff
        /*0880*/ 	.word	0x00000420
        /*0884*/ 	.short	0x0100
        /*0886*/ 	.byte	0x04
	.zero		1


	//   ....[122]....
        /*0888*/ 	.word	0x00000e10
        /*088c*/ 	.word	0x000000ff
        /*0890*/ 	.word	0x000001e8
        /*0894*/ 	.short	0x0100
        /*0896*/ 	.byte	0x04
	.zero		1


	//   ....[123]....
        /*0898*/ 	.word	0x00000e20
        /*089c*/ 	.word	0x000000ff
        /*08a0*/ 	.word	0x00000428
        /*08a4*/ 	.short	0x0100
        /*08a6*/ 	.byte	0x04
	.zero		1


	//   ....[124]....
        /*08a8*/ 	.word	0x00000e30
        /*08ac*/ 	.word	0x000000ff
        /*08b0*/ 	.word	0x000001f0
        /*08b4*/ 	.short	0x0100
        /*08b6*/ 	.byte	0x04
	.zero		1


	//   ....[125]....
        /*08b8*/ 	.word	0x00000e40
        /*08bc*/ 	.word	0x000000ff
        /*08c0*/ 	.word	0x00000430
        /*08c4*/ 	.short	0x0100
        /*08c6*/ 	.byte	0x04
	.zero		1


	//   ....[126]....
        /*08c8*/ 	.word	0x00000e50
        /*08cc*/ 	.word	0x000000ff
        /*08d0*/ 	.word	0x000001f8
        /*08d4*/ 	.short	0x0100
        /*08d6*/ 	.byte	0x04
	.zero		1


	//   ....[127]....
        /*08d8*/ 	.word	0x00000e60
        /*08dc*/ 	.word	0x000000ff
        /*08e0*/ 	.word	0x00000438
        /*08e4*/ 	.short	0x0100
        /*08e6*/ 	.byte	0x04
	.zero		1


	//   ....[128]....
        /*08e8*/ 	.word	0x00000e70
        /*08ec*/ 	.word	0x000000ff
        /*08f0*/ 	.word	0x00000200
        /*08f4*/ 	.short	0x0100
        /*08f6*/ 	.byte	0x04
	.zero		1


	//   ....[129]....
        /*08f8*/ 	.word	0x00000e80
        /*08fc*/ 	.word	0x000000ff
        /*0900*/ 	.word	0x00000440
        /*0904*/ 	.short	0x0100
        /*0906*/ 	.byte	0x04
	.zero		1


	//   ....[130]....
        /*0908*/ 	.word	0x00000e90
        /*090c*/ 	.word	0x000000ff
        /*0910*/ 	.word	0x00000208
        /*0914*/ 	.short	0x0100
        /*0916*/ 	.byte	0x04
	.zero		1


	//   ....[131]....
        /*0918*/ 	.word	0x00000ea0
        /*091c*/ 	.word	0x000000ff
        /*0920*/ 	.word	0x00000448
        /*0924*/ 	.short	0x0100
        /*0926*/ 	.byte	0x04
	.zero		1


	//   ....[132]....
        /*0928*/ 	.word	0x00000eb0
        /*092c*/ 	.word	0x000000ff
        /*0930*/ 	.word	0x00000210
        /*0934*/ 	.short	0x0100
        /*0936*/ 	.byte	0x04
	.zero		1


	//   ....[133]....
        /*0938*/ 	.word	0x00000ec0
        /*093c*/ 	.word	0x000000ff
        /*0940*/ 	.word	0x00000450
        /*0944*/ 	.short	0x0100
        /*0946*/ 	.byte	0x04
	.zero		1


	//   ....[134]....
        /*0948*/ 	.word	0x00000ed0
        /*094c*/ 	.word	0x000000ff
        /*0950*/ 	.word	0x00000218
        /*0954*/ 	.short	0x0100
        /*0956*/ 	.byte	0x04
	.zero		1


	//   ....[135]....
        /*0958*/ 	.word	0x00000ee0
        /*095c*/ 	.word	0x000000ff
        /*0960*/ 	.word	0x00000458
        /*0964*/ 	.short	0x0100
        /*0966*/ 	.byte	0x04
	.zero		1


	//   ....[136]....
        /*0968*/ 	.word	0x00000ef0
        /*096c*/ 	.word	0x000000ff
        /*0970*/ 	.word	0x00000220
        /*0974*/ 	.short	0x0100
        /*0976*/ 	.byte	0x04
	.zero		1


	//   ....[137]....
        /*0978*/ 	.word	0x00000f00
        /*097c*/ 	.word	0x000000ff
        /*0980*/ 	.word	0x00000460
        /*0984*/ 	.short	0x0100
        /*0986*/ 	.byte	0x04
	.zero		1


	//   ....[138]....
        /*0988*/ 	.word	0x00000f10
        /*098c*/ 	.word	0x000000ff
        /*0990*/ 	.word	0x00000228
        /*0994*/ 	.short	0x0100
        /*0996*/ 	.byte	0x04
	.zero		1


	//   ....[139]....
        /*0998*/ 	.word	0x00000f20
        /*099c*/ 	.word	0x000000ff
        /*09a0*/ 	.word	0x00000468
        /*09a4*/ 	.short	0x0100
        /*09a6*/ 	.byte	0x04
	.zero		1


	//   ....[140]....
        /*09a8*/ 	.word	0x00000f30
        /*09ac*/ 	.word	0x000000ff
        /*09b0*/ 	.word	0x00000230
        /*09b4*/ 	.short	0x0100
        /*09b6*/ 	.byte	0x04
	.zero		1


	//   ....[141]....
        /*09b8*/ 	.word	0x00000f40
        /*09bc*/ 	.word	0x000000ff
        /*09c0*/ 	.word	0x00000470
        /*09c4*/ 	.short	0x0100
        /*09c6*/ 	.byte	0x04
	.zero		1


	//   ....[142]....
        /*09c8*/ 	.word	0x00000f50
        /*09cc*/ 	.word	0x000000ff
        /*09d0*/ 	.word	0x00000238
        /*09d4*/ 	.short	0x0100
        /*09d6*/ 	.byte	0x04
	.zero		1


	//   ....[143]....
        /*09d8*/ 	.word	0x00000f60
        /*09dc*/ 	.word	0x000000ff
        /*09e0*/ 	.word	0x00000478
        /*09e4*/ 	.short	0x0100
        /*09e6*/ 	.byte	0x04
	.zero		1


	//   ....[144]....
        /*09e8*/ 	.word	0x000010a0
        /*09ec*/ 	.word	0x000000ff
        /*09f0*/ 	.word	0x00000480
        /*09f4*/ 	.short	0x0100
        /*09f6*/ 	.byte	0x04
	.zero		1


	//   ....[145]....
        /*09f8*/ 	.word	0x000010b0
        /*09fc*/ 	.word	0x000000ff
        /*0a00*/ 	.word	0x00000488
        /*0a04*/ 	.short	0x0100
        /*0a06*/ 	.byte	0x04
	.zero		1


	//   ....[146]....
        /*0a08*/ 	.word	0x000011a0
        /*0a0c*/ 	.word	0x000000ff
        /*0a10*/ 	.word	0x00000490
        /*0a14*/ 	.short	0x0100
        /*0a16*/ 	.byte	0x04
	.zero		1


	//   ....[147]....
        /*0a18*/ 	.word	0x000011b0
        /*0a1c*/ 	.word	0x000000ff
        /*0a20*/ 	.word	0x00000498
        /*0a24*/ 	.short	0x0100
        /*0a26*/ 	.byte	0x04
	.zero		1


	//   ....[148]....
        /*0a28*/ 	.word	0x000012f0
        /*0a2c*/ 	.word	0x000000ff
        /*0a30*/ 	.word	0x000004a0
        /*0a34*/ 	.short	0x0100
        /*0a36*/ 	.byte	0x06
	.zero		1


	//   ....[149]....
        /*0a38*/ 	.word	0x00001300
        /*0a3c*/ 	.word	0x000000ff
        /*0a40*/ 	.word	0x000004a8
        /*0a44*/ 	.short	0x0100
        /*0a46*/ 	.byte	0x06
	.zero		1


	//   ....[150]....
        /*0a48*/ 	.word	0x00001440
        /*0a4c*/ 	.word	0x000000ff
        /*0a50*/ 	.word	0x000004b0
        /*0a54*/ 	.short	0x0100
        /*0a56*/ 	.byte	0x04
	.zero		1


	//   ....[151]....
        /*0a58*/ 	.word	0x00001450
        /*0a5c*/ 	.word	0x000000ff
        /*0a60*/ 	.word	0x000004c0
        /*0a64*/ 	.short	0x0100
        /*0a66*/ 	.byte	0x04
	.zero		1


	//   ....[152]....
        /*0a68*/ 	.word	0x00001460
        /*0a6c*/ 	.word	0x000000ff
        /*0a70*/ 	.word	0x000004b8
        /*0a74*/ 	.short	0x0100
        /*0a76*/ 	.byte	0x04
	.zero		1


	//   ....[153]....
        /*0a78*/ 	.word	0x00001470
        /*0a7c*/ 	.word	0x000000ff
        /*0a80*/ 	.word	0x000004c8
        /*0a84*/ 	.short	0x0100
        /*0a86*/ 	.byte	0x04
	.zero		1


	//   ....[154]....
        /*0a88*/ 	.word	0x00001570
        /*0a8c*/ 	.word	0x000000ff
        /*0a90*/ 	.word	0x000004d0
        /*0a94*/ 	.short	0x0100
        /*0a96*/ 	.byte	0x06
	.zero		1


	//   ....[155]....
        /*0a98*/ 	.word	0x00002090
        /*0a9c*/ 	.word	0x000000ff
        /*0aa0*/ 	.word	0x00000240
        /*0aa4*/ 	.short	0x010a
        /*0aa6*/ 	.byte	0x04
	.zero		1


	//   ....[156]....
        /*0aa8*/ 	.word	0x00002310
        /*0aac*/ 	.word	0x000000ff
        /*0ab0*/ 	.word	0x00000240
        /*0ab4*/ 	.short	0x010a
        /*0ab6*/ 	.byte	0x11
	.zero		1


	//   ....[157]....
        /*0ab8*/ 	.word	0x000024c0
        /*0abc*/ 	.word	0x000000ff
        /*0ac0*/ 	.word	0x00000240
        /*0ac4*/ 	.short	0x010a
        /*0ac6*/ 	.byte	0x07
	.zero		1


	//   ....[158]....
        /*0ac8*/ 	.word	0x00002690
        /*0acc*/ 	.word	0x000000ff
        /*0ad0*/ 	.word	0x00000498
        /*0ad4*/ 	.short	0x0101
        /*0ad6*/ 	.byte	0x19
	.zero		1


	//   ....[159]....
        /*0ad8*/ 	.word	0x000026c0
        /*0adc*/ 	.word	0x000000ff
        /*0ae0*/ 	.word	0x00000240
        /*0ae4*/ 	.short	0x010a
        /*0ae6*/ 	.byte	0x04
	.zero		1


	//   ....[160]....
        /*0ae8*/ 	.word	0x000028e0
        /*0aec*/ 	.word	0x000000ff
        /*0af0*/ 	.word	0x00000240
        /*0af4*/ 	.short	0x010a
        /*0af6*/ 	.byte	0x11
	.zero		1


	//   ....[161]....
        /*0af8*/ 	.word	0x00002a90
        /*0afc*/ 	.word	0x000000ff
        /*0b00*/ 	.word	0x00000240
        /*0b04*/ 	.short	0x010a
        /*0b06*/ 	.byte	0x07
	.zero		1


	//   ....[162]....
        /*0b08*/ 	.word	0x00002c70
        /*0b0c*/ 	.word	0x000000ff
        /*0b10*/ 	.word	0x000004a0
        /*0b14*/ 	.short	0x010a
        /*0b16*/ 	.byte	0x19
	.zero		1


	//   ....[163]....
        /*0b18*/ 	.word	0x00002d30
        /*0b1c*/ 	.word	0x000000ff
        /*0b20*/ 	.word	0x00000000
        /*0b24*/ 	.short	0x0101
        /*0b26*/ 	.byte	0x04
	.zero		1


	//   ....[164]....
        /*0b28*/ 	.word	0x00003320
        /*0b2c*/ 	.word	0x000000ff
        /*0b30*/ 	.word	0x00000000
        /*0b34*/ 	.short	0x010a
        /*0b36*/ 	.byte	0x04
	.zero		1


	//   ....[165]....
        /*0b38*/ 	.word	0x000033c0
        /*0b3c*/ 	.word	0x000000ff
        /*0b40*/ 	.word	0x00000000
        /*0b44*/ 	.short	0x010a
        /*0b46*/ 	.byte	0x05
	.zero		1


	//   ....[166]....
        /*0b48*/ 	.word	0x00003460
        /*0b4c*/ 	.word	0x000000ff
        /*0b50*/ 	.word	0x00000000
        /*0b54*/ 	.short	0x010a
        /*0b56*/ 	.byte	0x05
	.zero		1


	//   ....[167]....
        /*0b58*/ 	.word	0x00003500
        /*0b5c*/ 	.word	0x000000ff
        /*0b60*/ 	.word	0x00000000
        /*0b64*/ 	.short	0x010a
        /*0b66*/ 	.byte	0x05
	.zero		1


	//   ....[168]....
        /*0b68*/ 	.word	0x000035a0
        /*0b6c*/ 	.word	0x000000ff
        /*0b70*/ 	.word	0x00000000
        /*0b74*/ 	.short	0x010a
        /*0b76*/ 	.byte	0x05
	.zero		1


	//   ....[169]....
        /*0b78*/ 	.word	0x00003640
        /*0b7c*/ 	.word	0x000000ff
        /*0b80*/ 	.word	0x00000000
        /*0b84*/ 	.short	0x010a
        /*0b86*/ 	.byte	0x05
	.zero		1


	//   ....[170]....
        /*0b88*/ 	.word	0x000036e0
        /*0b8c*/ 	.word	0x000000ff
        /*0b90*/ 	.word	0x00000000
        /*0b94*/ 	.short	0x010a
        /*0b96*/ 	.byte	0x05
	.zero		1


	//   ....[171]....
        /*0b98*/ 	.word	0x00003780
        /*0b9c*/ 	.word	0x000000ff
        /*0ba0*/ 	.word	0x00000000
        /*0ba4*/ 	.short	0x010a
        /*0ba6*/ 	.byte	0x05
	.zero		1


	//   ....[172]....
        /*0ba8*/ 	.word	0x00003820
        /*0bac*/ 	.word	0x000000ff
        /*0bb0*/ 	.word	0x00000000
        /*0bb4*/ 	.short	0x010a
        /*0bb6*/ 	.byte	0x05
	.zero		1


	//   ....[173]....
        /*0bb8*/ 	.word	0x000038c0
        /*0bbc*/ 	.word	0x000000ff
        /*0bc0*/ 	.word	0x00000000
        /*0bc4*/ 	.short	0x010a
        /*0bc6*/ 	.byte	0x05
	.zero		1


	//   ....[174]....
        /*0bc8*/ 	.word	0x00003960
        /*0bcc*/ 	.word	0x000000ff
        /*0bd0*/ 	.word	0x00000000
        /*0bd4*/ 	.short	0x010a
        /*0bd6*/ 	.byte	0x05
	.zero		1


	//   ....[175]....
        /*0bd8*/ 	.word	0x00003a00
        /*0bdc*/ 	.word	0x000000ff
        /*0be0*/ 	.word	0x00000000
        /*0be4*/ 	.short	0x010a
        /*0be6*/ 	.byte	0x05
	.zero		1


	//   ....[176]....
        /*0be8*/ 	.word	0x00003aa0
        /*0bec*/ 	.word	0x000000ff
        /*0bf0*/ 	.word	0x00000000
        /*0bf4*/ 	.short	0x010a
        /*0bf6*/ 	.byte	0x05
	.zero		1


	//   ....[177]....
        /*0bf8*/ 	.word	0x00003b40
        /*0bfc*/ 	.word	0x000000ff
        /*0c00*/ 	.word	0x00000000
        /*0c04*/ 	.short	0x010a
        /*0c06*/ 	.byte	0x05
	.zero		1


	//   ....[178]....
        /*0c08*/ 	.word	0x00003be0
        /*0c0c*/ 	.word	0x000000ff
        /*0c10*/ 	.word	0x00000000
        /*0c14*/ 	.short	0x010a
        /*0c16*/ 	.byte	0x05
	.zero		1


	//   ....[179]....
        /*0c18*/ 	.word	0x00003c80
        /*0c1c*/ 	.word	0x000000ff
        /*0c20*/ 	.word	0x00000000
        /*0c24*/ 	.short	0x010a
        /*0c26*/ 	.byte	0x05
	.zero		1


	//   ....[180]....
        /*0c28*/ 	.word	0x00003d20
        /*0c2c*/ 	.word	0x000000ff
        /*0c30*/ 	.word	0x00000000
        /*0c34*/ 	.short	0x010a
        /*0c36*/ 	.byte	0x05
	.zero		1


	//   ....[181]....
        /*0c38*/ 	.word	0x00003dc0
        /*0c3c*/ 	.word	0x000000ff
        /*0c40*/ 	.word	0x00000000
        /*0c44*/ 	.short	0x010a
        /*0c46*/ 	.byte	0x05
	.zero		1


	//   ....[182]....
        /*0c48*/ 	.word	0x00003e60
        /*0c4c*/ 	.word	0x000000ff
        /*0c50*/ 	.word	0x00000000
        /*0c54*/ 	.short	0x010a
        /*0c56*/ 	.byte	0x05
	.zero		1


	//   ....[183]....
        /*0c58*/ 	.word	0x00003f00
        /*0c5c*/ 	.word	0x000000ff
        /*0c60*/ 	.word	0x00000000
        /*0c64*/ 	.short	0x010a
        /*0c66*/ 	.byte	0x05
	.zero		1


	//   ....[184]....
        /*0c68*/ 	.word	0x00003fa0
        /*0c6c*/ 	.word	0x000000ff
        /*0c70*/ 	.word	0x00000000
        /*0c74*/ 	.short	0x010a
        /*0c76*/ 	.byte	0x05
	.zero		1


	//   ....[185]....
        /*0c78*/ 	.word	0x00004040
        /*0c7c*/ 	.word	0x000000ff
        /*0c80*/ 	.word	0x00000000
        /*0c84*/ 	.short	0x010a
        /*0c86*/ 	.byte	0x05
	.zero		1


	//   ....[186]....
        /*0c88*/ 	.word	0x000040e0
        /*0c8c*/ 	.word	0x000000ff
        /*0c90*/ 	.word	0x00000000
        /*0c94*/ 	.short	0x010a
        /*0c96*/ 	.byte	0x05
	.zero		1


	//   ....[187]....
        /*0c98*/ 	.word	0x00004180
        /*0c9c*/ 	.word	0x000000ff
        /*0ca0*/ 	.word	0x00000000
        /*0ca4*/ 	.short	0x010a
        /*0ca6*/ 	.byte	0x05
	.zero		1


	//   ....[188]....
        /*0ca8*/ 	.word	0x00004220
        /*0cac*/ 	.word	0x000000ff
        /*0cb0*/ 	.word	0x00000000
        /*0cb4*/ 	.short	0x010a
        /*0cb6*/ 	.byte	0x05
	.zero		1


	//   ....[189]....
        /*0cb8*/ 	.word	0x000042c0
        /*0cbc*/ 	.word	0x000000ff
        /*0cc0*/ 	.word	0x00000000
        /*0cc4*/ 	.short	0x010a
        /*0cc6*/ 	.byte	0x05
	.zero		1


	//   ....[190]....
        /*0cc8*/ 	.word	0x00004360
        /*0ccc*/ 	.word	0x000000ff
        /*0cd0*/ 	.word	0x00000000
        /*0cd4*/ 	.short	0x010a
        /*0cd6*/ 	.byte	0x05
	.zero		1


	//   ....[191]....
        /*0cd8*/ 	.word	0x00004400
        /*0cdc*/ 	.word	0x000000ff
        /*0ce0*/ 	.word	0x00000000
        /*0ce4*/ 	.short	0x010a
        /*0ce6*/ 	.byte	0x05
	.zero		1


	//   ....[192]....
        /*0ce8*/ 	.word	0x000044a0
        /*0cec*/ 	.word	0x000000ff
        /*0cf0*/ 	.word	0x00000000
        /*0cf4*/ 	.short	0x010a
        /*0cf6*/ 	.byte	0x05
	.zero		1


	//   ....[193]....
        /*0cf8*/ 	.word	0x00004540
        /*0cfc*/ 	.word	0x000000ff
        /*0d00*/ 	.word	0x00000000
        /*0d04*/ 	.short	0x010a
        /*0d06*/ 	.byte	0x05
	.zero		1


	//   ....[194]....
        /*0d08*/ 	.word	0x000045e0
        /*0d0c*/ 	.word	0x000000ff
        /*0d10*/ 	.word	0x00000000
        /*0d14*/ 	.short	0x010a
        /*0d16*/ 	.byte	0x05
	.zero		1


	//   ....[195]....
        /*0d18*/ 	.word	0x00004680
        /*0d1c*/ 	.word	0x000000ff
        /*0d20*/ 	.word	0x00000000
        /*0d24*/ 	.short	0x010a
        /*0d26*/ 	.byte	0x05
	.zero		1


	//   ....[196]....
        /*0d28*/ 	.word	0x00004720
        /*0d2c*/ 	.word	0x000000ff
        /*0d30*/ 	.word	0x00000000
        /*0d34*/ 	.short	0x010a
        /*0d36*/ 	.byte	0x05
	.zero		1


	//   ....[197]....
        /*0d38*/ 	.word	0x000047c0
        /*0d3c*/ 	.word	0x000000ff
        /*0d40*/ 	.word	0x00000000
        /*0d44*/ 	.short	0x010a
        /*0d46*/ 	.byte	0x05
	.zero		1


	//   ....[198]....
        /*0d48*/ 	.word	0x00004860
        /*0d4c*/ 	.word	0x000000ff
        /*0d50*/ 	.word	0x00000000
        /*0d54*/ 	.short	0x010a
        /*0d56*/ 	.byte	0x05
	.zero		1


	//   ....[199]....
        /*0d58*/ 	.word	0x00004900
        /*0d5c*/ 	.word	0x000000ff
        /*0d60*/ 	.word	0x00000000
        /*0d64*/ 	.short	0x010a
        /*0d66*/ 	.byte	0x05
	.zero		1


	//   ....[200]....
        /*0d68*/ 	.word	0x000049a0
        /*0d6c*/ 	.word	0x000000ff
        /*0d70*/ 	.word	0x00000000
        /*0d74*/ 	.short	0x010a
        /*0d76*/ 	.byte	0x05
	.zero		1


	//   ....[201]....
        /*0d78*/ 	.word	0x00004a40
        /*0d7c*/ 	.word	0x000000ff
        /*0d80*/ 	.word	0x00000000
        /*0d84*/ 	.short	0x010a
        /*0d86*/ 	.byte	0x05
	.zero		1


	//   ....[202]....
        /*0d88*/ 	.word	0x00004ae0
        /*0d8c*/ 	.word	0x000000ff
        /*0d90*/ 	.word	0x00000000
        /*0d94*/ 	.short	0x010a
        /*0d96*/ 	.byte	0x05
	.zero		1


	//   ....[203]....
        /*0d98*/ 	.word	0x00004b80
        /*0d9c*/ 	.word	0x000000ff
        /*0da0*/ 	.word	0x00000000
        /*0da4*/ 	.short	0x010a
        /*0da6*/ 	.byte	0x05
	.zero		1


	//   ....[204]....
        /*0da8*/ 	.word	0x00004c20
        /*0dac*/ 	.word	0x000000ff
        /*0db0*/ 	.word	0x00000000
        /*0db4*/ 	.short	0x010a
        /*0db6*/ 	.byte	0x05
	.zero		1


	//   ....[205]....
        /*0db8*/ 	.word	0x00004cc0
        /*0dbc*/ 	.word	0x000000ff
        /*0dc0*/ 	.word	0x00000000
        /*0dc4*/ 	.short	0x010a
        /*0dc6*/ 	.byte	0x05
	.zero		1


	//   ....[206]....
        /*0dc8*/ 	.word	0x00004d60
        /*0dcc*/ 	.word	0x000000ff
        /*0dd0*/ 	.word	0x00000000
        /*0dd4*/ 	.short	0x010a
        /*0dd6*/ 	.byte	0x05
	.zero		1


	//   ....[207]....
        /*0dd8*/ 	.word	0x00004e00
        /*0ddc*/ 	.word	0x000000ff
        /*0de0*/ 	.word	0x00000000
        /*0de4*/ 	.short	0x010a
        /*0de6*/ 	.byte	0x05
	.zero		1


	//   ....[208]....
        /*0de8*/ 	.word	0x00004ea0
        /*0dec*/ 	.word	0x000000ff
        /*0df0*/ 	.word	0x00000000
        /*0df4*/ 	.short	0x010a
        /*0df6*/ 	.byte	0x05
	.zero		1


	//   ....[209]....
        /*0df8*/ 	.word	0x00004f40
        /*0dfc*/ 	.word	0x000000ff
        /*0e00*/ 	.word	0x00000000
        /*0e04*/ 	.short	0x010a
        /*0e06*/ 	.byte	0x05
	.zero		1


	//   ....[210]....
        /*0e08*/ 	.word	0x00004fe0
        /*0e0c*/ 	.word	0x000000ff
        /*0e10*/ 	.word	0x00000000
        /*0e14*/ 	.short	0x010a
        /*0e16*/ 	.byte	0x05
	.zero		1


	//   ....[211]....
        /*0e18*/ 	.word	0x00005080
        /*0e1c*/ 	.word	0x000000ff
        /*0e20*/ 	.word	0x00000000
        /*0e24*/ 	.short	0x010a
        /*0e26*/ 	.byte	0x05
	.zero		1


	//   ....[212]....
        /*0e28*/ 	.word	0x00005120
        /*0e2c*/ 	.word	0x000000ff
        /*0e30*/ 	.word	0x00000000
        /*0e34*/ 	.short	0x010a
        /*0e36*/ 	.byte	0x05
	.zero		1


	//   ....[213]....
        /*0e38*/ 	.word	0x000051c0
        /*0e3c*/ 	.word	0x000000ff
        /*0e40*/ 	.word	0x00000000
        /*0e44*/ 	.short	0x010a
        /*0e46*/ 	.byte	0x05
	.zero		1


	//   ....[214]....
        /*0e48*/ 	.word	0x00005260
        /*0e4c*/ 	.word	0x000000ff
        /*0e50*/ 	.word	0x00000000
        /*0e54*/ 	.short	0x010a
        /*0e56*/ 	.byte	0x05
	.zero		1


	//   ....[215]....
        /*0e58*/ 	.word	0x00005300
        /*0e5c*/ 	.word	0x000000ff
        /*0e60*/ 	.word	0x00000000
        /*0e64*/ 	.short	0x010a
        /*0e66*/ 	.byte	0x05
	.zero		1


	//   ....[216]....
        /*0e68*/ 	.word	0x000053a0
        /*0e6c*/ 	.word	0x000000ff
        /*0e70*/ 	.word	0x00000000
        /*0e74*/ 	.short	0x010a
        /*0e76*/ 	.byte	0x05
	.zero		1


	//   ....[217]....
        /*0e78*/ 	.word	0x00005440
        /*0e7c*/ 	.word	0x000000ff
        /*0e80*/ 	.word	0x00000000
        /*0e84*/ 	.short	0x010a
        /*0e86*/ 	.byte	0x05
	.zero		1


	//   ....[218]....
        /*0e88*/ 	.word	0x000054e0
        /*0e8c*/ 	.word	0x000000ff
        /*0e90*/ 	.word	0x00000000
        /*0e94*/ 	.short	0x010a
        /*0e96*/ 	.byte	0x05
	.zero		1


	//   ....[219]....
        /*0e98*/ 	.word	0x00005580
        /*0e9c*/ 	.word	0x000000ff
        /*0ea0*/ 	.word	0x00000000
        /*0ea4*/ 	.short	0x010a
        /*0ea6*/ 	.byte	0x05
	.zero		1


	//   ....[220]....
        /*0ea8*/ 	.word	0x00005620
        /*0eac*/ 	.word	0x000000ff
        /*0eb0*/ 	.word	0x00000000
        /*0eb4*/ 	.short	0x010a
        /*0eb6*/ 	.byte	0x05
	.zero		1


	//   ....[221]....
        /*0eb8*/ 	.word	0x000056c0
        /*0ebc*/ 	.word	0x000000ff
        /*0ec0*/ 	.word	0x00000000
        /*0ec4*/ 	.short	0x010a
        /*0ec6*/ 	.byte	0x05
	.zero		1


	//   ....[222]....
        /*0ec8*/ 	.word	0x00005760
        /*0ecc*/ 	.word	0x000000ff
        /*0ed0*/ 	.word	0x00000000
        /*0ed4*/ 	.short	0x010a
        /*0ed6*/ 	.byte	0x05
	.zero		1


	//   ....[223]....
        /*0ed8*/ 	.word	0x00005800
        /*0edc*/ 	.word	0x000000ff
        /*0ee0*/ 	.word	0x00000000
        /*0ee4*/ 	.short	0x010a
        /*0ee6*/ 	.byte	0x05
	.zero		1


	//   ....[224]....
        /*0ee8*/ 	.word	0x000058a0
        /*0eec*/ 	.word	0x000000ff
        /*0ef0*/ 	.word	0x00000000
        /*0ef4*/ 	.short	0x010a
        /*0ef6*/ 	.byte	0x05
	.zero		1


	//   ....[225]....
        /*0ef8*/ 	.word	0x00005940
        /*0efc*/ 	.word	0x000000ff
        /*0f00*/ 	.word	0x00000000
        /*0f04*/ 	.short	0x010a
        /*0f06*/ 	.byte	0x05
	.zero		1


	//   ....[226]....
        /*0f08*/ 	.word	0x000059e0
        /*0f0c*/ 	.word	0x000000ff
        /*0f10*/ 	.word	0x00000000
        /*0f14*/ 	.short	0x010a
        /*0f16*/ 	.byte	0x05
	.zero		1


	//   ....[227]....
        /*0f18*/ 	.word	0x00005a80
        /*0f1c*/ 	.word	0x000000ff
        /*0f20*/ 	.word	0x00000000
        /*0f24*/ 	.short	0x010a
        /*0f26*/ 	.byte	0x05
	.zero		1


	//   ....[228]....
        /*0f28*/ 	.word	0x00005b20
        /*0f2c*/ 	.word	0x000000ff
        /*0f30*/ 	.word	0x00000000
        /*0f34*/ 	.short	0x010a
        /*0f36*/ 	.byte	0x05
	.zero		1


	//   ....[229]....
        /*0f38*/ 	.word	0x00005bc0
        /*0f3c*/ 	.word	0x000000ff
        /*0f40*/ 	.word	0x00000000
        /*0f44*/ 	.short	0x010a
        /*0f46*/ 	.byte	0x05
	.zero		1


	//   ....[230]....
        /*0f48*/ 	.word	0x00005c60
        /*0f4c*/ 	.word	0x000000ff
        /*0f50*/ 	.word	0x00000000
        /*0f54*/ 	.short	0x010a
        /*0f56*/ 	.byte	0x05
	.zero		1


	//   ....[231]....
        /*0f58*/ 	.word	0x00005d00
        /*0f5c*/ 	.word	0x000000ff
        /*0f60*/ 	.word	0x00000000
        /*0f64*/ 	.short	0x010a
        /*0f66*/ 	.byte	0x05
	.zero		1


	//   ....[232]....
        /*0f68*/ 	.word	0x00005da0
        /*0f6c*/ 	.word	0x000000ff
        /*0f70*/ 	.word	0x00000000
        /*0f74*/ 	.short	0x010a
        /*0f76*/ 	.byte	0x05
	.zero		1


	//   ....[233]....
        /*0f78*/ 	.word	0x00005e40
        /*0f7c*/ 	.word	0x000000ff
        /*0f80*/ 	.word	0x00000000
        /*0f84*/ 	.short	0x010a
        /*0f86*/ 	.byte	0x05
	.zero		1


	//   ....[234]....
        /*0f88*/ 	.word	0x00005ee0
        /*0f8c*/ 	.word	0x000000ff
        /*0f90*/ 	.word	0x00000000
        /*0f94*/ 	.short	0x010a
        /*0f96*/ 	.byte	0x05
	.zero		1


	//   ....[235]....
        /*0f98*/ 	.word	0x00005f90
        /*0f9c*/ 	.word	0x00000000
        /*0fa0*/ 	.word	0x00000000
        /*0fa4*/ 	.short	0x010a
        /*0fa6*/ 	.byte	0xff
	.zero		1


	//   ....[236]....
        /*0fa8*/ 	.word	0x000060e0
        /*0fac*/ 	.word	0x000000ff
        /*0fb0*/ 	.word	0x000004a8
        /*0fb4*/ 	.short	0x010a
        /*0fb6*/ 	.byte	0x04
	.zero		1


	//   ....[237]....
        /*0fb8*/ 	.word	0x00006180
        /*0fbc*/ 	.word	0x000000ff
        /*0fc0*/ 	.word	0x000004a0
        /*0fc4*/ 	.short	0x010a
        /*0fc6*/ 	.byte	0x04
	.zero		1


	//   ....[238]....
        /*0fc8*/ 	.word	0x00006220
        /*0fcc*/ 	.word	0x000000ff
        /*0fd0*/ 	.word	0x00000000
        /*0fd4*/ 	.short	0x0101
        /*0fd6*/ 	.byte	0x05
	.zero		1


	//   ....[239]....
        /*0fd8*/ 	.word	0x00006260
        /*0fdc*/ 	.word	0x000000ff
        /*0fe0*/ 	.word	0x000004a8
        /*0fe4*/ 	.short	0x0106
        /*0fe6*/ 	.byte	0x04
	.zero		1


	//   ....[240]....
        /*0fe8*/ 	.word	0x000062a0
        /*0fec*/ 	.word	0x00000000
        /*0ff0*/ 	.word	0x000004a8
        /*0ff4*/ 	.short	0x010a
        /*0ff6*/ 	.byte	0xff
	.zero		1


	//   ....[241]....
        /*0ff8*/ 	.word	0x000064f0
        /*0ffc*/ 	.word	0x000000ff
        /*1000*/ 	.word	0x00000008
        /*1004*/ 	.short	0x010a
        /*1006*/ 	.byte	0x05
	.zero		1


	//   ....[242]....
        /*1008*/ 	.word	0x00006510
        /*100c*/ 	.word	0x000000ff
        /*1010*/ 	.word	0x00000008
        /*1014*/ 	.short	0x010a
        /*1016*/ 	.byte	0x05
	.zero		1


	//   ....[243]....
        /*1018*/ 	.word	0x000066a0
        /*101c*/ 	.word	0x000000ff
        /*1020*/ 	.word	0x00000008
        /*1024*/ 	.short	0x010a
        /*1026*/ 	.byte	0x05
	.zero		1


	//   ....[244]....
        /*1028*/ 	.word	0x000066c0
        /*102c*/ 	.word	0x000000ff
        /*1030*/ 	.word	0x00000008
        /*1034*/ 	.short	0x010a
        /*1036*/ 	.byte	0x05
	.zero		1


	//   ....[245]....
        /*1038*/ 	.word	0x00006780
        /*103c*/ 	.word	0x000000ff
        /*1040*/ 	.word	0x00000000
        /*1044*/ 	.short	0x0101
        /*1046*/ 	.byte	0x04
	.zero		1


	//   ....[246]....
        /*1048*/ 	.word	0x00006aa0
        /*104c*/ 	.word	0x000000ff
        /*1050*/ 	.word	0x000004a0
        /*1054*/ 	.short	0x010a
        /*1056*/ 	.byte	0x0e
	.zero		1


	//   ....[247]....
        /*1058*/ 	.word	0x00006b40
        /*105c*/ 	.word	0x000000ff
        /*1060*/ 	.word	0x00000000
        /*1064*/ 	.short	0x0101
        /*1066*/ 	.byte	0x16
	.zero		1


	//   ....[248]....
        /*1068*/ 	.word	0x00006b80
        /*106c*/ 	.word	0x000000ff
        /*1070*/ 	.word	0x000004c0
        /*1074*/ 	.short	0x010a
        /*1076*/ 	.byte	0x13
	.zero		1


	//   ....[249]....
        /*1078*/ 	.word	0x00006c20
        /*107c*/ 	.word	0x000000ff
        /*1080*/ 	.word	0x00000000
        /*1084*/ 	.short	0x010a
        /*1086*/ 	.byte	0x04
	.zero		1


	//   ....[250]....
        /*1088*/ 	.word	0x00006c70
        /*108c*/ 	.word	0x000000ff
        /*1090*/ 	.word	0x00000000
        /*1094*/ 	.short	0x010a
        /*1096*/ 	.byte	0x0b
	.zero		1


	//   ....[251]....
        /*1098*/ 	.word	0x00006da0
        /*109c*/ 	.word	0x000000ff
        /*10a0*/ 	.word	0x00000000
        /*10a4*/ 	.short	0x010a
        /*10a6*/ 	.byte	0x05
	.zero		1


	//   ....[252]....
        /*10a8*/ 	.word	0x00006fa0
        /*10ac*/ 	.word	0x000000ff
        /*10b0*/ 	.word	0x00000000
        /*10b4*/ 	.short	0x010a
        /*10b6*/ 	.byte	0x04
	.zero		1


	//   ....[253]....
        /*10b8*/ 	.word	0x00007040
        /*10bc*/ 	.word	0x00000000
        /*10c0*/ 	.word	0x00000000
        /*10c4*/ 	.short	0x010a
        /*10c6*/ 	.byte	0xff
	.zero		1


	//   ....[254]....
        /*10c8*/ 	.word	0x00007080
        /*10cc*/ 	.word	0x00000000
        /*10d0*/ 	.word	0x00000000
        /*10d4*/ 	.short	0x010a
        /*10d6*/ 	.byte	0xff
	.zero		1


	//   ....[255]....
        /*10d8*/ 	.word	0x000070f0
        /*10dc*/ 	.word	0x000000ff
        /*10e0*/ 	.word	0x00000000
        /*10e4*/ 	.short	0x0101
        /*10e6*/ 	.byte	0x04
	.zero		1


	//   ....[0]....
        /*10e8*/ 	.word	0x00007130
        /*10ec*/ 	.word	0x000000ff
        /*10f0*/ 	.word	0x000004d0
        /*10f4*/ 	.short	0x010a
        /*10f6*/ 	.byte	0x0e
	.zero		1


	//   ....[1]....
        /*10f8*/ 	.word	0x00007190
        /*10fc*/ 	.word	0x000000ff
        /*1100*/ 	.word	0x00000000
        /*1104*/ 	.short	0x0101
        /*1106*/ 	.byte	0x04
	.zero		1


	//   ....[2]....
        /*1108*/ 	.word	0x00007640
        /*110c*/ 	.word	0x000000ff
        /*1110*/ 	.word	0x000004a0
        /*1114*/ 	.short	0x010a
        /*1116*/ 	.byte	0x13
	.zero		1


	//   ....[3]....
        /*1118*/ 	.word	0x000076e0
        /*111c*/ 	.word	0x000000ff
        /*1120*/ 	.word	0x00000000
        /*1124*/ 	.short	0x0101
        /*1126*/ 	.byte	0x20
	.zero		1


	//   ....[4]....
        /*1128*/ 	.word	0x00007c20
        /*112c*/ 	.word	0x000000ff
        /*1130*/ 	.word	0x00000498
        /*1134*/ 	.short	0x010a
        /*1136*/ 	.byte	0x13
	.zero		1


	//   ....[5]....
        /*1138*/ 	.word	0x00007db0
        /*113c*/ 	.word	0x000000ff
        /*1140*/ 	.word	0x00000488
        /*1144*/ 	.short	0x010a
        /*1146*/ 	.byte	0x13
	.zero		1


	//   ....[6]....
        /*1148*/ 	.word	0x000080a0
        /*114c*/ 	.word	0x000000ff
        /*1150*/ 	.word	0x00000480
        /*1154*/ 	.short	0x010b
        /*1156*/ 	.byte	0x13
	.zero		1


	//   ....[7]....
        /*1158*/ 	.word	0x000080b0
        /*115c*/ 	.word	0x000000ff
        /*1160*/ 	.word	0x00000000
        /*1164*/ 	.short	0x0101
        /*1166*/ 	.byte	0x21
	.zero		1


	//   ....[8]....
        /*1168*/ 	.word	0x000080f0
        /*116c*/ 	.word	0x00000000
        /*1170*/ 	.word	0x00000488
        /*1174*/ 	.short	0x010a
        /*1176*/ 	.byte	0xff
	.zero		1


	//   ....[9]....
        /*1178*/ 	.word	0x00008480
        /*117c*/ 	.word	0x000000ff
        /*1180*/ 	.word	0x000004a0
        /*1184*/ 	.short	0x010a
        /*1186*/ 	.byte	0x2c
	.zero		1


	//   ....[10]....
        /*1188*/ 	.word	0x00008550
        /*118c*/ 	.word	0x000000ff
        /*1190*/ 	.word	0x00000000
        /*1194*/ 	.short	0x0101
        /*1196*/ 	.byte	0x04
	.zero		1


	//   ....[11]....
        /*1198*/ 	.word	0x00009070
        /*119c*/ 	.word	0x000000ff
        /*11a0*/ 	.word	0x00000480
        /*11a4*/ 	.short	0x010a
        /*11a6*/ 	.byte	0x2c
	.zero		1


	//   ....[12]....
        /*11a8*/ 	.word	0x00009090
        /*11ac*/ 	.word	0x0000005a
        /*11b0*/ 	.word	0x000004b0
        /*11b4*/ 	.short	0x010a
        /*11b6*/ 	.byte	0xff
	.zero		1


	//   ....[13]....
        /*11b8*/ 	.word	0x000091e0
        /*11bc*/ 	.word	0x000000ff
        /*11c0*/ 	.word	0x00000480
        /*11c4*/ 	.short	0x010a
        /*11c6*/ 	.byte	0x2c
	.zero		1


	//   ....[14]....
        /*11c8*/ 	.word	0x000092d0
        /*11cc*/ 	.word	0x000000ff
        /*11d0*/ 	.word	0x00000000
        /*11d4*/ 	.short	0x0101
        /*11d6*/ 	.byte	0x04
	.zero		1


	//   ....[15]....
        /*11d8*/ 	.word	0x00009330
        /*11dc*/ 	.word	0x0000005a
        /*11e0*/ 	.word	0x000004b0
        /*11e4*/ 	.short	0x010a
        /*11e6*/ 	.byte	0xff
	.zero		1


	//   ....[16]....
        /*11e8*/ 	.word	0x00009710
        /*11ec*/ 	.word	0x0000005a
        /*11f0*/ 	.word	0x00000000
        /*11f4*/ 	.short	0x0101
        /*11f6*/ 	.byte	0xff
	.zero		1


	//   ....[17]....
        /*11f8*/ 	.word	0x0000a040
        /*11fc*/ 	.word	0x00000000
        /*1200*/ 	.word	0x00000240
        /*1204*/ 	.short	0x010a
        /*1206*/ 	.byte	0xff
	.zero		1


	//   ....[18]....
        /*1208*/ 	.word	0x0000a0a0
        /*120c*/ 	.word	0x00000000
        /*1210*/ 	.word	0x00000240
        /*1214*/ 	.short	0x010a
        /*1216*/ 	.byte	0xff
	.zero		1


	//   ....[19]....
        /*1218*/ 	.word	0x0000a100
        /*121c*/ 	.word	0x00000000
        /*1220*/ 	.word	0x000004a0
        /*1224*/ 	.short	0x010a
        /*1226*/ 	.byte	0xff
	.zero		1


	//   ....[20]....
        /*1228*/ 	.word	0x0000a160
        /*122c*/ 	.word	0x00000000
        /*1230*/ 	.word	0x00000000
        /*1234*/ 	.short	0x010a
        /*1236*/ 	.byte	0xff
	.zero		1


	//   ....[21]....
        /*1238*/ 	.word	0x0000a1c0
        /*123c*/ 	.word	0x00000000
        /*1240*/ 	.word	0x00000000
        /*1244*/ 	.short	0x010a
        /*1246*/ 	.byte	0xff
	.zero		1


	//   ....[22]....
        /*1248*/ 	.word	0x0000a220
        /*124c*/ 	.word	0x00000000
        /*1250*/ 	.word	0x00000000
        /*1254*/ 	.short	0x010a
        /*1256*/ 	.byte	0xff
	.zero		1


	//   ....[23]....
        /*1258*/ 	.word	0x0000a280
        /*125c*/ 	.word	0x00000000
        /*1260*/ 	.word	0x00000000
        /*1264*/ 	.short	0x010a
        /*1266*/ 	.byte	0xff
	.zero		1


	//   ....[24]....
        /*1268*/ 	.word	0x0000a2e0
        /*126c*/ 	.word	0x00000000
        /*1270*/ 	.word	0x00000000
        /*1274*/ 	.short	0x010a
        /*1276*/ 	.byte	0xff
	.zero		1


	//   ....[25]....
        /*1278*/ 	.word	0x0000a340
        /*127c*/ 	.word	0x00000000
        /*1280*/ 	.word	0x00000000
        /*1284*/ 	.short	0x010a
        /*1286*/ 	.byte	0xff
	.zero		1


	//   ....[26]....
        /*1288*/ 	.word	0x0000a3a0
        /*128c*/ 	.word	0x00000000
        /*1290*/ 	.word	0x00000000
        /*1294*/ 	.short	0x010a
        /*1296*/ 	.byte	0xff
	.zero		1


	//   ....[27]....
        /*1298*/ 	.word	0x0000a400
        /*129c*/ 	.word	0x00000000
        /*12a0*/ 	.word	0x00000000
        /*12a4*/ 	.short	0x010a
        /*12a6*/ 	.byte	0xff
	.zero		1


	//   ....[28]....
        /*12a8*/ 	.word	0x0000a460
        /*12ac*/ 	.word	0x00000000
        /*12b0*/ 	.word	0x00000000
        /*12b4*/ 	.short	0x010a
        /*12b6*/ 	.byte	0xff
	.zero		1


	//   ....[29]....
        /*12b8*/ 	.word	0x0000a4c0
        /*12bc*/ 	.word	0x00000000
        /*12c0*/ 	.word	0x00000000
        /*12c4*/ 	.short	0x010a
        /*12c6*/ 	.byte	0xff
	.zero		1


	//   ....[30]....
        /*12c8*/ 	.word	0x0000a520
        /*12cc*/ 	.word	0x00000000
        /*12d0*/ 	.word	0x00000000
        /*12d4*/ 	.short	0x010a
        /*12d6*/ 	.byte	0xff
	.zero		1


	//   ....[31]....
        /*12d8*/ 	.word	0x0000a580
        /*12dc*/ 	.word	0x00000000
        /*12e0*/ 	.word	0x00000000
        /*12e4*/ 	.short	0x010a
        /*12e6*/ 	.byte	0xff
	.zero		1


	//   ....[32]....
        /*12e8*/ 	.word	0x0000a5e0
        /*12ec*/ 	.word	0x00000000
        /*12f0*/ 	.word	0x00000000
        /*12f4*/ 	.short	0x010a
        /*12f6*/ 	.byte	0xff
	.zero		1


	//   ....[33]....
        /*12f8*/ 	.word	0x0000a640
        /*12fc*/ 	.word	0x00000000
        /*1300*/ 	.word	0x00000000
        /*1304*/ 	.short	0x010a
        /*1306*/ 	.byte	0xff
	.zero		1


	//   ....[34]....
        /*1308*/ 	.word	0x0000a6a0
        /*130c*/ 	.word	0x00000000
        /*1310*/ 	.word	0x00000000
        /*1314*/ 	.short	0x010a
        /*1316*/ 	.byte	0xff
	.zero		1


	//   ....[35]....
        /*1318*/ 	.word	0x0000a700
        /*131c*/ 	.word	0x00000000
        /*1320*/ 	.word	0x00000000
        /*1324*/ 	.short	0x010a
        /*1326*/ 	.byte	0xff
	.zero		1


	//   ....[36]....
        /*1328*/ 	.word	0x0000a760
        /*132c*/ 	.word	0x00000000
        /*1330*/ 	.word	0x00000000
        /*1334*/ 	.short	0x010a
        /*1336*/ 	.byte	0xff
	.zero		1


	//   ....[37]....
        /*1338*/ 	.word	0x0000a7c0
        /*133c*/ 	.word	0x00000000
        /*1340*/ 	.word	0x00000000
        /*1344*/ 	.short	0x010a
        /*1346*/ 	.byte	0xff
	.zero		1


	//   ....[38]....
        /*1348*/ 	.word	0x0000a820
        /*134c*/ 	.word	0x00000000
        /*1350*/ 	.word	0x00000000
        /*1354*/ 	.short	0x010a
        /*1356*/ 	.byte	0xff
	.zero		1


	//   ....[39]....
        /*1358*/ 	.word	0x0000a880
        /*135c*/ 	.word	0x00000000
        /*1360*/ 	.word	0x00000000
        /*1364*/ 	.short	0x010a
        /*1366*/ 	.byte	0xff
	.zero		1


	//   ....[40]....
        /*1368*/ 	.word	0x0000a8e0
        /*136c*/ 	.word	0x00000000
        /*1370*/ 	.word	0x00000000
        /*1374*/ 	.short	0x010a
        /*1376*/ 	.byte	0xff
	.zero		1


	//   ....[41]....
        /*1378*/ 	.word	0x0000a940
        /*137c*/ 	.word	0x00000000
        /*1380*/ 	.word	0x00000000
        /*1384*/ 	.short	0x010a
        /*1386*/ 	.byte	0xff
	.zero		1


	//   ....[42]....
        /*1388*/ 	.word	0x0000a9a0
        /*138c*/ 	.word	0x00000000
        /*1390*/ 	.word	0x00000000
        /*1394*/ 	.short	0x010a
        /*1396*/ 	.byte	0xff
	.zero		1


	//   ....[43]....
        /*1398*/ 	.word	0x0000aa00
        /*139c*/ 	.word	0x00000000
        /*13a0*/ 	.word	0x00000000
        /*13a4*/ 	.short	0x010a
        /*13a6*/ 	.byte	0xff
	.zero		1


	//   ....[44]....
        /*13a8*/ 	.word	0x0000aa60
        /*13ac*/ 	.word	0x00000000
        /*13b0*/ 	.word	0x00000000
        /*13b4*/ 	.short	0x010a
        /*13b6*/ 	.byte	0xff
	.zero		1


	//   ....[45]....
        /*13b8*/ 	.word	0x0000aac0
        /*13bc*/ 	.word	0x00000000
        /*13c0*/ 	.word	0x00000000
        /*13c4*/ 	.short	0x010a
        /*13c6*/ 	.byte	0xff
	.zero		1


	//   ....[46]....
        /*13c8*/ 	.word	0x0000ab20
        /*13cc*/ 	.word	0x00000000
        /*13d0*/ 	.word	0x00000000
        /*13d4*/ 	.short	0x010a
        /*13d6*/ 	.byte	0xff
	.zero		1


	//   ....[47]....
        /*13d8*/ 	.word	0x0000ab80
        /*13dc*/ 	.word	0x00000000
        /*13e0*/ 	.word	0x00000000
        /*13e4*/ 	.short	0x010a
        /*13e6*/ 	.byte	0xff
	.zero		1


	//   ....[48]....
        /*13e8*/ 	.word	0x0000abe0
        /*13ec*/ 	.word	0x00000000
        /*13f0*/ 	.word	0x00000000
        /*13f4*/ 	.short	0x010a
        /*13f6*/ 	.byte	0xff
	.zero		1


	//   ....[49]....
        /*13f8*/ 	.word	0x0000ac40
        /*13fc*/ 	.word	0x00000000
        /*1400*/ 	.word	0x00000000
        /*1404*/ 	.short	0x010a
        /*1406*/ 	.byte	0xff
	.zero		1


	//   ....[50]....
        /*1408*/ 	.word	0x0000aca0
        /*140c*/ 	.word	0x00000000
        /*1410*/ 	.word	0x00000000
        /*1414*/ 	.short	0x010a
        /*1416*/ 	.byte	0xff
	.zero		1


	//   ....[51]....
        /*1418*/ 	.word	0x0000ad00
        /*141c*/ 	.word	0x00000000
        /*1420*/ 	.word	0x00000000
        /*1424*/ 	.short	0x010a
        /*1426*/ 	.byte	0xff
	.zero		1


	//   ....[52]....
        /*1428*/ 	.word	0x0000ad60
        /*142c*/ 	.word	0x00000000
        /*1430*/ 	.word	0x00000000
        /*1434*/ 	.short	0x010a
        /*1436*/ 	.byte	0xff
	.zero		1


	//   ....[53]....
        /*1438*/ 	.word	0x0000adc0
        /*143c*/ 	.word	0x00000000
        /*1440*/ 	.word	0x00000000
        /*1444*/ 	.short	0x010a
        /*1446*/ 	.byte	0xff
	.zero		1


	//   ....[54]....
        /*1448*/ 	.word	0x0000ae20
        /*144c*/ 	.word	0x00000000
        /*1450*/ 	.word	0x00000000
        /*1454*/ 	.short	0x010a
        /*1456*/ 	.byte	0xff
	.zero		1


	//   ....[55]....
        /*1458*/ 	.word	0x0000ae80
        /*145c*/ 	.word	0x00000000
        /*1460*/ 	.word	0x00000000
        /*1464*/ 	.short	0x010a
        /*1466*/ 	.byte	0xff
	.zero		1


	//   ....[56]....
        /*1468*/ 	.word	0x0000aee0
        /*146c*/ 	.word	0x00000000
        /*1470*/ 	.word	0x00000000
        /*1474*/ 	.short	0x010a
        /*1476*/ 	.byte	0xff
	.zero		1


	//   ....[57]....
        /*1478*/ 	.word	0x0000af40
        /*147c*/ 	.word	0x00000000
        /*1480*/ 	.word	0x00000000
        /*1484*/ 	.short	0x010a
        /*1486*/ 	.byte	0xff
	.zero		1


	//   ....[58]....
        /*1488*/ 	.word	0x0000afa0
        /*148c*/ 	.word	0x00000000
        /*1490*/ 	.word	0x00000000
        /*1494*/ 	.short	0x010a
        /*1496*/ 	.byte	0xff
	.zero		1


	//   ....[59]....
        /*1498*/ 	.word	0x0000b000
        /*149c*/ 	.word	0x00000000
        /*14a0*/ 	.word	0x00000000
        /*14a4*/ 	.short	0x010a
        /*14a6*/ 	.byte	0xff
	.zero		1


	//   ....[60]....
        /*14a8*/ 	.word	0x0000b060
        /*14ac*/ 	.word	0x00000000
        /*14b0*/ 	.word	0x00000000
        /*14b4*/ 	.short	0x010a
        /*14b6*/ 	.byte	0xff
	.zero		1


	//   ....[61]....
        /*14b8*/ 	.word	0x0000b0c0
        /*14bc*/ 	.word	0x00000000
        /*14c0*/ 	.word	0x00000000
        /*14c4*/ 	.short	0x010a
        /*14c6*/ 	.byte	0xff
	.zero		1


	//   ....[62]....
        /*14c8*/ 	.word	0x0000b120
        /*14cc*/ 	.word	0x00000000
        /*14d0*/ 	.word	0x00000000
        /*14d4*/ 	.short	0x010a
        /*14d6*/ 	.byte	0xff
	.zero		1


	//   ....[63]....
        /*14d8*/ 	.word	0x0000b180
        /*14dc*/ 	.word	0x00000000
        /*14e0*/ 	.word	0x00000000
        /*14e4*/ 	.short	0x010a
        /*14e6*/ 	.byte	0xff
	.zero		1


	//   ....[64]....
        /*14e8*/ 	.word	0x0000b1e0
        /*14ec*/ 	.word	0x00000000
        /*14f0*/ 	.word	0x00000000
        /*14f4*/ 	.short	0x010a
        /*14f6*/ 	.byte	0xff
	.zero		1


	//   ....[65]....
        /*14f8*/ 	.word	0x0000b240
        /*14fc*/ 	.word	0x00000000
        /*1500*/ 	.word	0x00000000
        /*1504*/ 	.short	0x010a
        /*1506*/ 	.byte	0xff
	.zero		1


	//   ....[66]....
        /*1508*/ 	.word	0x0000b2a0
        /*150c*/ 	.word	0x00000000
        /*1510*/ 	.word	0x00000000
        /*1514*/ 	.short	0x010a
        /*1516*/ 	.byte	0xff
	.zero		1


	//   ....[67]....
        /*1518*/ 	.word	0x0000b300
        /*151c*/ 	.word	0x00000000
        /*1520*/ 	.word	0x00000000
        /*1524*/ 	.short	0x010a
        /*1526*/ 	.byte	0xff
	.zero		1


	//   ....[68]....
        /*1528*/ 	.word	0x0000b360
        /*152c*/ 	.word	0x00000000
        /*1530*/ 	.word	0x00000000
        /*1534*/ 	.short	0x010a
        /*1536*/ 	.byte	0xff
	.zero		1


	//   ....[69]....
        /*1538*/ 	.word	0x0000b3c0
        /*153c*/ 	.word	0x00000000
        /*1540*/ 	.word	0x00000000
        /*1544*/ 	.short	0x010a
        /*1546*/ 	.byte	0xff
	.zero		1


	//   ....[70]....
        /*1548*/ 	.word	0x0000b420
        /*154c*/ 	.word	0x00000000
        /*1550*/ 	.word	0x00000000
        /*1554*/ 	.short	0x010a
        /*1556*/ 	.byte	0xff
	.zero		1


	//   ....[71]....
        /*1558*/ 	.word	0x0000b480
        /*155c*/ 	.word	0x00000000
        /*1560*/ 	.word	0x00000000
        /*1564*/ 	.short	0x010a
        /*1566*/ 	.byte	0xff
	.zero		1


	//   ....[72]....
        /*1568*/ 	.word	0x0000b4e0
        /*156c*/ 	.word	0x00000000
        /*1570*/ 	.word	0x00000000
        /*1574*/ 	.short	0x010a
        /*1576*/ 	.byte	0xff
	.zero		1


	//   ....[73]....
        /*1578*/ 	.word	0x0000b540
        /*157c*/ 	.word	0x00000000
        /*1580*/ 	.word	0x00000000
        /*1584*/ 	.short	0x010a
        /*1586*/ 	.byte	0xff
	.zero		1


	//   ....[74]....
        /*1588*/ 	.word	0x0000b5a0
        /*158c*/ 	.word	0x00000000
        /*1590*/ 	.word	0x00000000
        /*1594*/ 	.short	0x010a
        /*1596*/ 	.byte	0xff
	.zero		1


	//   ....[75]....
        /*1598*/ 	.word	0x0000b600
        /*159c*/ 	.word	0x00000000
        /*15a0*/ 	.word	0x00000000
        /*15a4*/ 	.short	0x010a
        /*15a6*/ 	.byte	0xff
	.zero		1


	//   ....[76]....
        /*15a8*/ 	.word	0x0000b660
        /*15ac*/ 	.word	0x00000000
        /*15b0*/ 	.word	0x00000000
        /*15b4*/ 	.short	0x010a
        /*15b6*/ 	.byte	0xff
	.zero		1


	//   ....[77]....
        /*15b8*/ 	.word	0x0000b6c0
        /*15bc*/ 	.word	0x00000000
        /*15c0*/ 	.word	0x00000000
        /*15c4*/ 	.short	0x010a
        /*15c6*/ 	.byte	0xff
	.zero		1


	//   ....[78]....
        /*15c8*/ 	.word	0x0000b720
        /*15cc*/ 	.word	0x00000000
        /*15d0*/ 	.word	0x00000000
        /*15d4*/ 	.short	0x010a
        /*15d6*/ 	.byte	0xff
	.zero		1


	//   ....[79]....
        /*15d8*/ 	.word	0x0000b780
        /*15dc*/ 	.word	0x00000000
        /*15e0*/ 	.word	0x00000000
        /*15e4*/ 	.short	0x010a
        /*15e6*/ 	.byte	0xff
	.zero		1


	//   ....[80]....
        /*15e8*/ 	.word	0x0000b7e0
        /*15ec*/ 	.word	0x00000000
        /*15f0*/ 	.word	0x00000000
        /*15f4*/ 	.short	0x010a
        /*15f6*/ 	.byte	0xff
	.zero		1


	//   ....[81]....
        /*15f8*/ 	.word	0x0000b840
        /*15fc*/ 	.word	0x00000000
        /*1600*/ 	.word	0x00000000
        /*1604*/ 	.short	0x010a
        /*1606*/ 	.byte	0xff
	.zero		1


	//   ....[82]....
        /*1608*/ 	.word	0x0000b8a0
        /*160c*/ 	.word	0x00000000
        /*1610*/ 	.word	0x00000000
        /*1614*/ 	.short	0x010a
        /*1616*/ 	.byte	0xff
	.zero		1


	//   ....[83]....
        /*1618*/ 	.word	0x0000b900
        /*161c*/ 	.word	0x00000000
        /*1620*/ 	.word	0x00000000
        /*1624*/ 	.short	0x010a
        /*1626*/ 	.byte	0xff
	.zero		1


	//   ....[84]....
        /*1628*/ 	.word	0x0000b960
        /*162c*/ 	.word	0x00000000
        /*1630*/ 	.word	0x00000000
        /*1634*/ 	.short	0x010a
        /*1636*/ 	.byte	0xff
	.zero		1


	//   ....[85]....
        /*1638*/ 	.word	0x0000b9c0
        /*163c*/ 	.word	0x00000000
        /*1640*/ 	.word	0x00000000
        /*1644*/ 	.short	0x010a
        /*1646*/ 	.byte	0xff
	.zero		1


	//   ....[86]....
        /*1648*/ 	.word	0x0000ba20
        /*164c*/ 	.word	0x00000000
        /*1650*/ 	.word	0x00000000
        /*1654*/ 	.short	0x010a
        /*1656*/ 	.byte	0xff
	.zero		1


	//   ....[87]....
        /*1658*/ 	.word	0x0000ba80
        /*165c*/ 	.word	0x00000000
        /*1660*/ 	.word	0x00000000
        /*1664*/ 	.short	0x010a
        /*1666*/ 	.byte	0xff
	.zero		1


	//   ....[88]....
        /*1668*/ 	.word	0x0000bae0
        /*166c*/ 	.word	0x00000000
        /*1670*/ 	.word	0x00000000
        /*1674*/ 	.short	0x010a
        /*1676*/ 	.byte	0xff
	.zero		1


	//   ....[89]....
        /*1678*/ 	.word	0x0000bb40
        /*167c*/ 	.word	0x00000000
        /*1680*/ 	.word	0x00000000
        /*1684*/ 	.short	0x010a
        /*1686*/ 	.byte	0xff
	.zero		1


	//   ....[90]....
        /*1688*/ 	.word	0x0000bba0
        /*168c*/ 	.word	0x00000000
        /*1690*/ 	.word	0x00000000
        /*1694*/ 	.short	0x010a
        /*1696*/ 	.byte	0xff
	.zero		1


	//   ....[91]....
        /*1698*/ 	.word	0x0000bc00
        /*169c*/ 	.word	0x00000004
        /*16a0*/ 	.word	0x000004a8
        /*16a4*/ 	.short	0x010a
        /*16a6*/ 	.byte	0xff
	.zero		1


	//   ....[92]....
        /*16a8*/ 	.word	0x0000bc60
        /*16ac*/ 	.word	0x00000004
        /*16b0*/ 	.word	0x000004a0
        /*16b4*/ 	.short	0x010a
        /*16b6*/ 	.byte	0xff
	.zero		1


	//   ....[93]....
        /*16b8*/ 	.word	0x0000bcc0
        /*16bc*/ 	.word	0x00000005
        /*16c0*/ 	.word	0x00000008
        /*16c4*/ 	.short	0x010a
        /*16c6*/ 	.byte	0xff
	.zero		1


	//   ....[94]....
        /*16c8*/ 	.word	0x0000bdb0
        /*16cc*/ 	.word	0x00000003
        /*16d0*/ 	.word	0x00000008
        /*16d4*/ 	.short	0x010a
        /*16d6*/ 	.byte	0xff
	.zero		1


	//   ....[95]....
        /*16d8*/ 	.word	0x0000be10
        /*16dc*/ 	.word	0x00000004
        /*16e0*/ 	.word	0x000004a0
        /*16e4*/ 	.short	0x010a
        /*16e6*/ 	.byte	0xff
	.zero		1


	//   ....[96]....
        /*16e8*/ 	.word	0x0000be70
        /*16ec*/ 	.word	0x00000004
        /*16f0*/ 	.word	0x000004c0
        /*16f4*/ 	.short	0x010a
        /*16f6*/ 	.byte	0xff
	.zero		1


	//   ....[97]....
        /*16f8*/ 	.word	0x0000bed0
        /*16fc*/ 	.word	0x00000004
        /*1700*/ 	.word	0x00000000
        /*1704*/ 	.short	0x010a
        /*1706*/ 	.byte	0xff
	.zero		1


	//   ....[98]....
        /*1708*/ 	.word	0x0000bf30
        /*170c*/ 	.word	0x00000000
        /*1710*/ 	.word	0x00000000
        /*1714*/ 	.short	0x010a
        /*1716*/ 	.byte	0xff
	.zero		1


	//   ....[99]....
        /*1718*/ 	.word	0x0000bf90
        /*171c*/ 	.word	0x00000000
        /*1720*/ 	.word	0x000004d0
        /*1724*/ 	.short	0x010a
        /*1726*/ 	.byte	0xff
	.zero		1


	//   ....[100]....
        /*1728*/ 	.word	0x0000bff0
        /*172c*/ 	.word	0x00000000
        /*1730*/ 	.word	0x000004a0
        /*1734*/ 	.short	0x010a
        /*1736*/ 	.byte	0xff
	.zero		1


	//   ....[101]....
        /*1738*/ 	.word	0x0000c050
        /*173c*/ 	.word	0x00000000
        /*1740*/ 	.word	0x00000498
        /*1744*/ 	.short	0x010a
        /*1746*/ 	.byte	0xff
	.zero		1


	//   ....[102]....
        /*1748*/ 	.word	0x0000c0b0
        /*174c*/ 	.word	0x00000000
        /*1750*/ 	.word	0x00000488
        /*1754*/ 	.short	0x010a
        /*1756*/ 	.byte	0xff
	.zero		1


	//   ....[103]....
        /*1758*/ 	.word	0x0000c110
        /*175c*/ 	.word	0x00000000
        /*1760*/ 	.word	0x000004a0
        /*1764*/ 	.short	0x010a
        /*1766*/ 	.byte	0xff
	.zero		1


	//   ....[104]....
        /*1768*/ 	.word	0x0000c170
        /*176c*/ 	.word	0x00000003
        /*1770*/ 	.word	0x00000480
        /*1774*/ 	.short	0x010a
        /*1776*/ 	.byte	0xff
	.zero		1


	//   ....[105]....
        /*1778*/ 	.word	0x0000c1c0
        /*177c*/ 	.word	0x0000005a
        /*1780*/ 	.word	0x000004b0
        /*1784*/ 	.short	0x010a
        /*1786*/ 	.byte	0xff
	.zero		1


	//----- nvinfo : EIATTR_NUM_MBARRIERS
	.align		4
.L_47:
        /*1788*/ 	.byte	0x03, 0x38
        /*178a*/ 	.short	0x009b


	//----- nvinfo : EIATTR_EXIT_INSTR_OFFSETS
	.align		4
        /*178c*/ 	.byte	0x04, 0x1c
        /*178e*/ 	.short	(.L_49 - .L_48)


	//   ....[0]....
.L_48:
        /*1790*/ 	.word	0x00005fc0


	//   ....[1]....
        /*1794*/ 	.word	0x00006270


	//   ....[2]....
        /*1798*/ 	.word	0x000062d0


	//   ....[3]....
        /*179c*/ 	.word	0x000073c0


	//   ....[4]....
        /*17a0*/ 	.word	0x00008120


	//   ....[5]....
        /*17a4*/ 	.word	0x00008160


	//   ....[6]....
        /*17a8*/ 	.word	0x0000a020


	//----- nvinfo : EIATTR_MAX_THREADS
	.align		4
.L_49:
        /*17ac*/ 	.byte	0x04, 0x05
        /*17ae*/ 	.short	(.L_51 - .L_50)
.L_50:
        /*17b0*/ 	.word	0x00000100
        /*17b4*/ 	.word	0x00000001
        /*17b8*/ 	.word	0x00000001


	//----- nvinfo : EIATTR_CRS_STACK_SIZE
	.align		4
.L_51:
        /*17bc*/ 	.byte	0x04, 0x1e
        /*17be*/ 	.short	(.L_53 - .L_52)
.L_52:
        /*17c0*/ 	.word	0x00000000


	//----- nvinfo : EIATTR_CBANK_PARAM_SIZE
	.align		4
.L_53:
        /*17c4*/ 	.byte	0x03, 0x19
        /*17c6*/ 	.short	0x0800


	//----- nvinfo : EIATTR_PARAM_CBANK
	.align		4
        /*17c8*/ 	.byte	0x04, 0x0a
        /*17ca*/ 	.short	(.L_55 - .L_54)
	.align		4
.L_54:
        /*17cc*/ 	.word	index@(.nv.constant0._ZN7cutlass13device_kernelINS_4conv6kernel13ConvUniversalINS1_16ConvProblemShapeILNS1_8OperatorE1ELi2EEENS1_10collective14CollectiveConvINS1_47MainloopSm100TmaUmmaWarpSpecializedImplicitGemmILS5_1ELi72ELi2ELi1ELi2EN4cute5tupleIJNSA_1CILi2EEENSC_ILi1EEESE_EEEEENSB_IJNSC_ILi128EEENSC_ILi64EEENSB_IJNSC_ILi32EEEEEEEEENS_12float_e4m3_tESM_NSA_8TiledMMAINSA_8MMA_AtomIJNSA_10MMA_TraitsINSA_25SM100_MMA_F8F6F4_2x1SM_SSEJSM_SM_fSH_SI_NSA_17integral_constantINSA_4UMMA5MajorELST_0EEENSR_IST_LST_1EEENSR_INSS_7ScaleInELSW_0EEESX_EEEEEENSA_6LayoutINSB_IJSE_SE_SE_EEENSB_IJNSC_ILi0EEES12_S12_EEEEENSB_IJNSA_10UnderscoreES15_S15_EEEEENS7_6detail27Sm100ImplicitGemmTileTraitsINSA_25SM100_TMA_2SM_LOAD_IM2COLENSA_14ComposedLayoutINSA_7SwizzleILi1ELi4ELi3EEENSA_18smem_ptr_flag_bitsILi8EEENS10_INSB_IJNSC_ILi8EEESJ_EEENSB_IJSJ_SE_EEEEEEEvEENS19_INSA_18SM100_TMA_2SM_LOADENS1B_IS1D_S1F_NS10_INSB_IJSJ_S1G_EEENSB_IJSE_SJ_EEEEEEEvEEEENS_8epilogue10collective18CollectiveEpilogueINS1T_23Sm100TmaWarpSpecializedILi1ELi1ELi32ELb0ELb0EEEJNSB_IJSI_SI_SK_EEENSB_IJNS10_ISI_SE_EES1Z_EEESM_NSB_IJNSB_IJlllEEESE_S12_EEESM_S22_NS1T_6fusion15FusionCallbacksIS1X_NS23_17LinearCombinationISM_fSM_fLNS_15FloatRoundStyleE2EEES1Y_S20_JEEENSA_5SM1004TMEM4LOAD26SM100_TMEM_LOAD_32dp32b32xENSA_20SM90_TMA_LOAD_IM2COLENS1B_INS1C_ILi2ELi4ELi3EEES1F_NS10_INSB_IJS1G_SI_EEENSB_IJSI_SE_EEEEEEENSA_39AutoVectorizingCopyWithAssumedAlignmentILi128EEENSA_21SM90_TMA_STORE_IM2COLES2I_S2K_S2K_EEEvvEEEEvNT_6ParamsE)
        /*17d0*/ 	.short	0x0380
        /*17d2*/ 	.short	0x0800


	//----- nvinfo : EIATTR_SW_WAR
	.align		4
.L_55:
        /*17d4*/ 	.byte	0x04, 0x36
        /*17d6*/ 	.short	(.L_57 - .L_56)
.L_56:
        /*17d8*/ 	.word	0x00000008
.L_57:


//--------------------- .nv.callgraph             --------------------------
	.section	.nv.callgraph,"",@"SHT_CUDA_CALLGRAPH"
	.align	4
	.sectionentsize	8
	.align		4
        /*0000*/ 	.word	0x00000000
	.align		4
        /*0004*/ 	.word	0xffffffff
	.align		4
        /*0008*/ 	.word	index@(_ZN7cutlass13device_kernelINS_4conv6kernel13ConvUniversalINS1_16ConvProblemShapeILNS1_8OperatorE1ELi2EEENS1_10collective14CollectiveConvINS1_47MainloopSm100TmaUmmaWarpSpecializedImplicitGemmILS5_1ELi72ELi2ELi1ELi2EN4cute5tupleIJNSA_1CILi2EEENSC_ILi1EEESE_EEEEENSB_IJNSC_ILi128EEENSC_ILi64EEENSB_IJNSC_ILi32EEEEEEEEENS_12float_e4m3_tESM_NSA_8TiledMMAINSA_8MMA_AtomIJNSA_10MMA_TraitsINSA_25SM100_MMA_F8F6F4_2x1SM_SSEJSM_SM_fSH_SI_NSA_17integral_constantINSA_4UMMA5MajorELST_0EEENSR_IST_LST_1EEENSR_INSS_7ScaleInELSW_0EEESX_EEEEEENSA_6LayoutINSB_IJSE_SE_SE_EEENSB_IJNSC_ILi0EEES12_S12_EEEEENSB_IJNSA_10UnderscoreES15_S15_EEEEENS7_6detail27Sm100ImplicitGemmTileTraitsINSA_25SM100_TMA_2SM_LOAD_IM2COLENSA_14ComposedLayoutINSA_7SwizzleILi1ELi4ELi3EEENSA_18smem_ptr_flag_bitsILi8EEENS10_INSB_IJNSC_ILi8EEESJ_EEENSB_IJSJ_SE_EEEEEEEvEENS19_INSA_18SM100_TMA_2SM_LOADENS1B_IS1D_S1F_NS10_INSB_IJSJ_S1G_EEENSB_IJSE_SJ_EEEEEEEvEEEENS_8epilogue10collective18CollectiveEpilogueINS1T_23Sm100TmaWarpSpecializedILi1ELi1ELi32ELb0ELb0EEEJNSB_IJSI_SI_SK_EEENSB_IJNS10_ISI_SE_EES1Z_EEESM_NSB_IJNSB_IJlllEEESE_S12_EEESM_S22_NS1T_6fusion15FusionCallbacksIS1X_NS23_17LinearCombinationISM_fSM_fLNS_15FloatRoundStyleE2EEES1Y_S20_JEEENSA_5SM1004TMEM4LOAD26SM100_TMEM_LOAD_32dp32b32xENSA_20SM90_TMA_LOAD_IM2COLENS1B_INS1C_ILi2ELi4ELi3EEES1F_NS10_INSB_IJS1G_SI_EEENSB_IJSI_SE_EEEEEEENSA_39AutoVectorizingCopyWithAssumedAlignmentILi128EEENSA_21SM90_TMA_STORE_IM2COLES2I_S2K_S2K_EEEvvEEEEvNT_6ParamsE)
	.align		4
        /*000c*/ 	.word	index@(__assertfail)
	.align		4
        /*0010*/ 	.word	0x00000000
	.align		4
        /*0014*/ 	.word	0xfffffffe
	.align		4
        /*0018*/ 	.word	0x00000000
	.align		4
        /*001c*/ 	.word	0xfffffffd
	.align		4
        /*0020*/ 	.word	0x00000000
	.align		4
        /*0024*/ 	.word	0xfffffffc


//--------------------- .nv.constant4             --------------------------
	.section	.nv.constant4,"a",@progbits
	.align	8
	.align		8
.nv.constant4:
        /*0000*/ 	.dword	__assertfail
	.align		8
        /*0008*/ 	.dword	__unnamed_1
	.align		8
        /*0010*/ 	.dword	__unnamed_2
	.align		8
        /*0018*/ 	.dword	_ZN39_INTERNAL_f41f94a1_4_k_cu_13a3ef36_32084cuda3std3__45__cpo5beginE
	.align		8
        /*0020*/ 	.dword	_ZN39_INTERNAL_f41f94a1_4_k_cu_13a3ef36_32084cuda3std3__45__cpo3endE
	.align		8
        /*0028*/ 	.dword	_ZN39_INTERNAL_f41f94a1_4_k_cu_13a3ef36_32084cuda3std3__45__cpo6cbeginE
	.align		8
        /*0030*/ 	.dword	_ZN39_INTERNAL_f41f94a1_4_k_cu_13a3ef36_32084cuda3std3__45__cpo4cendE
	.align		8
        /*0038*/ 	.dword	_ZN39_INTERNAL_f41f94a1_4_k_cu_13a3ef36_32084cuda3std3__441_GLOBAL__N__f41f94a1_4_k_cu_13a3ef36_32086ignoreE
	.align		8
        /*0040*/ 	.dword	_ZN39_INTERNAL_f41f94a1_4_k_cu_13a3ef36_32084cuda3std3__419piecewise_constructE
	.align		8
        /*0048*/ 	.dword	_ZN39_INTERNAL_f41f94a1_4_k_cu_13a3ef36_32084cuda3std3__48in_placeE
	.align		8
        /*0050*/ 	.dword	_ZN39_INTERNAL_f41f94a1_4_k_cu_13a3ef36_32084cuda3std6ranges3__45__cpo4swapE
	.align		8
        /*0058*/ 	.dword	_ZN39_INTERNAL_f41f94a1_4_k_cu_13a3ef36_32084cuda3std6ranges3__45__cpo9iter_moveE
	.align		8
        /*0060*/ 	.dword	_ZN39_INTERNAL_f41f94a1_4_k_cu_13a3ef36_32084cute7productE
	.align		8
        /*0068*/ 	.dword	_ZN39_INTERNAL_f41f94a1_4_k_cu_13a3ef36_32084cute1_E
	.align		8
        /*0070*/ 	.dword	$str$27
	.align		8
        /*0078*/ 	.dword	$str$28
	.align		8
        /*0080*/ 	.dword	$str$29
	.align		8
        /*0088*/ 	.dword	$str$30


//--------------------- .text._ZN7cutlass13device_kernelINS_4conv6kernel13ConvUniversalINS1_16ConvProblemShapeILNS1_8OperatorE1ELi2EEENS1_10collective14CollectiveConvINS1_47MainloopSm100TmaUmmaWarpSpecializedImplicitGemmILS5_1ELi72ELi2ELi1ELi2EN4cute5tupleIJNSA_1CILi2EEENSC_ILi1EEESE_EEEEENSB_IJNSC_ILi128EEENSC_ILi64EEENSB_IJNSC_ILi32EEEEEEEEENS_12float_e4m3_tESM_NSA_8TiledMMAINSA_8MMA_AtomIJNSA_10MMA_TraitsINSA_25SM100_MMA_F8F6F4_2x1SM_SSEJSM_SM_fSH_SI_NSA_17integral_constantINSA_4UMMA5MajorELST_0EEENSR_IST_LST_1EEENSR_INSS_7ScaleInELSW_0EEESX_EEEEEENSA_6LayoutINSB_IJSE_SE_SE_EEENSB_IJNSC_ILi0EEES12_S12_EEEEENSB_IJNSA_10UnderscoreES15_S15_EEEEENS7_6detail27Sm100ImplicitGemmTileTraitsINSA_25SM100_TMA_2SM_LOAD_IM2COLENSA_14ComposedLayoutINSA_7SwizzleILi1ELi4ELi3EEENSA_18smem_ptr_flag_bitsILi8EEENS10_INSB_IJNSC_ILi8EEESJ_EEENSB_IJSJ_SE_EEEEEEEvEENS19_INSA_18SM100_TMA_2SM_LOADENS1B_IS1D_S1F_NS10_INSB_IJSJ_S1G_EEENSB_IJSE_SJ_EEEEEEEvEEEENS_8epilogue10collective18CollectiveEpilogueINS1T_23Sm100TmaWarpSpecializedILi1ELi1ELi32ELb0ELb0EEEJNSB_IJSI_SI_SK_EEENSB_IJNS10_ISI_SE_EES1Z_EEESM_NSB_IJNSB_IJlllEEESE_S12_EEESM_S22_NS1T_6fusion15FusionCallbacksIS1X_NS23_17LinearCombinationISM_fSM_fLNS_15FloatRoundStyleE2EEES1Y_S20_JEEENSA_5SM1004TMEM4LOAD26SM100_TMEM_LOAD_32dp32b32xENSA_20SM90_TMA_LOAD_IM2COLENS1B_INS1C_ILi2ELi4ELi3EEES1F_NS10_INSB_IJS1G_SI_EEENSB_IJSI_SE_EEEEEEENSA_39AutoVectorizingCopyWithAssumedAlignmentILi128EEENSA_21SM90_TMA_STORE_IM2COLES2I_S2K_S2K_EEEvvEEEEvNT_6ParamsE --------------------------
	.section	.text._ZN7cutlass13device_kernelINS_4conv6kernel13ConvUniversalINS1_16ConvProblemShapeILNS1_8OperatorE1ELi2EEENS1_10collective14CollectiveConvINS1_47MainloopSm100TmaUmmaWarpSpecializedImplicitGemmILS5_1ELi72ELi2ELi1ELi2EN4cute5tupleIJNSA_1CILi2EEENSC_ILi1EEESE_EEEEENSB_IJNSC_ILi128EEENSC_ILi64EEENSB_IJNSC_ILi32EEEEEEEEENS_12float_e4m3_tESM_NSA_8TiledMMAINSA_8MMA_AtomIJNSA_10MMA_TraitsINSA_25SM100_MMA_F8F6F4_2x1SM_SSEJSM_SM_fSH_SI_NSA_17integral_constantINSA_4UMMA5MajorELST_0EEENSR_IST_LST_1EEENSR_INSS_7ScaleInELSW_0EEESX_EEEEEENSA_6LayoutINSB_IJSE_SE_SE_EEENSB_IJNSC_ILi0EEES12_S12_EEEEENSB_IJNSA_10UnderscoreES15_S15_EEEEENS7_6detail27Sm100ImplicitGemmTileTraitsINSA_25SM100_TMA_2SM_LOAD_IM2COLENSA_14ComposedLayoutINSA_7SwizzleILi1ELi4ELi3EEENSA_18smem_ptr_flag_bitsILi8EEENS10_INSB_IJNSC_ILi8EEESJ_EEENSB_IJSJ_SE_EEEEEEEvEENS19_INSA_18SM100_TMA_2SM_LOADENS1B_IS1D_S1F_NS10_INSB_IJSJ_S1G_EEENSB_IJSE_SJ_EEEEEEEvEEEENS_8epilogue10collective18CollectiveEpilogueINS1T_23Sm100TmaWarpSpecializedILi1ELi1ELi32ELb0ELb0EEEJNSB_IJSI_SI_SK_EEENSB_IJNS10_ISI_SE_EES1Z_EEESM_NSB_IJNSB_IJlllEEESE_S12_EEESM_S22_NS1T_6fusion15FusionCallbacksIS1X_NS23_17LinearCombinationISM_fSM_fLNS_15FloatRoundStyleE2EEES1Y_S20_JEEENSA_5SM1004TMEM4LOAD26SM100_TMEM_LOAD_32dp32b32xENSA_20SM90_TMA_LOAD_IM2COLENS1B_INS1C_ILi2ELi4ELi3EEES1F_NS10_INSB_IJS1G_SI_EEENSB_IJSI_SE_EEEEEEENSA_39AutoVectorizingCopyWithAssumedAlignmentILi128EEENSA_21SM90_TMA_STORE_IM2COLES2I_S2K_S2K_EEEvvEEEEvNT_6ParamsE,"ax",@progbits
	.align	128
.text._ZN7cutlass13device_kernelINS_4conv6kernel13ConvUniversalINS1_16ConvProblemShapeILNS1_8OperatorE1ELi2EEENS1_10collective14CollectiveConvINS1_47MainloopSm100TmaUmmaWarpSpecializedImplicitGemmILS5_1ELi72ELi2ELi1ELi2EN4cute5tupleIJNSA_1CILi2EEENSC_ILi1EEESE_EEEEENSB_IJNSC_ILi128EEENSC_ILi64EEENSB_IJNSC_ILi32EEEEEEEEENS_12float_e4m3_tESM_NSA_8TiledMMAINSA_8MMA_AtomIJNSA_10MMA_TraitsINSA_25SM100_MMA_F8F6F4_2x1SM_SSEJSM_SM_fSH_SI_NSA_17integral_constantINSA_4UMMA5MajorELST_0EEENSR_IST_LST_1EEENSR_INSS_7ScaleInELSW_0EEESX_EEEEEENSA_6LayoutINSB_IJSE_SE_SE_EEENSB_IJNSC_ILi0EEES12_S12_EEEEENSB_IJNSA_10UnderscoreES15_S15_EEEEENS7_6detail27Sm100ImplicitGemmTileTraitsINSA_25SM100_TMA_2SM_LOAD_IM2COLENSA_14ComposedLayoutINSA_7SwizzleILi1ELi4ELi3EEENSA_18smem_ptr_flag_bitsILi8EEENS10_INSB_IJNSC_ILi8EEESJ_EEENSB_IJSJ_SE_EEEEEEEvEENS19_INSA_18SM100_TMA_2SM_LOADENS1B_IS1D_S1F_NS10_INSB_IJSJ_S1G_EEENSB_IJSE_SJ_EEEEEEEvEEEENS_8epilogue10collective18CollectiveEpilogueINS1T_23Sm100TmaWarpSpecializedILi1ELi1ELi32ELb0ELb0EEEJNSB_IJSI_SI_SK_EEENSB_IJNS10_ISI_SE_EES1Z_EEESM_NSB_IJNSB_IJlllEEESE_S12_EEESM_S22_NS1T_6fusion15FusionCallbacksIS1X_NS23_17LinearCombinationISM_fSM_fLNS_15FloatRoundStyleE2EEES1Y_S20_JEEENSA_5SM1004TMEM4LOAD26SM100_TMEM_LOAD_32dp32b32xENSA_20SM90_TMA_LOAD_IM2COLENS1B_INS1C_ILi2ELi4ELi3EEES1F_NS10_INSB_IJS1G_SI_EEENSB_IJSI_SE_EEEEEEENSA_39AutoVectorizingCopyWithAssumedAlignmentILi128EEENSA_21SM90_TMA_STORE_IM2COLES2I_S2K_S2K_EEEvvEEEEvNT_6ParamsE:
        .type           _ZN7cutlass13device_kernelINS_4conv6kernel13ConvUniversalINS1_16ConvProblemShapeILNS1_8OperatorE1ELi2EEENS1_10collective14CollectiveConvINS1_47MainloopSm100TmaUmmaWarpSpecializedImplicitGemmILS5_1ELi72ELi2ELi1ELi2EN4cute5tupleIJNSA_1CILi2EEENSC_ILi1EEESE_EEEEENSB_IJNSC_ILi128EEENSC_ILi64EEENSB_IJNSC_ILi32EEEEEEEEENS_12float_e4m3_tESM_NSA_8TiledMMAINSA_8MMA_AtomIJNSA_10MMA_TraitsINSA_25SM100_MMA_F8F6F4_2x1SM_SSEJSM_SM_fSH_SI_NSA_17integral_constantINSA_4UMMA5MajorELST_0EEENSR_IST_LST_1EEENSR_INSS_7ScaleInELSW_0EEESX_EEEEEENSA_6LayoutINSB_IJSE_SE_SE_EEENSB_IJNSC_ILi0EEES12_S12_EEEEENSB_IJNSA_10UnderscoreES15_S15_EEEEENS7_6detail27Sm100ImplicitGemmTileTraitsINSA_25SM100_TMA_2SM_LOAD_IM2COLENSA_14ComposedLayoutINSA_7SwizzleILi1ELi4ELi3EEENSA_18smem_ptr_flag_bitsILi8EEENS10_INSB_IJNSC_ILi8EEESJ_EEENSB_IJSJ_SE_EEEEEEEvEENS19_INSA_18SM100_TMA_2SM_LOADENS1B_IS1D_S1F_NS10_INSB_IJSJ_S1G_EEENSB_IJSE_SJ_EEEEEEEvEEEENS_8epilogue10collective18CollectiveEpilogueINS1T_23Sm100TmaWarpSpecializedILi1ELi1ELi32ELb0ELb0EEEJNSB_IJSI_SI_SK_EEENSB_IJNS10_ISI_SE_EES1Z_EEESM_NSB_IJNSB_IJlllEEESE_S12_EEESM_S22_NS1T_6fusion15FusionCallbacksIS1X_NS23_17LinearCombinationISM_fSM_fLNS_15FloatRoundStyleE2EEES1Y_S20_JEEENSA_5SM1004TMEM4LOAD26SM100_TMEM_LOAD_32dp32b32xENSA_20SM90_TMA_LOAD_IM2COLENS1B_INS1C_ILi2ELi4ELi3EEES1F_NS10_INSB_IJS1G_SI_EEENSB_IJSI_SE_EEEEEEENSA_39AutoVectorizingCopyWithAssumedAlignmentILi128EEENSA_21SM90_TMA_STORE_IM2COLES2I_S2K_S2K_EEEvvEEEEvNT_6ParamsE,@function
        .size           _ZN7cutlass13device_kernelINS_4conv6kernel13ConvUniversalINS1_16ConvProblemShapeILNS1_8OperatorE1ELi2EEENS1_10collective14CollectiveConvINS1_47MainloopSm100TmaUmmaWarpSpecializedImplicitGemmILS5_1ELi72ELi2ELi1ELi2EN4cute5tupleIJNSA_1CILi2EEENSC_ILi1EEESE_EEEEENSB_IJNSC_ILi128EEENSC_ILi64EEENSB_IJNSC_ILi32EEEEEEEEENS_12float_e4m3_tESM_NSA_8TiledMMAINSA_8MMA_AtomIJNSA_10MMA_TraitsINSA_25SM100_MMA_F8F6F4_2x1SM_SSEJSM_SM_fSH_SI_NSA_17integral_constantINSA_4UMMA5MajorELST_0EEENSR_IST_LST_1EEENSR_INSS_7ScaleInELSW_0EEESX_EEEEEENSA_6LayoutINSB_IJSE_SE_SE_EEENSB_IJNSC_ILi0EEES12_S12_EEEEENSB_IJNSA_10UnderscoreES15_S15_EEEEENS7_6detail27Sm100ImplicitGemmTileTraitsINSA_25SM100_TMA_2SM_LOAD_IM2COLENSA_14ComposedLayoutINSA_7SwizzleILi1ELi4ELi3EEENSA_18smem_ptr_flag_bitsILi8EEENS10_INSB_IJNSC_ILi8EEESJ_EEENSB_IJSJ_SE_EEEEEEEvEENS19_INSA_18SM100_TMA_2SM_LOADENS1B_IS1D_S1F_NS10_INSB_IJSJ_S1G_EEENSB_IJSE_SJ_EEEEEEEvEEEENS_8epilogue10collective18CollectiveEpilogueINS1T_23Sm100TmaWarpSpecializedILi1ELi1ELi32ELb0ELb0EEEJNSB_IJSI_SI_SK_EEENSB_IJNS10_ISI_SE_EES1Z_EEESM_NSB_IJNSB_IJlllEEESE_S12_EEESM_S22_NS1T_6fusion15FusionCallbacksIS1X_NS23_17LinearCombinationISM_fSM_fLNS_15FloatRoundStyleE2EEES1Y_S20_JEEENSA_5SM1004TMEM4LOAD26SM100_TMEM_LOAD_32dp32b32xENSA_20SM90_TMA_LOAD_IM2COLENS1B_INS1C_ILi2ELi4ELi3EEES1F_NS10_INSB_IJS1G_SI_EEENSB_IJSI_SE_EEEEEEENSA_39AutoVectorizingCopyWithAssumedAlignmentILi128EEENSA_21SM90_TMA_STORE_IM2COLES2I_S2K_S2K_EEEvvEEEEvNT_6ParamsE,(.L_x_344 - _ZN7cutlass13device_kernelINS_4conv6kernel13ConvUniversalINS1_16ConvProblemShapeILNS1_8OperatorE1ELi2EEENS1_10collective14CollectiveConvINS1_47MainloopSm100TmaUmmaWarpSpecializedImplicitGemmILS5_1ELi72ELi2ELi1ELi2EN4cute5tupleIJNSA_1CILi2EEENSC_ILi1EEESE_EEEEENSB_IJNSC_ILi128EEENSC_ILi64EEENSB_IJNSC_ILi32EEEEEEEEENS_12float_e4m3_tESM_NSA_8TiledMMAINSA_8MMA_AtomIJNSA_10MMA_TraitsINSA_25SM100_MMA_F8F6F4_2x1SM_SSEJSM_SM_fSH_SI_NSA_17integral_constantINSA_4UMMA5MajorELST_0EEENSR_IST_LST_1EEENSR_INSS_7ScaleInELSW_0EEESX_EEEEEENSA_6LayoutINSB_IJSE_SE_SE_EEENSB_IJNSC_ILi0EEES12_S12_EEEEENSB_IJNSA_10UnderscoreES15_S15_EEEEENS7_6detail27Sm100ImplicitGemmTileTraitsINSA_25SM100_TMA_2SM_LOAD_IM2COLENSA_14ComposedLayoutINSA_7SwizzleILi1ELi4ELi3EEENSA_18smem_ptr_flag_bitsILi8EEENS10_INSB_IJNSC_ILi8EEESJ_EEENSB_IJSJ_SE_EEEEEEEvEENS19_INSA_18SM100_TMA_2SM_LOADENS1B_IS1D_S1F_NS10_INSB_IJSJ_S1G_EEENSB_IJSE_SJ_EEEEEEEvEEEENS_8epilogue10collective18CollectiveEpilogueINS1T_23Sm100TmaWarpSpecializedILi1ELi1ELi32ELb0ELb0EEEJNSB_IJSI_SI_SK_EEENSB_IJNS10_ISI_SE_EES1Z_EEESM_NSB_IJNSB_IJlllEEESE_S12_EEESM_S22_NS1T_6fusion15FusionCallbacksIS1X_NS23_17LinearCombinationISM_fSM_fLNS_15FloatRoundStyleE2EEES1Y_S20_JEEENSA_5SM1004TMEM4LOAD26SM100_TMEM_LOAD_32dp32b32xENSA_20SM90_TMA_LOAD_IM2COLENS1B_INS1C_ILi2ELi4ELi3EEES1F_NS10_INSB_IJS1G_SI_EEENSB_IJSI_SE_EEEEEEENSA_39AutoVectorizingCopyWithAssumedAlignmentILi128EEENSA_21SM90_TMA_STORE_IM2COLES2I_S2K_S2K_EEEvvEEEEvNT_6ParamsE)
        .other          _ZN7cutlass13device_kernelINS_4conv6kernel13ConvUniversalINS1_16ConvProblemShapeILNS1_8OperatorE1ELi2EEENS1_10collective14CollectiveConvINS1_47MainloopSm100TmaUmmaWarpSpecializedImplicitGemmILS5_1ELi72ELi2ELi1ELi2EN4cute5tupleIJNSA_1CILi2EEENSC_ILi1EEESE_EEEEENSB_IJNSC_ILi128EEENSC_ILi64EEENSB_IJNSC_ILi32EEEEEEEEENS_12float_e4m3_tESM_NSA_8TiledMMAINSA_8MMA_AtomIJNSA_10MMA_TraitsINSA_25SM100_MMA_F8F6F4_2x1SM_SSEJSM_SM_fSH_SI_NSA_17integral_constantINSA_4UMMA5MajorELST_0EEENSR_IST_LST_1EEENSR_INSS_7ScaleInELSW_0EEESX_EEEEEENSA_6LayoutINSB_IJSE_SE_SE_EEENSB_IJNSC_ILi0EEES12_S12_EEEEENSB_IJNSA_10UnderscoreES15_S15_EEEEENS7_6detail27Sm100ImplicitGemmTileTraitsINSA_25SM100_TMA_2SM_LOAD_IM2COLENSA_14ComposedLayoutINSA_7SwizzleILi1ELi4ELi3EEENSA_18smem_ptr_flag_bitsILi8EEENS10_INSB_IJNSC_ILi8EEESJ_EEENSB_IJSJ_SE_EEEEEEEvEENS19_INSA_18SM100_TMA_2SM_LOADENS1B_IS1D_S1F_NS10_INSB_IJSJ_S1G_EEENSB_IJSE_SJ_EEEEEEEvEEEENS_8epilogue10collective18CollectiveEpilogueINS1T_23Sm100TmaWarpSpecializedILi1ELi1ELi32ELb0ELb0EEEJNSB_IJSI_SI_SK_EEENSB_IJNS10_ISI_SE_EES1Z_EEESM_NSB_IJNSB_IJlllEEESE_S12_EEESM_S22_NS1T_6fusion15FusionCallbacksIS1X_NS23_17LinearCombinationISM_fSM_fLNS_15FloatRoundStyleE2EEES1Y_S20_JEEENSA_5SM1004TMEM4LOAD26SM100_TMEM_LOAD_32dp32b32xENSA_20SM90_TMA_LOAD_IM2COLENS1B_INS1C_ILi2ELi4ELi3EEES1F_NS10_INSB_IJS1G_SI_EEENSB_IJSI_SE_EEEEEEENSA_39AutoVectorizingCopyWithAssumedAlignmentILi128EEENSA_21SM90_TMA_STORE_IM2COLES2I_S2K_S2K_EEEvvEEEEvNT_6ParamsE,@"STO_CUDA_ENTRY STV_DEFAULT"
_ZN7cutlass13device_kernelINS_4conv6kernel13ConvUniversalINS1_16ConvProblemShapeILNS1_8OperatorE1ELi2EEENS1_10collective14CollectiveConvINS1_47MainloopSm100TmaUmmaWarpSpecializedImplicitGemmILS5_1ELi72ELi2ELi1ELi2EN4cute5tupleIJNSA_1CILi2EEENSC_ILi1EEESE_EEEEENSB_IJNSC_ILi128EEENSC_ILi64EEENSB_IJNSC_ILi32EEEEEEEEENS_12float_e4m3_tESM_NSA_8TiledMMAINSA_8MMA_AtomIJNSA_10MMA_TraitsINSA_25SM100_MMA_F8F6F4_2x1SM_SSEJSM_SM_fSH_SI_NSA_17integral_constantINSA_4UMMA5MajorELST_0EEENSR_IST_LST_1EEENSR_INSS_7ScaleInELSW_0EEESX_EEEEEENSA_6LayoutINSB_IJSE_SE_SE_EEENSB_IJNSC_ILi0EEES12_S12_EEEEENSB_IJNSA_10UnderscoreES15_S15_EEEEENS7_6detail27Sm100ImplicitGemmTileTraitsINSA_25SM100_TMA_2SM_LOAD_IM2COLENSA_14ComposedLayoutINSA_7SwizzleILi1ELi4ELi3EEENSA_18smem_ptr_flag_bitsILi8EEENS10_INSB_IJNSC_ILi8EEESJ_EEENSB_IJSJ_SE_EEEEEEEvEENS19_INSA_18SM100_TMA_2SM_LOADENS1B_IS1D_S1F_NS10_INSB_IJSJ_S1G_EEENSB_IJSE_SJ_EEEEEEEvEEEENS_8epilogue10collective18CollectiveEpilogueINS1T_23Sm100TmaWarpSpecializedILi1ELi1ELi32ELb0ELb0EEEJNSB_IJSI_SI_SK_EEENSB_IJNS10_ISI_SE_EES1Z_EEESM_NSB_IJNSB_IJlllEEESE_S12_EEESM_S22_NS1T_6fusion15FusionCallbacksIS1X_NS23_17LinearCombinationISM_fSM_fLNS_15FloatRoundStyleE2EEES1Y_S20_JEEENSA_5SM1004TMEM4LOAD26SM100_TMEM_LOAD_32dp32b32xENSA_20SM90_TMA_LOAD_IM2COLENS1B_INS1C_ILi2ELi4ELi3EEES1F_NS10_INSB_IJS1G_SI_EEENSB_IJSI_SE_EEEEEEENSA_39AutoVectorizingCopyWithAssumedAlignmentILi128EEENSA_21SM90_TMA_STORE_IM2COLES2I_S2K_S2K_EEEvvEEEEvNT_6ParamsE:
[----:B------:R-:W1:Y:S01]  /*0000*/  LDC R1, c[0x0][0x37c] ;  /* 0x0000df00ff017b82 */ /* 0x000e620000000800 */
[----:B------:R-:W2:Y:S01]  /*0010*/  S2R R69, SR_TID.X ;  /* 0x0000000000457919 */ /* 0x000ea20000002100 */
[----:B------:R-:W3:Y:S06]  /*0020*/  LDCU.64 UR8, c[0x0][0x890] ;  /* 0x00011200ff0877ac */ /* 0x000eec0008000a00 */
[----:B------:R-:W4:Y:S01]  /*0030*/  S2UR UR4, SR_CgaCtaId ;  /* 0x00000000000479c3 */ /* 0x000f220000008800 */
[----:B-1----:R-:W-:Y:S01]  /*0040*/  VIADD R1, R1, 0xfffffff8 ;  /* 0xfffffff801017836 */ /* 0x002fe20000000000 */
[----:B------:R-:W-:-:S02]  /*0050*/  PRMT R79, RZ, 0x7610, R79 ;  /* 0x00007610ff4f7816 */ /* 0x000fc4000000004f */
[----:B------:R-:W-:Y:S02]  /*0060*/  ELECT P1, URZ, PT ;  /* 0x0000000000ff782f */ /* 0x000fe40003820000 */
[----:B------:R-:W-:Y:S01]  /*0070*/  R2UR UR43, R1 ;  /* 0x00000000012b72ca */ /* 0x000fe200000e0000 */
[----:B---3--:R-:W-:-:S04]  /*0080*/  UISETP.NE.U32.AND UP0, UPT, UR8, URZ, UPT ;  /* 0x000000ff0800728c */ /* 0x008fc8000bf05070 */
[----:B------:R-:W-:Y:S02]  /*0090*/  UISETP.NE.AND.EX UP0, UPT, UR9, URZ, UPT, UP0 ;  /* 0x000000ff0900728c */ /* 0x000fe4000bf05300 */
[----:B----4-:R-:W-:Y:S02]  /*00a0*/  ULOP3.LUT UR26, UR4, 0x1, URZ, 0xc0, !UPT ;  /* 0x00000001041a7892 */ /* 0x010fe4000f8ec0ff */
[----:B------:R-:W-:Y:S01]  /*00b0*/  ULOP3.LUT UR25, UR4, 0x1, URZ, 0x3c, !UPT ;  /* 0x0000000104197892 */ /* 0x000fe2000f8e3cff */
[----:B--2---:R-:W-:-:S05]  /*00c0*/  SHF.R.U32.HI R80, RZ, 0x5, R69 ;  /* 0x00000005ff507819 */ /* 0x004fca0000011645 */
[----:B------:R-:W1:Y:S02]  /*00d0*/  SHFL.IDX PT, R0, R80, RZ, 0x1f ;  /* 0x00001fff50007589 */ /* 0x000e6400000e0000 */
[----:B-1----:R-:W-:Y:S01]  /*00e0*/  R2UR UR18, R0 ;  /* 0x00000000001272ca */ /* 0x002fe200000e0000 */
[----:B------:R-:W-:-:S14]  /*00f0*/  BRA.U UP0, `(.L_x_0) ;  /* 0x0000000100307547 */ /* 0x000fdc000b800000 */
[----:B------:R-:W1:Y:S02]  /*0100*/  LDCU.64 UR4, c[0x0][0x888] ;  /* 0x00011100ff0477ac */ /* 0x000e640008000a00 */
[----:B-1----:R-:W-:-:S04]  /*0110*/  UISETP.NE.U32.AND UP0, UPT, UR4, URZ, UPT ;  /* 0x000000ff0400728c */ /* 0x002fc8000bf05070 */
[----:B------:R-:W-:-:S09]  /*0120*/  UISETP.NE.AND.EX UP0, UPT, UR5, URZ, UPT, UP0 ;  /* 0x000000ff0500728c */ /* 0x000fd2000bf05300 */
[----:B------:R-:W-:Y:S05]  /*0130*/  BRA.U !UP0, `(.L_x_1) ;  /* 0x0000000108147547 */ /* 0x000fea000b800000 */
[----:B------:R-:W1:Y:S01]  /*0140*/  LDC.64 R2, c[0x0][0x888] ;  /* 0x00022200ff027b82 */ /* 0x000e620000000a00 */
[----:B------:R-:W1:Y:S02]  /*0150*/  LDCU.64 UR4, c[0x0][0x358] ;  /* 0x00006b00ff0477ac */ /* 0x000e640008000a00 */
[----:B-1----:R1:W5:Y:S01]  /*0160*/  LDG.E R39, desc[UR4][R2.64] ;  /* 0x0000000402277981 */ /* 0x002362000c1e1900 */
[----:B------:R-:W-:Y:S01]  /*0170*/  HFMA2 R79, -RZ, RZ, 0, 5.9604644775390625e-08 ;  /* 0x00000001ff4f7431 */ /* 0x000fe200000001ff */
[----:B------:R-:W-:Y:S05]  /*0180*/  BRA `(.L_x_0) ;  /* 0x00000000000c7947 */ /* 0x000fea0003800000 */
.L_x_1:
[----:B------:R-:W1:Y:S01]  /*0190*/  LDCU UR4, c[0x0][0x880] ;  /* 0x00011000ff0477ac */ /* 0x000e620008000800 */
[----:B------:R-:W-:Y:S01]  /*01a0*/  HFMA2 R79, -RZ, RZ, 0, 5.9604644775390625e-08 ;  /* 0x00000001ff4f7431 */ /* 0x000fe200000001ff */
[----:B-1----:R-:W-:-:S07]  /*01b0*/  MOV R39, UR4 ;  /* 0x0000000400277c02 */ /* 0x002fce0008000f00 */
.L_x_0:
[----:B------:R-:W2:Y:S02]  /*01c0*/  LDCU.64 UR4, c[0x0][0x8b0] ;  /* 0x00011600ff0477ac */ /* 0x000ea40008000a00 */
[----:B--2---:R-:W-:-:S04]  /*01d0*/  UISETP.NE.U32.AND UP0, UPT, UR4, URZ, UPT ;  /* 0x000000ff0400728c */ /* 0x004fc8000bf05070 */
[----:B------:R-:W-:-:S09]  /*01e0*/  UISETP.NE.AND.EX UP0, UPT, UR5, URZ, UPT, UP0 ;  /* 0x000000ff0500728c */ /* 0x000fd2000bf05300 */
[----:B------:R-:W-:Y:S05]  /*01f0*/  BRA.U UP0, `(.L_x_2) ;  /* 0x0000000100287547 */ /* 0x000fea000b800000 */
[----:B------:R-:W2:Y:S02]  /*0200*/  LDCU.64 UR4, c[0x0][0x8a8] ;  /* 0x00011500ff0477ac */ /* 0x000ea40008000a00 */
[----:B--2---:R-:W-:-:S04]  /*0210*/  UISETP.NE.U32.AND UP0, UPT, UR4, URZ, UPT ;  /* 0x000000ff0400728c */ /* 0x004fc8000bf05070 */
[----:B------:R-:W-:-:S09]  /*0220*/  UISETP.NE.AND.EX UP0, UPT, UR5, URZ, UPT, UP0 ;  /* 0x000000ff0500728c */ /* 0x000fd2000bf05300 */
[----:B------:R-:W-:Y:S05]  /*0230*/  BRA.U !UP0, `(.L_x_3) ;  /* 0x0000000108107547 */ /* 0x000fea000b800000 */
[----:B-1----:R-:W1:Y:S01]  /*0240*/  LDC.64 R2, c[0x0][0x8a8] ;  /* 0x00022a00ff027b82 */ /* 0x002e620000000a00 */
[----:B------:R-:W1:Y:S02]  /*0250*/  LDCU.64 UR4, c[0x0][0x358] ;  /* 0x00006b00ff0477ac */ /* 0x000e640008000a00 */
[----:B-1----:R2:W5:Y:S01]  /*0260*/  LDG.E R38, desc[UR4][R2.64] ;  /* 0x0000000402267981 */ /* 0x002562000c1e1900 */
[----:B------:R-:W-:Y:S05]  /*0270*/  BRA `(.L_x_2) ;  /* 0x0000000000087947 */ /* 0x000fea0003800000 */
.L_x_3:
[----:B------:R-:W2:Y:S02]  /*0280*/  LDCU UR4, c[0x0][0x8a0] ;  /* 0x00011400ff0477ac */ /* 0x000ea40008000800 */
[----:B--2---:R-:W-:Y:S02]  /*0290*/  MOV R38, UR4 ;  /* 0x0000000400267c02 */ /* 0x004fe40008000f00 */
.L_x_2:
[----:B------:R-:W-:Y:S01]  /*02a0*/  IMAD.U32 R0, RZ, RZ, UR18 ;  /* 0x00000012ff007e24 */ /* 0x000fe2000f8e00ff */
[----:B------:R-:W-:Y:S04]  /*02b0*/  BSSY.RECONVERGENT B0, `(.L_x_4) ;  /* 0x000000c000007945 */ /* 0x000fe80003800200 */
[C---:B------:R-:W-:Y:S02]  /*02c0*/  ISETP.NE.OR P2, PT, R0.reuse, 0x1, !P1 ;  /* 0x000000010000780c */ /* 0x040fe40004f45670 */
[----:B------:R-:W-:-:S11]  /*02d0*/  ISETP.NE.OR P0, PT, R0, 0x3, !P1 ;  /* 0x000000030000780c */ /* 0x000fd60004f05670 */
[----:B------:R-:W-:Y:S05]  /*02e0*/  @P2 BRA `(.L_x_5) ;  /* 0x0000000000202947 */ /* 0x000fea0003800000 */
[----:B------:R-:W3:Y:S02]  /*02f0*/  LDCU.64 UR4, c[0x0][0x348] ;  /* 0x00006900ff0477ac */ /* 0x000ee40008000a00 */
[----:B---3--:R-:W-:Y:S02]  /*0300*/  UIADD3 UR6, UP1, UPT, UR4, 0x80, URZ ;  /* 0x0000008004067890 */ /* 0x008fe4000ff3e0ff */
[----:B------:R-:W-:Y:S02]  /*0310*/  UIADD3 UR4, UP0, UPT, UR4, 0x180, URZ ;  /* 0x0000018004047890 */ /* 0x000fe4000ff1e0ff */
[----:B------:R-:W-:Y:S02]  /*0320*/  UIADD3.X UR7, UPT, UPT, URZ, UR5, URZ, UP1, !UPT ;  /* 0x00000005ff077290 */ /* 0x000fe40008ffe4ff */
[----:B------:R-:W-:-:S07]  /*0330*/  UIADD3.X UR5, UPT, UPT, URZ, UR5, URZ, UP0, !UPT ;  /* 0x00000005ff057290 */ /* 0x000fce00087fe4ff */
[----:B------:R3:W-:Y:S02]  /*0340*/  UTMACCTL.PF [UR6] ;  /* 0x00000000060079b9 */ /* 0x0007e40008040000 */
[----:B------:R3:W-:Y:S02]  /*0350*/  UTMACCTL.PF [UR4] ;  /* 0x00000000040079b9 */ /* 0x0007e40008040000 */
[----:B---3--:R-:W-:Y:S01]  /*0360*/  NOP ;  /* 0x0000000000007918 */ /* 0x008fe20000000000 */
.L_x_5:
[----:B------:R-:W-:Y:S05]  /*0370*/  BSYNC.RECONVERGENT B0 ;  /* 0x0000000000007941 */ /* 0x000fea0003800200 */
.L_x_4:
[----:B------:R-:W-:Y:S04]  /*0380*/  BSSY.RECONVERGENT B0, `(.L_x_6) ;  /* 0x000000a000007945 */ /* 0x000fe80003800200 */
        /* <DEDUP_REMOVED lines=9> */
.L_x_7:
[----:B------:R-:W-:Y:S05]  /*0420*/  BSYNC.RECONVERGENT B0 ;  /* 0x0000000000007941 */ /* 0x000fea0003800200 */
.L_x_6:
[----:B------:R-:W3:Y:S01]  /*0430*/  LDCU.64 UR4, c[0x0][0x888] ;  /* 0x00011100ff0477ac */ /* 0x000ee20008000a00 */
[----:B------:R-:W-:Y:S02]  /*0440*/  UISETP.EQ.U32.AND UP1, UPT, UR8, URZ, UPT ;  /* 0x000000ff0800728c */ /* 0x000fe4000bf22070 */
[----:B------:R-:W-:Y:S02]  /*0450*/  UPLOP3.LUT UP3, UPT, UPT, UPT, UPT, 0x80, 0x8 ;  /* 0x000000000008789c */ /* 0x000fe40003f6f070 */
[----:B---3--:R-:W-:-:S04]  /*0460*/  UISETP.NE.U32.AND UP0, UPT, UR4, URZ, UPT ;  /* 0x000000ff0400728c */ /* 0x008fc8000bf05070 */
[----:B------:R-:W-:-:S04]  /*0470*/  UISETP.NE.AND.EX UP2, UPT, UR5, URZ, UPT, UP0 ;  /* 0x000000ff0500728c */ /* 0x000fc8000bf45300 */
[----:B------:R-:W-:-:S04]  /*0480*/  UISETP.EQ.OR.EX UP4, UPT, UR9, URZ, !UP2, UP1 ;  /* 0x000000ff0900728c */ /* 0x000fc8000d782710 */
[----:B------:R-:W-:-:S06]  /*0490*/  UP2UR UR4, UPR, URZ, 0x10 ;  /* 0x00000010ff047883 */ /* 0x000fcc0008000000 */
[----:B------:R-:W-:Y:S01]  /*04a0*/  MOV R84, UR4 ;  /* 0x0000000400547c02 */ /* 0x000fe20008000f00 */
[----:B------:R-:W-:Y:S06]  /*04b0*/  BRA.U !UP4, `(.L_x_8) ;  /* 0x000000010c207547 */ /* 0x000fec000b800000 */
[----:B------:R-:W-:Y:S01]  /*04c0*/  UISETP.NE.U32.AND UP1, UPT, UR8, URZ, UPT ;  /* 0x000000ff0800728c */ /* 0x000fe2000bf25070 */
[----:B-----5:R-:W-:Y:S01]  /*04d0*/  FSETP.NEU.AND P0, PT, R39, RZ, PT ;  /* 0x000000ff2700720b */ /* 0x020fe20003f0d000 */
[----:B------:R-:W-:Y:S02]  /*04e0*/  USEL UR4, URZ, 0xffffffff, UP2 ;  /* 0xffffffffff047887 */ /* 0x000fe40009000000 */
[----:B------:R-:W-:-:S10]  /*04f0*/  UISETP.NE.AND.EX UP1, UPT, UR9, URZ, UPT, UP1 ;  /* 0x000000ff0900728c */ /* 0x000fd4000bf25310 */
[----:B------:R-:W-:Y:S01]  /*0500*/  VOTEU.ANY UP0, P0 ;  /* 0x0000000000ff7886 */ /* 0x000fe20000000100 */
[----:B------:R-:W-:-:S04]  /*0510*/  @!UP1 USEL UR4, URZ, 0xffffffff, UP0 ;  /* 0xffffffffff049887 */ /* 0x000fc80008000000 */
[----:B------:R-:W-:-:S04]  /*0520*/  ULOP3.LUT UR4, UR4, 0x1, URZ, 0xc0, !UPT ;  /* 0x0000000104047892 */ /* 0x000fc8000f8ec0ff */
[----:B------:R-:W-:-:S11]  /*0530*/  UISETP.NE.U32.AND UP3, UPT, UR4, 0x1, UPT ;  /* 0x000000010400788c */ /* 0x000fd6000bf65070 */
.L_x_8:
[----:B------:R-:W3:Y:S01]  /*0540*/  SHFL.IDX PT, R0, R80, RZ, 0x1f ;  /* 0x00001fff50007589 */ /* 0x000ee200000e0000 */
[----:B------:R-:W-:Y:S02]  /*0550*/  UISETP.NE.AND UP5, UPT, UR18, 0x2, UPT ;  /* 0x000000021200788c */ /* 0x000fe4000bfa5270 */
[----:B------:R-:W-:Y:S02]  /*0560*/  UISETP.NE.AND UP0, UPT, UR18, 0x2, UPT ;  /* 0x000000021200788c */ /* 0x000fe4000bf05270 */
[----:B------:R-:W-:Y:S02]  /*0570*/  UISETP.NE.OR UP1, UPT, UR26, URZ, UP5 ;  /* 0x000000ff1a00728c */ /* 0x000fe4000af25670 */
[----:B------:R-:W-:-:S04]  /*0580*/  USEL UR38, URZ, 0x1, UP0 ;  /* 0x00000001ff267887 */ /* 0x000fc80008000000 */
[----:B------:R-:W-:Y:S02]  /*0590*/  PLOP3.LUT P3, PT, P1, PT, UP1, 0xae, 0xea ;  /* 0x0000000000ea781c */ /* 0x000fe40000f6f51e */
[----:B---3--:R-:W-:-:S13]  /*05a0*/  ISETP.NE.AND P0, PT, R0, RZ, PT ;  /* 0x000000ff0000720c */ /* 0x008fda0003f05270 */
[----:B------:R-:W-:Y:S05]  /*05b0*/  @P0 BRA `(.L_x_9) ;  /* 0x0000000800740947 */ /* 0x000fea0003800000 */
[----:B------:R-:W-:Y:S01]  /*05c0*/  ELECT P0, URZ, PT ;  /* 0x0000000000ff782f */ /* 0x000fe20003800000 */
[----:B------:R-:W-:-:S12]  /*05d0*/  BSSY.RECONVERGENT B0, `(.L_x_9) ;  /* 0x000009b000007945 */ /* 0x000fd80003800200 */
[----:B------:R-:W-:Y:S05]  /*05e0*/  @!P0 BRA `(.L_x_10) ;  /* 0x0000000800648947 */ /* 0x000fea0003800000 */
[----:B------:R-:W3:Y:S01]  /*05f0*/  S2UR UR5, SR_CgaCtaId ;  /* 0x00000000000579c3 */ /* 0x000ee20000008800 */
[----:B------:R-:W-:Y:S01]  /*0600*/  UMOV UR4, 0x400 ;  /* 0x0000040000047882 */ /* 0x000fe20000000000 */
[----:B------:R-:W-:Y:S02]  /*0610*/  UMOV UR6, 0x1 ;  /* 0x0000000100067882 */ /* 0x000fe40000000000 */
[----:B------:R-:W-:-:S04]  /*0620*/  UIADD3 UR6, UPT, UPT, -UR6, 0x100000, URZ ;  /* 0x0010000006067890 */ /* 0x000fc8000fffe1ff */
[----:B------:R-:W-:Y:S02]  /*0630*/  USHF.L.U32 UR7, UR6, 0xb, URZ ;  /* 0x0000000b06077899 */ /* 0x000fe400080006ff */
[----:B------:R-:W-:Y:S02]  /*0640*/  USHF.L.U32 UR6, UR6, 0x1, URZ ;  /* 0x0000000106067899 */ /* 0x000fe400080006ff */
[----:B---3--:R-:W-:Y:S01]  /*0650*/  ULEA UR4, UR5, UR4, 0x18 ;  /* 0x0000000405047291 */ /* 0x008fe2000f8ec0ff */
[----:B------:R-:W3:Y:S11]  /*0660*/  FENCE.VIEW.ASYNC.S ;  /* 0x00000000000073c6 */ /* 0x000ef60000000000 */
[----:B---3--:R3:W4:Y:S01]  /*0670*/  SYNCS.EXCH.64 URZ, [UR4], UR6 ;  /* 0x0000000604ff75b2 */ /* 0x0087220008000100 */
[----:B------:R3:W1:Y:S01]  /*0680*/  SYNCS.EXCH.64 URZ, [UR4+0x240], UR6 ;  /* 0x0002400604ff75b2 */ /* 0x0006620008000100 */
        /* <DEDUP_REMOVED lines=141> */
[----:B------:R3:W1:Y:S02]  /*0f60*/  SYNCS.EXCH.64 URZ, [UR4+0x478], UR6 ;  /* 0x0004780604ff75b2 */ /* 0x0006640008000100 */
[----:B---34-:R-:W-:Y:S01]  /*0f70*/  NOP ;  /* 0x0000000000007918 */ /* 0x018fe20000000000 */
.L_x_10:
[----:B------:R-:W-:Y:S05]  /*0f80*/  BSYNC.RECONVERGENT B0 ;  /* 0x0000000000007941 */ /* 0x000fea0003800200 */
.L_x_9:
[----:B------:R-:W3:Y:S01]  /*0f90*/  SHFL.IDX PT, R0, R80, RZ, 0x1f ;  /* 0x00001fff50007589 */ /* 0x000ee200000e0000 */
[----:B------:R-:W-:Y:S01]  /*0fa0*/  NOP ;  /* 0x0000000000007918 */ /* 0x000fe20000000000 */
[----:B---3--:R-:W-:-:S13]  /*0fb0*/  ISETP.NE.AND P0, PT, R0, 0x1, PT ;  /* 0x000000010000780c */ /* 0x008fda0003f05270 */
[----:B------:R-:W-:Y:S05]  /*0fc0*/  @P0 BRA `(.L_x_11) ;  /* 0x0000000000400947 */ /* 0x000fea0003800000 */
[----:B------:R-:W3:Y:S01]  /*0fd0*/  S2UR UR5, SR_CgaCtaId ;  /* 0x00000000000579c3 */ /* 0x000ee20000008800 */
[----:B------:R-:W-:Y:S01]  /*0fe0*/  UMOV UR4, 0x400 ;  /* 0x0000040000047882 */ /* 0x000fe20000000000 */
[----:B------:R-:W-:Y:S01]  /*0ff0*/  UMOV UR8, 0x20 ;  /* 0x0000002000087882 */ /* 0x000fe20000000000 */
[----:B------:R-:W-:Y:S01]  /*1000*/  UMOV UR6, 0x80 ;  /* 0x0000008000067882 */ /* 0x000fe20000000000 */
[----:B------:R-:W-:-:S04]  /*1010*/  UIADD3 UR8, UPT, UPT, -UR8, 0x100000, URZ ;  /* 0x0010000008087890 */ /* 0x000fc8000fffe1ff */
[----:B------:R-:W-:Y:S02]  /*1020*/  USHF.L.U32 UR9, UR8, 0xb, URZ ;  /* 0x0000000b08097899 */ /* 0x000fe400080006ff */
[----:B------:R-:W-:Y:S02]  /*1030*/  USHF.L.U32 UR8, UR8, 0x1, URZ ;  /* 0x0000000108087899 */ /* 0x000fe400080006ff */
[----:B------:R-:W-:-:S04]  /*1040*/  UIADD3 UR6, UPT, UPT, -UR6, 0x100000, URZ ;  /* 0x0010000006067890 */ /* 0x000fc8000fffe1ff */
[----:B------:R-:W-:Y:S02]  /*1050*/  USHF.L.U32 UR7, UR6, 0xb, URZ ;  /* 0x0000000b06077899 */ /* 0x000fe400080006ff */
[----:B------:R-:W-:Y:S01]  /*1060*/  USHF.L.U32 UR6, UR6, 0x1, URZ ;  /* 0x0000000106067899 */ /* 0x000fe200080006ff */
[----:B------:R-:W-:Y:S01]  /*1070*/  ELECT P0, URZ, PT ;  /* 0x0000000000ff782f */ /* 0x000fe20003800000 */
[----:B---3--:R-:W-:Y:S01]  /*1080*/  ULEA UR4, UR5, UR4, 0x18 ;  /* 0x0000000405047291 */ /* 0x008fe2000f8ec0ff */
[----:B------:R-:W3:Y:S11]  /*1090*/  FENCE.VIEW.ASYNC.S ;  /* 0x00000000000073c6 */ /* 0x000ef60000000000 */
[----:B---3--:R3:W4:Y:S01]  /*10a0*/  SYNCS.EXCH.64 URZ, [UR4+0x480], UR8 ;  /* 0x0004800804ff75b2 */ /* 0x0087220008000100 */
[----:B------:R3:W1:Y:S01]  /*10b0*/  SYNCS.EXCH.64 URZ, [UR4+0x488], UR6 ;  /* 0x0004880604ff75b2 */ /* 0x0006620008000100 */
[----:B------:R-:W-:Y:S01]  /*10c0*/  NOP ;  /* 0x0000000000007918 */ /* 0x000fe20000000000 */
.L_x_11:
[----:B------:R-:W2:Y:S01]  /*10d0*/  SHFL.IDX PT, R0, R80, RZ, 0x1f ;  /* 0x00001fff50007589 */ /* 0x000ea200000e0000 */
[----:B------:R-:W-:Y:S01]  /*10e0*/  NOP ;  /* 0x0000000000007918 */ /* 0x000fe20000000000 */
[----:B--2---:R-:W-:-:S13]  /*10f0*/  ISETP.NE.AND P0, PT, R0, 0x3, PT ;  /* 0x000000030000780c */ /* 0x004fda0003f05270 */
[----:B------:R-:W-:Y:S05]  /*1100*/  @P0 BRA `(.L_x_12) ;  /* 0x0000000000300947 */ /* 0x000fea0003800000 */
[----:B------:R-:W2:Y:S01]  /*1110*/  S2UR UR5, SR_CgaCtaId ;  /* 0x00000000000579c3 */ /* 0x000ea20000008800 */
[----:B---3--:R-:W-:Y:S01]  /*1120*/  UMOV UR4, 0x400 ;  /* 0x0000040000047882 */ /* 0x008fe20000000000 */
[----:B------:R-:W-:Y:S01]  /*1130*/  UMOV UR6, 0x20 ;  /* 0x0000002000067882 */ /* 0x000fe20000000000 */
[----:B------:R-:W-:Y:S01]  /*1140*/  ELECT P0, URZ, PT ;  /* 0x0000000000ff782f */ /* 0x000fe20003800000 */
[----:B------:R-:W-:-:S04]  /*1150*/  UIADD3 UR6, UPT, UPT, -UR6, 0x100000, URZ ;  /* 0x0010000006067890 */ /* 0x000fc8000fffe1ff */
[----:B------:R-:W-:Y:S02]  /*1160*/  USHF.L.U32 UR7, UR6, 0xb, URZ ;  /* 0x0000000b06077899 */ /* 0x000fe400080006ff */
[----:B------:R-:W-:Y:S02]  /*1170*/  USHF.L.U32 UR6, UR6, 0x1, URZ ;  /* 0x0000000106067899 */ /* 0x000fe400080006ff */
[----:B--2---:R-:W-:Y:S01]  /*1180*/  ULEA UR4, UR5, UR4, 0x18 ;  /* 0x0000000405047291 */ /* 0x004fe2000f8ec0ff */
[----:B------:R-:W2:Y:S11]  /*1190*/  FENCE.VIEW.ASYNC.S ;  /* 0x00000000000073c6 */ /* 0x000eb60000000000 */
[----:B--2---:R2:W3:Y:S01]  /*11a0*/  SYNCS.EXCH.64 URZ, [UR4+0x490], UR6 ;  /* 0x0004900604ff75b2 */ /* 0x0044e20008000100 */
[----:B------:R2:W1:Y:S01]  /*11b0*/  SYNCS.EXCH.64 URZ, [UR4+0x498], UR6 ;  /* 0x0004980604ff75b2 */ /* 0x0004620008000100 */
[----:B------:R-:W-:Y:S01]  /*11c0*/  NOP ;  /* 0x0000000000007918 */ /* 0x000fe20000000000 */
.L_x_12:
[----:B------:R-:W4:Y:S01]  /*11d0*/  SHFL.IDX PT, R0, R80, RZ, 0x1f ;  /* 0x00001fff50007589 */ /* 0x000f2200000e0000 */
[----:B------:R-:W-:Y:S01]  /*11e0*/  NOP ;  /* 0x0000000000007918 */ /* 0x000fe20000000000 */
[----:B----4-:R-:W-:-:S13]  /*11f0*/  ISETP.NE.AND P0, PT, R0, 0x4, PT ;  /* 0x000000040000780c */ /* 0x010fda0003f05270 */
[----:B------:R-:W-:Y:S05]  /*1200*/  @P0 BRA `(.L_x_13) ;  /* 0x0000000000440947 */ /* 0x000fea0003800000 */
[----:B------:R-:W4:Y:S01]  /*1210*/  S2UR UR5, SR_CgaCtaId ;  /* 0x00000000000579c3 */ /* 0x000f220000008800 */
[----:B--23--:R-:W-:Y:S01]  /*1220*/  UMOV UR4, 0x1e0 ;  /* 0x000001e000047882 */ /* 0x00cfe20000000000 */
[----:B------:R-:W-:Y:S01]  /*1230*/  UMOV UR6, 0x400 ;  /* 0x0000040000067882 */ /* 0x000fe20000000000 */
[----:B------:R-:W-:Y:S01]  /*1240*/  USEL UR4, UR4, 0x1a0, UP3 ;  /* 0x000001a004047887 */ /* 0x000fe20009800000 */
[----:B------:R-:W-:Y:S01]  /*1250*/  UMOV UR8, 0x1 ;  /* 0x0000000100087882 */ /* 0x000fe20000000000 */
[----:B------:R-:W-:Y:S01]  /*1260*/  ELECT P0, URZ, PT ;  /* 0x0000000000ff782f */ /* 0x000fe20003800000 */
[----:B------:R-:W-:-:S04]  /*1270*/  UIADD3 UR8, UPT, UPT, -UR8, 0x100000, URZ ;  /* 0x0010000008087890 */ /* 0x000fc8000fffe1ff */
[----:B------:R-:W-:Y:S02]  /*1280*/  USHF.L.U32 UR9, UR8, 0xb, URZ ;  /* 0x0000000b08097899 */ /* 0x000fe400080006ff */
[----:B------:R-:W-:Y:S02]  /*1290*/  USHF.L.U32 UR8, UR8, 0x1, URZ ;  /* 0x0000000108087899 */ /* 0x000fe400080006ff */
[----:B----4-:R-:W-:Y:S02]  /*12a0*/  ULEA UR6, UR5, UR6, 0x18 ;  /* 0x0000000605067291 */ /* 0x010fe4000f8ec0ff */
[----:B------:R-:W-:-:S04]  /*12b0*/  UIADD3 UR4, UPT, UPT, -UR4, 0x100000, URZ ;  /* 0x0010000004047890 */ /* 0x000fc8000fffe1ff */
[----:B------:R-:W-:Y:S02]  /*12c0*/  USHF.L.U32 UR5, UR4, 0xb, URZ ;  /* 0x0000000b04057899 */ /* 0x000fe400080006ff */
[----:B------:R-:W-:Y:S01]  /*12d0*/  USHF.L.U32 UR4, UR4, 0x1, URZ ;  /* 0x0000000104047899 */ /* 0x000fe200080006ff */
[----:B------:R-:W2:Y:S03]  /*12e0*/  FENCE.VIEW.ASYNC.S ;  /* 0x00000000000073c6 */ /* 0x000ea60000000000 */
[----:B--2---:R4:W2:Y:S08]  /*12f0*/  SYNCS.EXCH.64 URZ, [UR6+0x4a0], UR8 ;  /* 0x0004a00806ff75b2 */ /* 0x0048b00008000100 */
[----:B------:R4:W3:Y:S02]  /*1300*/  SYNCS.EXCH.64 URZ, [UR6+0x4a8], UR4 ;  /* 0x0004a80406ff75b2 */ /* 0x0008e40008000100 */
[----:B----4-:R-:W-:Y:S01]  /*1310*/  NOP ;  /* 0x0000000000007918 */ /* 0x010fe20000000000 */
.L_x_13:
[----:B------:R-:W4:Y:S01]  /*1320*/  SHFL.IDX PT, R0, R80, RZ, 0x1f ;  /* 0x00001fff50007589 */ /* 0x000f2200000e0000 */
[----:B------:R-:W-:Y:S01]  /*1330*/  ISETP.NE.OR P1, PT, RZ, UR18, !P1 ;  /* 0x00000012ff007c0c */ /* 0x000fe2000cf25670 */
[----:B------:R-:W-:Y:S01]  /*1340*/  NOP ;  /* 0x0000000000007918 */ /* 0x000fe20000000000 */
[----:B----4-:R-:W-:-:S13]  /*1350*/  ISETP.NE.AND P0, PT, R0, 0x5, PT ;  /* 0x000000050000780c */ /* 0x010fda0003f05270 */
[----:B------:R-:W-:Y:S05]  /*1360*/  @P0 BRA `(.L_x_14) ;  /* 0x0000000000480947 */ /* 0x000fea0003800000 */
[----:B------:R-:W4:Y:S01]  /*1370*/  S2UR UR5, SR_CgaCtaId ;  /* 0x00000000000579c3 */ /* 0x000f220000008800 */
[----:B--23--:R-:W-:Y:S01]  /*1380*/  UMOV UR4, 0x400 ;  /* 0x0000040000047882 */ /* 0x00cfe20000000000 */
        /* <DEDUP_REMOVED lines=9> */
[----:B----4-:R-:W-:Y:S01]  /*1420*/  ULEA UR4, UR5, UR4, 0x18 ;  /* 0x0000000405047291 */ /* 0x010fe2000f8ec0ff */
[----:B------:R-:W2:Y:S11]  /*1430*/  FENCE.VIEW.ASYNC.S ;  /* 0x00000000000073c6 */ /* 0x000eb60000000000 */
[----:B--2---:R4:W2:Y:S01]  /*1440*/  SYNCS.EXCH.64 URZ, [UR4+0x4b0], UR6 ;  /* 0x0004b00604ff75b2 */ /* 0x0048a20008000100 */
[----:B------:R4:W3:Y:S01]  /*1450*/  SYNCS.EXCH.64 URZ, [UR4+0x4c0], UR8 ;  /* 0x0004c00804ff75b2 */ /* 0x0008e20008000100 */
[----:B------:R4:W1:Y:S01]  /*1460*/  SYNCS.EXCH.64 URZ, [UR4+0x4b8], UR6 ;  /* 0x0004b80604ff75b2 */ /* 0x0008620008000100 */
[----:B------:R4:W1:Y:S02]  /*1470*/  SYNCS.EXCH.64 URZ, [UR4+0x4c8], UR8 ;  /* 0x0004c80804ff75b2 */ /* 0x0008640008000100 */
[----:B----4-:R-:W-:Y:S01]  /*1480*/  NOP ;  /* 0x0000000000007918 */ /* 0x010fe20000000000 */
.L_x_14:
[----:B--23--:R-:W2:Y:S01]  /*1490*/  S2UR UR7, SR_CgaCtaId ;  /* 0x00000000000779c3 */ /* 0x00cea20000008800 */
[----:B------:R-:W-:Y:S01]  /*14a0*/  VOTEU.ALL UP0, P1 ;  /* 0x0000000000ff7886 */ /* 0x000fe20000800000 */
[----:B------:R-:W-:Y:S01]  /*14b0*/  UMOV UR4, 0x20 ;  /* 0x0000002000047882 */ /* 0x000fe20000000000 */
[----:B------:R-:W-:Y:S01]  /*14c0*/  NOP ;  /* 0x0000000000007918 */ /* 0x000fe20000000000 */
[----:B-1----:R-:W-:Y:S01]  /*14d0*/  LOP3.LUT R3, R69, 0x1f, RZ, 0xc0, !PT ;  /* 0x0000001f45037812 */ /* 0x002fe200078ec0ff */
[----:B------:R-:W-:Y:S01]  /*14e0*/  UISETP.NE.AND UP4, UPT, UR18, URZ, UPT ;  /* 0x000000ff1200728c */ /* 0x000fe2000bf85270 */
[----:B------:R-:W-:Y:S01]  /*14f0*/  @!UP0 UMOV UR6, 0x400 ;  /* 0x0000040000068882 */ /* 0x000fe20000000000 */
[----:B------:R-:W-:-:S04]  /*1500*/  @!UP0 UIADD3 UR4, UPT, UPT, -UR4, 0x100000, URZ ;  /* 0x0010000004048890 */ /* 0x000fc8000fffe1ff */
[----:B------:R-:W-:Y:S02]  /*1510*/  @!UP0 USHF.L.U32 UR5, UR4, 0xb, URZ ;  /* 0x0000000b04058899 */ /* 0x000fe400080006ff */
[----:B------:R-:W-:Y:S02]  /*1520*/  @!UP0 USHF.L.U32 UR4, UR4, 0x1, URZ ;  /* 0x0000000104048899 */ /* 0x000fe400080006ff */
[----:B--2---:R-:W-:Y:S01]  /*1530*/  @!UP0 ULEA UR6, UR7, UR6, 0x18 ;  /* 0x0000000607068291 */ /* 0x004fe2000f8ec0ff */
[----:B------:R-:W1:Y:S01]  /*1540*/  LDCU UR7, c[0x0][0x36c] ;  /* 0x00006d80ff0777ac */ /* 0x000e620008000800 */
[----:B------:R-:W-:Y:S01]  /*1550*/  VOTEU.ALL UP0, P1 ;  /* 0x0000000000ff7886 */ /* 0x000fe20000800000 */
[----:B------:R-:W2:Y:S09]  /*1560*/  FENCE.VIEW.ASYNC.S ;  /* 0x00000000000073c6 */ /* 0x000eb20000000000 */
[----:B--2---:R2:W3:Y:S01]  /*1570*/  @!UP0 SYNCS.EXCH.64 URZ, [UR6+0x4d0], UR4 ;  /* 0x0004d00406ff85b2 */ /* 0x0044e20008000100 */
[----:B-1----:R-:W-:-:S09]  /*1580*/  UISETP.EQ.U32.AND UP6, UPT, UR7, 0x1, UPT ;  /* 0x000000010700788c */ /* 0x002fd2000bfc2070 */
[----:B--2---:R-:W-:Y:S05]  /*1590*/  BRA.U !UP6, `(.L_x_15) ;  /* 0x000000010e087547 */ /* 0x004fea000b800000 */
[----:B---3--:R-:W-:Y:S01]  /*15a0*/  UCGABAR_ARV ;  /* 0x00000000000079c7 */ /* 0x008fe20008000000 */
[----:B------:R-:W-:Y:S05]  /*15b0*/  BRA `(.L_x_16) ;  /* 0x0000000000047947 */ /* 0x000fea0003800000 */
.L_x_15:
[----:B---3--:R-:W-:Y:S01]  /*15c0*/  NOP ;  /* 0x0000000000007918 */ /* 0x008fe20000000000 */
.L_x_16:
[----:B------:R-:W1:Y:S01]  /*15d0*/  S2UR UR20, SR_CTAID.X ;  /* 0x00000000001479c3 */ /* 0x000e620000002500 */
[----:B------:R-:W-:-:S05]  /*15e0*/  CS2R.32 R83, SR_CgaSize ;  /* 0x0000000000537805 */ /* 0x000fca0000008a00 */
[----:B------:R-:W-:-:S05]  /*15f0*/  IMAD R83, R83, -0xa0, RZ ;  /* 0xffffff6053537824 */ /* 0x000fca00078e02ff */
[----:B------:R-:W-:-:S14]  /*1600*/  R2UR UR5, R83 ;  /* 0x00000000530572ca */ /* 0x000fdc00000e0000 */
[----:B------:R-:W2:Y:S01]  /*1610*/  LDCU UR5, c[0x0][UR5+0x2b0] ;  /* 0x00005600050577ac */ /* 0x000ea20008000800 */
[----:B------:R-:W-:-:S05]  /*1620*/  CS2R.32 R83, SR_CgaSize ;  /* 0x0000000000537805 */ /* 0x000fca0000008a00 */
[----:B------:R-:W-:-:S05]  /*1630*/  IMAD R83, R83, -0xa0, RZ ;  /* 0xffffff6053537824 */ /* 0x000fca00078e02ff */
[----:B------:R-:W-:-:S14]  /*1640*/  R2UR UR4, R83 ;  /* 0x00000000530472ca */ /* 0x000fdc00000e0000 */
[----:B------:R-:W3:Y:S01]  /*1650*/  LDCU UR4, c[0x0][UR4+0x2b4] ;  /* 0x00005680040477ac */ /* 0x000ee20008000800 */
[----:B------:R-:W4:Y:S01]  /*1660*/  S2UR UR47, SR_CTAID.Y ;  /* 0x00000000002f79c3 */ /* 0x000f220000002600 */
[----:B------:R-:W-:-:S05]  /*1670*/  CS2R.32 R83, SR_CgaSize ;  /* 0x0000000000537805 */ /* 0x000fca0000008a00 */
[----:B------:R-:W-:-:S05]  /*1680*/  IMAD R83, R83, -0xa0, RZ ;  /* 0xffffff6053537824 */ /* 0x000fca00078e02ff */
[----:B------:R-:W-:-:S14]  /*1690*/  R2UR UR7, R83 ;  /* 0x00000000530772ca */ /* 0x000fdc00000e0000 */
[----:B------:R-:W3:Y:S01]  /*16a0*/  LDCU UR7, c[0x0][UR7+0x2a4] ;  /* 0x00005480070777ac */ /* 0x000ee20008000800 */
[----:B------:R-:W-:-:S05]  /*16b0*/  CS2R.32 R83, SR_CgaSize ;  /* 0x0000000000537805 */ /* 0x000fca0000008a00 */
[----:B------:R-:W-:-:S05]  /*16c0*/  IMAD R83, R83, -0xa0, RZ ;  /* 0xffffff6053537824 */ /* 0x000fca00078e02ff */
[----:B------:R-:W-:-:S14]  /*16d0*/  R2UR UR63, R83 ;  /* 0x00000000533f72ca */ /* 0x000fdc00000e0000 */
[----:B------:R-:W3:Y:S01]  /*16e0*/  LDCU UR63, c[0x0][UR63+0x2a0] ;  /* 0x000054003f3f77ac */ /* 0x000ee20008000800 */
[----:B------:R-:W3:Y:S01]  /*16f0*/  LDCU UR19, c[0x0][0xb24] ;  /* 0x00016480ff1377ac */ /* 0x000ee20008000800 */
[----:B------:R-:W3:Y:S01]  /*1700*/  LDCU UR39, c[0x0][0xb24] ;  /* 0x00016480ff2777ac */ /* 0x000ee20008000800 */
[----:B-1----:R-:W-:Y:S01]  /*1710*/  I2FP.F32.U32 R2, UR20 ;  /* 0x0000001400027c45 */ /* 0x002fe20008201000 */
[----:B------:R-:W1:Y:S04]  /*1720*/  LDCU UR23, c[0x0][0xb30] ;  /* 0x00016600ff1777ac */ /* 0x000e680008000800 */
[----:B--2---:R-:W-:Y:S01]  /*1730*/  FMUL R2, R2, UR5 ;  /* 0x0000000502027c20 */ /* 0x004fe20008400000 */
[----:B----4-:R-:W-:-:S05]  /*1740*/  I2FP.F32.U32 R0, UR47 ;  /* 0x0000002f00007c45 */ /* 0x010fca0008201000 */
[----:B------:R-:W2:Y:S01]  /*1750*/  F2I.U32.TRUNC.NTZ R2, R2 ;  /* 0x0000000200027305 */ /* 0x000ea2000020f000 */
[----:B---3--:R-:W-:-:S07]  /*1760*/  FMUL R0, R0, UR4 ;  /* 0x0000000400007c20 */ /* 0x008fce0008400000 */
[----:B------:R-:W3:Y:S01]  /*1770*/  F2I.U32.TRUNC.NTZ R0, R0 ;  /* 0x0000000000007305 */ /* 0x000ee2000020f000 */
[----:B--2---:R-:W-:Y:S02]  /*1780*/  R2UR UR4, R2 ;  /* 0x00000000020472ca */ /* 0x004fe400000e0000 */
[----:B------:R-:W-:Y:S02]  /*1790*/  PRMT R2, RZ, 0x7610, R2 ;  /* 0x00007610ff027816 */ /* 0x000fe40000000002 */
[----:B---3--:R-:W-:Y:S02]  /*17a0*/  R2UR UR6, R0 ;  /* 0x00000000000672ca */ /* 0x008fe400000e0000 */
[----:B------:R-:W-:-:S07]  /*17b0*/  PRMT R0, RZ, 0x7610, R0 ;  /* 0x00007610ff007816 */ /* 0x000fce0000000000 */
[----:B------:R-:W-:-:S04]  /*17c0*/  UIADD3 UR5, UPT, UPT, -UR4, URZ, URZ ;  /* 0x000000ff04057290 */ /* 0x000fc8000fffe1ff */
[----:B------:R-:W-:Y:S02]  /*17d0*/  UIMAD UR63, UR63, UR5, UR20 ;  /* 0x000000053f3f72a4 */ /* 0x000fe4000f8e0214 */
[----:B------:R-:W-:-:S04]  /*17e0*/  UIADD3 UR4, UPT, UPT, -UR6, URZ, URZ ;  /* 0x000000ff06047290 */ /* 0x000fc8000fffe1ff */
[----:B------:R-:W-:-:S06]  /*17f0*/  UIMAD UR4, UR7, UR4, UR47 ;  /* 0x00000004070472a4 */ /* 0x000fcc000f8e022f */
[----:B------:R-:W-:Y:S01]  /*1800*/  IMAD.U32 R83, RZ, RZ, UR4 ;  /* 0x00000004ff537e24 */ /* 0x000fe2000f8e00ff */
[----:B-1----:R-:W-:Y:S06]  /*1810*/  BRA.U UP4, `(.L_x_17) ;  /* 0x00000001042c7547 */ /* 0x002fec000b800000 */
[----:B------:R-:W-:Y:S01]  /*1820*/  R2UR UR4, R83 ;  /* 0x00000000530472ca */ /* 0x000fe200000e0000 */
[----:B------:R-:W-:-:S12]  /*1830*/  UMOV UR7, 0x3 ;  /* 0x0000000300077882 */ /* 0x000fd80000000000 */
[----:B------:R-:W-:Y:S02]  /*1840*/  UISETP.NE.AND UP0, UPT, UR4, URZ, UPT ;  /* 0x000000ff0400728c */ /* 0x000fe4000bf05270 */
[----:B------:R-:W-:Y:S02]  /*1850*/  ULOP3.LUT UR4, UR63, 0xfffffffe, URZ, 0xc0, !UPT ;  /* 0xfffffffe3f047892 */ /* 0x000fe4000f8ec0ff */
[----:B------:R-:W-:Y:S02]  /*1860*/  UISETP.LT.U32.OR UP0, UPT, UR63, 0x2, !UP0 ;  /* 0x000000023f00788c */ /* 0x000fe4000c701470 */
[----:B------:R-:W-:Y:S02]  /*1870*/  USHF.L.U32 UR4, UR7, UR4, URZ ;  /* 0x0000000407047299 */ /* 0x000fe400080006ff */
[----:B------:R-:W-:Y:S02]  /*1880*/  USEL UR6, URZ, 0x1, !UP0 ;  /* 0x00000001ff067887 */ /* 0x000fe4000c000000 */
[----:B------:R-:W-:-:S02]  /*1890*/  USEL UR5, URZ, 0x2, !UP0 ;  /* 0x00000002ff057887 */ /* 0x000fc4000c000000 */
[----:B------:R-:W-:Y:S02]  /*18a0*/  IMAD.U32 R0, RZ, RZ, UR4 ;  /* 0x00000004ff007e24 */ /* 0x000fe4000f8e00ff */
[----:B------:R-:W-:-:S06]  /*18b0*/  UIADD3 UR5, UPT, UPT, UR6, UR5, URZ ;  /* 0x0000000506057290 */ /* 0x000fcc000fffe0ff */
[----:B------:R-:W-:-:S07]  /*18c0*/  MOV R2, UR5 ;  /* 0x0000000500027c02 */ /* 0x000fce0008000f00 */
.L_x_17:
[----:B------:R-:W1:Y:S01]  /*18d0*/  S2UR UR46, SR_CTAID.Z ;  /* 0x00000000002e79c3 */ /* 0x000e620000002700 */
[----:B------:R-:W-:Y:S01]  /*18e0*/  UISETP.GE.AND UP0, UPT, UR19, 0x1, UPT ;  /* 0x000000011300788c */ /* 0x000fe2000bf06270 */
[----:B------:R-:W-:-:S08]  /*18f0*/  UMOV UR45, UR20 ;  /* 0x00000014002d7c82 */ /* 0x000fd00008000000 */
[----:B------:R-:W-:Y:S05]  /*1900*/  BRA.U !UP0, `(.L_x_18) ;  /* 0x0000000108d47547 */ /* 0x000fea000b800000 */
[----:B------:R-:W2:Y:S01]  /*1910*/  LDCU.128 UR12, c[0x0][0xb10] ;  /* 0x00016200ff0c77ac */ /* 0x000ea20008000c00 */
[----:B------:R-:W3:Y:S01]  /*1920*/  LDCU UR21, c[0x0][0xb0c] ;  /* 0x00016180ff1577ac */ /* 0x000ee20008000800 */
[----:B------:R-:W4:Y:S01]  /*1930*/  LDCU UR6, c[0x0][0x370] ;  /* 0x00006e00ff0677ac */ /* 0x000f220008000800 */
[----:B------:R-:W1:Y:S01]  /*1940*/  LDCU UR7, c[0x0][0x374] ;  /* 0x00006e80ff0777ac */ /* 0x000e620008000800 */
[----:B------:R-:W1:Y:S01]  /*1950*/  LDCU UR22, c[0x0][0xb20] ;  /* 0x00016400ff1677ac */ /* 0x000e620008000800 */
[----:B--2---:R-:W-:Y:S02]  /*1960*/  UIMAD.WIDE.U32 UR4, UR20, UR12, URZ ;  /* 0x0000000c140472a5 */ /* 0x004fe4000f8e00ff */
[----:B---3--:R-:W-:Y:S01]  /*1970*/  UISETP.NE.AND UP0, UPT, UR21, 0x1, UPT ;  /* 0x000000011500788c */ /* 0x008fe2000bf05270 */
[----:B------:R-:W2:Y:S01]  /*1980*/  LDCU.64 UR8, c[0x0][0xb28] ;  /* 0x00016500ff0877ac */ /* 0x000ea20008000a00 */
[----:B----4-:R-:W-:-:S03]  /*1990*/  UIMAD.WIDE.U32 UR10, UR6, UR12, URZ ;  /* 0x0000000c060a72a5 */ /* 0x010fc6000f8e00ff */
[----:B------:R-:W-:Y:S01]  /*19a0*/  UMOV UR4, UR5 ;  /* 0x0000000500047c82 */ /* 0x000fe20008000000 */
[----:B------:R-:W-:Y:S02]  /*19b0*/  UISETP.NE.AND UP1, UPT, UR19, 0x1, UPT ;  /* 0x000000011300788c */ /* 0x000fe4000bf25270 */
[----:B------:R-:W-:Y:S01]  /*19c0*/  USHF.R.U32.HI UR4, URZ, UR13, UR4 ;  /* 0x0000000dff047299 */ /* 0x000fe20008011604 */
[----:B------:R-:W-:Y:S01]  /*19d0*/  UMOV UR10, UR11 ;  /* 0x0000000b000a7c82 */ /* 0x000fe20008000000 */
[----:B------:R-:W-:Y:S02]  /*19e0*/  UIMAD.WIDE.U32 UR16, UR47, UR15, URZ ;  /* 0x0000000f2f1072a5 */ /* 0x000fe4000f8e00ff */
[----:B------:R-:W-:Y:S02]  /*19f0*/  USEL UR5, UR20, UR4, !UP0 ;  /* 0x0000000414057287 */ /* 0x000fe4000c000000 */
[----:B------:R-:W-:Y:S02]  /*1a00*/  @UP0 USHF.R.U32.HI UR6, URZ, UR13, UR10 ;  /* 0x0000000dff060299 */ /* 0x000fe4000801160a */
[----:B------:R-:W-:-:S02]  /*1a10*/  UISETP.NE.AND UP0, UPT, UR14, 0x1, UPT ;  /* 0x000000010e00788c */ /* 0x000fc4000bf05270 */
[----:B-1----:R-:W-:Y:S02]  /*1a20*/  UIMAD.WIDE.U32 UR10, UR7, UR15, URZ ;  /* 0x0000000f070a72a5 */ /* 0x002fe4000f8e00ff */
[----:B--2---:R-:W-:Y:S01]  /*1a30*/  UIMAD.WIDE.U32 UR12, UR6, UR8, URZ ;  /* 0x00000008060c72a5 */ /* 0x004fe2000f8e00ff */
[----:B------:R-:W-:Y:S01]  /*1a40*/  UMOV UR4, UR17 ;  /* 0x0000001100047c82 */ /* 0x000fe20008000000 */
[----:B------:R-:W-:-:S03]  /*1a50*/  UIADD3 UR45, UPT, UPT, -UR5, URZ, URZ ;  /* 0x000000ff052d7290 */ /* 0x000fc6000fffe1ff */
[----:B------:R-:W-:Y:S01]  /*1a60*/  UMOV UR10, UR11 ;  /* 0x0000000b000a7c82 */ /* 0x000fe20008000000 */
[----:B------:R-:W-:Y:S02]  /*1a70*/  USHF.R.U32.HI UR4, URZ, UR22, UR4 ;  /* 0x00000016ff047299 */ /* 0x000fe40008011604 */
[----:B------:R-:W-:Y:S01]  /*1a80*/  @UP0 USHF.R.U32.HI UR7, URZ, UR22, UR10 ;  /* 0x00000016ff070299 */ /* 0x000fe2000801160a */
[----:B------:R-:W-:Y:S01]  /*1a90*/  UMOV UR12, UR13 ;  /* 0x0000000d000c7c82 */ /* 0x000fe20008000000 */
[----:B------:R-:W-:Y:S02]  /*1aa0*/  USEL UR4, UR47, UR4, !UP0 ;  /* 0x000000042f047287 */ /* 0x000fe4000c000000 */
[----:B------:R-:W-:Y:S02]  /*1ab0*/  UIMAD.WIDE.U32 UR10, UR7, UR8, URZ ;  /* 0x00000008070a72a5 */ /* 0x000fe4000f8e00ff */
[----:B------:R-:W-:Y:S02]  /*1ac0*/  @UP1 USHF.R.U32.HI UR6, URZ, UR9, UR12 ;  /* 0x00000009ff061299 */ /* 0x000fe4000801160c */
[----:B------:R-:W-:-:S02]  /*1ad0*/  UIMAD.WIDE.U32 UR12, UR4, UR8, URZ ;  /* 0x00000008040c72a5 */ /* 0x000fc4000f8e00ff */
[----:B------:R-:W-:Y:S01]  /*1ae0*/  UIMAD UR45, UR21, UR45, UR20 ;  /* 0x0000002d152d72a4 */ /* 0x000fe2000f8e0214 */
[----:B------:R-:W-:Y:S02]  /*1af0*/  UMOV UR10, UR11 ;  /* 0x0000000b000a7c82 */ /* 0x000fe40008000000 */
[----:B------:R-:W-:Y:S02]  /*1b00*/  @UP1 USHF.R.U32.HI UR7, URZ, UR9, UR10 ;  /* 0x00000009ff071299 */ /* 0x000fe4000801160a */
[----:B------:R-:W-:Y:S02]  /*1b10*/  UIMAD UR10, UR6, UR19, URZ ;  /* 0x00000013060a72a4 */ /* 0x000fe4000f8e02ff */
[----:B------:R-:W-:-:S04]  /*1b20*/  UIMAD UR7, UR7, UR19, URZ ;  /* 0x00000013070772a4 */ /* 0x000fc8000f8e02ff */
[----:B------:R-:W-:-:S03]  /*1b30*/  UISETP.GE.AND UP0, UPT, UR4, UR7, UPT ;  /* 0x000000070400728c */ /* 0x000fc6000bf06270 */
[----:B------:R-:W-:Y:S01]  /*1b40*/  UMOV UR7, UR13 ;  /* 0x0000000d00077c82 */ /* 0x000fe20008000000 */
[----:B------:R-:W-:Y:S02]  /*1b50*/  UISETP.GE.OR UP0, UPT, UR5, UR10, UP0 ;  /* 0x0000000a0500728c */ /* 0x000fe40008706670 */
[----:B------:R-:W-:Y:S02]  /*1b60*/  UIMAD.WIDE.U32 UR10, UR5, UR8, URZ ;  /* 0x00000008050a72a5 */ /* 0x000fe4000f8e00ff */
[----:B------:R-:W-:Y:S02]  /*1b70*/  USHF.R.U32.HI UR7, URZ, UR9, UR7 ;  /* 0x00000009ff077299 */ /* 0x000fe40008011607 */
[----:B------:R-:W-:Y:S02]  /*1b80*/  UIADD3 UR10, UPT, UPT, -UR4, URZ, URZ ;  /* 0x000000ff040a7290 */ /* 0x000fe4000fffe1ff */
[----:B------:R-:W-:Y:S02]  /*1b90*/  USEL UR7, UR4, UR7, !UP1 ;  /* 0x0000000704077287 */ /* 0x000fe4000c800000 */
[----:B------:R-:W-:Y:S01]  /*1ba0*/  UIMAD UR10, UR14, UR10, UR47 ;  /* 0x0000000a0e0a72a4 */ /* 0x000fe2000f8e022f */
[----:B------:R-:W-:-:S02]  /*1bb0*/  @!UP0 UMOV UR8, UR11 ;  /* 0x0000000b00088c82 */ /* 0x000fc40008000000 */
[----:B------:R-:W-:Y:S02]  /*1bc0*/  @!UP0 USHF.R.U32.HI UR8, URZ, UR9, UR8 ;  /* 0x00000009ff088299 */ /* 0x000fe40008011608 */
[----:B------:R-:W-:Y:S02]  /*1bd0*/  UIADD3 UR9, UPT, UPT, -UR7, URZ, URZ ;  /* 0x000000ff07097290 */ /* 0x000fe4000fffe1ff */
[----:B------:R-:W-:Y:S02]  /*1be0*/  @!UP0 USEL UR8, UR5, UR8, !UP1 ;  /* 0x0000000805088287 */ /* 0x000fe4000c800000 */
[----:B------:R-:W-:Y:S02]  /*1bf0*/  UIMAD UR9, UR19, UR9, UR4 ;  /* 0x00000009130972a4 */ /* 0x000fe4000f8e0204 */
[----:B------:R-:W-:Y:S02]  /*1c00*/  @!UP0 UIADD3 UR7, UPT, UPT, UR7, -UR8, URZ ;  /* 0x8000000807078290 */ /* 0x000fe4000fffe0ff */
[----:B------:R-:W-:-:S02]  /*1c10*/  @!UP0 UIMAD UR6, UR9, UR6, UR8 ;  /* 0x00000006090682a4 */ /* 0x000fc4000f8e0208 */
[----:B------:R-:W-:-:S04]  /*1c20*/  @!UP0 UIMAD UR4, UR7, UR19, UR5 ;  /* 0x00000013070482a4 */ /* 0x000fc8000f8e0205 */
[----:B------:R-:W-:Y:S01]  /*1c30*/  UIMAD UR47, UR4, UR14, UR10 ;  /* 0x0000000e042f72a4 */ /* 0x000fe2000f8e020a */
[----:B------:R-:W-:Y:S02]  /*1c40*/  @!UP0 UMOV UR5, UR6 ;  /* 0x0000000600058c82 */ /* 0x000fe40008000000 */
[----:B------:R-:W-:-:S12]  /*1c50*/  UIMAD UR45, UR5, UR21, UR45 ;  /* 0x00000015052d72a4 */ /* 0x000fd8000f8e022d */
.L_x_18:
[----:B------:R-:W-:-:S09]  /*1c60*/  UISETP.NE.AND UP0, UPT, UR23, 0x1, UPT ;  /* 0x000000011700788c */ /* 0x000fd2000bf05270 */
[----:B------:R-:W-:Y:S05]  /*1c70*/  BRA.U UP0, `(.L_x_19) ;  /* 0x0000000100407547 */ /* 0x000fea000b800000 */
[----:B------:R-:W2:Y:S01]  /*1c80*/  LDCU.128 UR8, c[0x0][0xb10] ;  /* 0x00016200ff0877ac */ /* 0x000ea20008000c00 */
[----:B------:R-:W3:Y:S01]  /*1c90*/  LDCU UR12, c[0x0][0xb0c] ;  /* 0x00016180ff0c77ac */ /* 0x000ee20008000800 */
[----:B------:R-:W4:Y:S01]  /*1ca0*/  LDCU UR13, c[0x0][0xb20] ;  /* 0x00016400ff0d77ac */ /* 0x000f220008000800 */
[----:B--2---:R-:W-:Y:S02]  /*1cb0*/  UIMAD.WIDE.U32 UR4, UR45, UR8, URZ ;  /* 0x000000082d0472a5 */ /* 0x004fe4000f8e00ff */
[----:B------:R-:W-:Y:S02]  /*1cc0*/  UIMAD.WIDE.U32 UR6, UR47, UR11, URZ ;  /* 0x0000000b2f0672a5 */ /* 0x000fe4000f8e00ff */
[----:B---3--:R-:W-:Y:S02]  /*1cd0*/  UISETP.NE.AND UP0, UPT, UR12, 0x1, UPT ;  /* 0x000000010c00788c */ /* 0x008fe4000bf05270 */
[----:B------:R-:W-:-:S03]  /*1ce0*/  USHF.R.U32.HI UR5, URZ, UR9, UR5 ;  /* 0x00000009ff057299 */ /* 0x000fc60008011605 */
[----:B------:R-:W-:Y:S01]  /*1cf0*/  UMOV UR4, UR7 ;  /* 0x0000000700047c82 */ /* 0x000fe20008000000 */
[----:B------:R-:W-:Y:S02]  /*1d00*/  USEL UR5, UR45, UR5, !UP0 ;  /* 0x000000052d057287 */ /* 0x000fe4000c000000 */
[----:B------:R-:W-:Y:S02]  /*1d10*/  UISETP.NE.AND UP0, UPT, UR10, 0x1, UPT ;  /* 0x000000010a00788c */ /* 0x000fe4000bf05270 */
[----:B----4-:R-:W-:-:S04]  /*1d20*/  USHF.R.U32.HI UR4, URZ, UR13, UR4 ;  /* 0x0000000dff047299 */ /* 0x010fc80008011604 */
[----:B------:R-:W-:-:S04]  /*1d30*/  USEL UR4, UR47, UR4, !UP0 ;  /* 0x000000042f047287 */ /* 0x000fc8000c000000 */
[----:B------:R-:W-:Y:S02]  /*1d40*/  UIADD3 UR6, UPT, UPT, -UR4, UR5, URZ ;  /* 0x0000000504067290 */ /* 0x000fe4000fffe1ff */
[----:B------:R-:W-:Y:S02]  /*1d50*/  UIADD3 UR4, UPT, UPT, UR4, -UR5, URZ ;  /* 0x8000000504047290 */ /* 0x000fe4000fffe0ff */
[----:B------:R-:W-:Y:S02]  /*1d60*/  UIMAD UR47, UR6, UR10, UR47 ;  /* 0x0000000a062f72a4 */ /* 0x000fe4000f8e022f */
[----:B------:R-:W-:-:S12]  /*1d70*/  UIMAD UR45, UR4, UR12, UR45 ;  /* 0x0000000c042d72a4 */ /* 0x000fd8000f8e022d */
.L_x_19:
[----:B------:R-:W-:Y:S05]  /*1d80*/  BRA.U !UP6, `(.L_x_20) ;  /* 0x000000010e0c7547 */ /* 0x000fea000b800000 */
[----:B------:R-:W-:Y:S01]  /*1d90*/  UCGABAR_WAIT ;  /* 0x0000000000007dc7 */ /* 0x000fe20008000000 */
[----:B------:R-:W-:Y:S01]  /*1da0*/  CCTL.IVALL ;  /* 0x00000000ff00798f */ /* 0x000fe20002000000 */
[----:B------:R-:W-:Y:S05]  /*1db0*/  BRA `(.L_x_21) ;  /* 0x0000000000047947 */ /* 0x000fea0003800000 */
.L_x_20:
[----:B------:R-:W-:Y:S06]  /*1dc0*/  BAR.SYNC.DEFER_BLOCKING 0x0 ;  /* 0x0000000000007b1d */ /* 0x000fec0000010000 */
.L_x_21:
[----:B------:R-:W-:Y:S05]  /*1dd0*/  BRA.U UP5, `(.L_x_22) ;  /* 0x0000004105807547 */ /* 0x000fea000b800000 */
[----:B------:R-:W2:Y:S01]  /*1de0*/  LDCU UR5, c[0x0][0x388] ;  /* 0x00007100ff0577ac */ /* 0x000ea20008000800 */
[----:B------:R-:W-:Y:S01]  /*1df0*/  PLOP3.LUT P1, PT, PT, PT, UP3, 0x80, 0x8 ;  /* 0x000000000008781c */ /* 0x000fe20003f2f038 */
[----:B------:R-:W-:Y:S01]  /*1e00*/  IMAD.MOV.U32 R2, RZ, RZ, RZ ;  /* 0x000000ffff027224 */ /* 0x000fe200078e00ff */
[----:B------:R-:W-:Y:S01]  /*1e10*/  ISETP.EQ.OR P2, PT, R3, RZ, P3 ;  /* 0x000000ff0300720c */ /* 0x000fe20001f42670 */
[----:B------:R-:W3:Y:S01]  /*1e20*/  LDCU UR6, c[0x0][0x38c] ;  /* 0x00007180ff0677ac */ /* 0x000ee20008000800 */
[----:B------:R-:W-:Y:S01]  /*1e30*/  PLOP3.LUT P1, PT, P1, PT, PT, 0x8, 0x80 ;  /* 0x000000000080781c */ /* 0x000fe20000f2e170 */
[----:B------:R-:W4:Y:S01]  /*1e40*/  LDCU UR50, c[0x0][0x390] ;  /* 0x00007200ff3277ac */ /* 0x000f220008000800 */
[----:B------:R-:W-:Y:S01]  /*1e50*/  UISETP.NE.AND UP1, UPT, UR18, URZ, UPT ;  /* 0x000000ff1200728c */ /* 0x000fe2000bf25270 */
[----:B------:R-:W1:Y:S01]  /*1e60*/  LDCU UR49, c[0x0][0x370] ;  /* 0x00006e00ff3177ac */ /* 0x000e620008000800 */
[----:B--2---:R-:W-:Y:S01]  /*1e70*/  UIADD3 UR5, UPT, UPT, UR5, 0x1f, URZ ;  /* 0x0000001f05057890 */ /* 0x004fe2000fffe0ff */
[----:B------:R-:W2:Y:S03]  /*1e80*/  LDCU.64 UR36, c[0x0][0x348] ;  /* 0x00006900ff2477ac */ /* 0x000ea60008000a00 */
[----:B------:R-:W-:-:S02]  /*1e90*/  USHF.R.S32.HI UR4, URZ, 0x1f, UR5 ;  /* 0x0000001fff047899 */ /* 0x000fc40008011405 */
[----:B------:R-:W-:Y:S02]  /*1ea0*/  USHF.L.U32 UR53, UR20, 0x6, URZ ;  /* 0x0000000614357899 */ /* 0x000fe400080006ff */
[----:B------:R-:W-:Y:S02]  /*1eb0*/  ULEA.HI UR4, UR4, UR5, URZ, 0x5 ;  /* 0x0000000504047291 */ /* 0x000fe4000f8f28ff */
[----:B------:R-:W-:Y:S02]  /*1ec0*/  USHF.L.U32 UR5, UR20, 0x5, URZ ;  /* 0x0000000514057899 */ /* 0x000fe400080006ff */
[----:B------:R-:W-:Y:S02]  /*1ed0*/  USHF.R.S32.HI UR4, URZ, 0x5, UR4 ;  /* 0x00000005ff047899 */ /* 0x000fe40008011404 */
[----:B------:R-:W-:Y:S02]  /*1ee0*/  ULOP3.LUT UR52, UR5, 0x20, URZ, 0xc0, !UPT ;  /* 0x0000002005347892 */ /* 0x000fe4000f8ec0ff */
[----:B---3--:R-:W-:Y:S01]  /*1ef0*/  UIMAD UR4, UR4, UR6, URZ ;  /* 0x00000006040472a4 */ /* 0x008fe2000f8e02ff */
[----:B------:R-:W3:Y:S03]  /*1f00*/  LDCU UR48, c[0x0][0x374] ;  /* 0x00006e80ff3077ac */ /* 0x000ee60008000800 */
[----:B----4-:R-:W-:-:S02]  /*1f10*/  UIMAD UR50, UR4, UR50, URZ ;  /* 0x00000032043272a4 */ /* 0x010fc4000f8e02ff */
[----:B------:R-:W-:Y:S02]  /*1f20*/  USEL UR33, UR38, 0x2, UP1 ;  /* 0x0000000226217887 */ /* 0x000fe40008800000 */
[----:B------:R-:W-:Y:S02]  /*1f30*/  UISETP.NE.AND UP2, UPT, UR50, URZ, UPT ;  /* 0x000000ff3200728c */ /* 0x000fe4000bf45270 */
[----:B------:R-:W-:Y:S01]  /*1f40*/  UISETP.LT.U32.AND UP0, UPT, UR50, 0x48, UPT ;  /* 0x000000483200788c */ /* 0x000fe2000bf01070 */
[----:B------:R-:W-:Y:S01]  /*1f50*/  UMOV UR23, 0x1 ;  /* 0x0000000100177882 */ /* 0x000fe20000000000 */
[----:B------:R-:W-:Y:S02]  /*1f60*/  UMOV UR26, URZ ;  /* 0x000000ff001a7c82 */ /* 0x000fe40008000000 */
[----:B------:R-:W-:Y:S01]  /*1f70*/  USEL UR4, UR50, 0x48, UP0 ;  /* 0x0000004832047887 */ /* 0x000fe20008000000 */
[----:B------:R-:W-:Y:S01]  /*1f80*/  UMOV UR27, URZ ;  /* 0x000000ff001b7c82 */ /* 0x000fe20008000000 */
[----:B------:R-:W-:-:S02]  /*1f90*/  UMOV UR34, URZ ;  /* 0x000000ff00227c82 */ /* 0x000fc40008000000 */
[----:B------:R-:W-:Y:S02]  /*1fa0*/  UIADD3 UR5, UPT, UPT, UR4, -0x1, URZ ;  /* 0xffffffff04057890 */ /* 0x000fe4000fffe0ff */
[----:B------:R-:W-:Y:S02]  /*1fb0*/  @!UP2 UIADD3 UR5, UPT, UPT, UR4, URZ, URZ ;  /* 0x000000ff0405a290 */ /* 0x000fe4000fffe0ff */
[----:B-1----:R-:W-:Y:S02]  /*1fc0*/  UIADD3 UR46, UPT, UPT, UR50, -UR4, URZ ;  /* 0x80000004322e7290 */ /* 0x002fe4000fffe0ff */
[----:B--23--:R-:W-:-:S12]  /*1fd0*/  UIADD3 UR51, UPT, UPT, UR5, 0x1, URZ ;  /* 0x0000000105337890 */ /* 0x00cfd8000fffe0ff */
.L_x_40:
[----:B------:R-:W1:Y:S01]  /*1fe0*/  S2UR UR25, SR_CgaCtaId ;  /* 0x00000000001979c3 */ /* 0x000e620000008800 */
[----:B------:R-:W-:Y:S01]  /*1ff0*/  UMOV UR4, 0x400 ;  /* 0x0000040000047882 */ /* 0x000fe20000000000 */
[----:B------:R-:W-:Y:S01]  /*2000*/  MOV R0, UR23 ;  /* 0x0000001700007c02 */ /* 0x000fe20008000f00 */
[----:B------:R-:W-:Y:S02]  /*2010*/  UISETP.NE.AND UP0, UPT, UR50, URZ, UPT ;  /* 0x000000ff3200728c */ /* 0x000fe4000bf05270 */
[----:B------:R-:W-:Y:S01]  /*2020*/  ULEA UR10, UR47, UR52, 0x6 ;  /* 0x000000342f0a7291 */ /* 0x000fe2000f8e30ff */
[----:B------:R-:W-:Y:S01]  /*2030*/  SHF.L.U32 R0, R0, 0x1f, RZ ;  /* 0x0000001f00007819 */ /* 0x000fe200000006ff */
[----:B------:R-:W-:Y:S01]  /*2040*/  UMOV UR24, URZ ;  /* 0x000000ff00187c82 */ /* 0x000fe20008000000 */
[----:B------:R-:W-:Y:S01]  /*2050*/  UMOV UR13, URZ ;  /* 0x000000ff000d7c82 */ /* 0x000fe20008000000 */
[----:B------:R-:W-:Y:S01]  /*2060*/  UMOV UR12, URZ ;  /* 0x000000ff000c7c82 */ /* 0x000fe20008000000 */
[----:B-1----:R-:W-:-:S04]  /*2070*/  ULEA UR25, UR25, UR4, 0x18 ;  /* 0x0000000419197291 */ /* 0x002fc8000f8ec0ff */
[----:B------:R-:W-:-:S09]  /*2080*/  ULEA UR4, UR26, UR25, 0x3 ;  /* 0x000000191a047291 */ /* 0x000fd2000f8e18ff */
[----:B------:R1:W2:Y:S01]  /*2090*/  SYNCS.PHASECHK.TRANS64.TRYWAIT P0, [UR4+0x240], R0 ;  /* 0x00024000ff0075a7 */ /* 0x0002a20008001104 */
[----:B------:R-:W-:-:S04]  /*20a0*/  ULEA.HI UR4, UR45, UR45, URZ, 0x1 ;  /* 0x0000002d2d047291 */ /* 0x000fc8000f8f08ff */
[----:B------:R-:W-:-:S04]  /*20b0*/  USHF.L.U32 UR4, UR4, 0x6, URZ ;  /* 0x0000000604047899 */ /* 0x000fc800080006ff */
[----:B------:R-:W-:-:S04]  /*20c0*/  ULOP3.LUT UR4, UR4, 0xffffff80, URZ, 0xc0, !UPT ;  /* 0xffffff8004047892 */ /* 0x000fc8000f8ec0ff */
[----:B------:R-:W-:Y:S01]  /*20d0*/  ULOP3.LUT UR35, UR4, 0x40, UR53, 0xf8, !UPT ;  /* 0x0000004004237892 */ /* 0x000fe2000f8ef835 */
[----:B------:R-:W-:Y:S11]  /*20e0*/  BRA.U !UP0, `(.L_x_23) ;  /* 0x0000000508607547 */ /* 0x000ff6000b800000 */
[----:B------:R-:W3:Y:S01]  /*20f0*/  LDCU.128 UR16, c[0x0][0x480] ;  /* 0x00009000ff1077ac */ /* 0x000ee20008000c00 */
[----:B------:R-:W4:Y:S01]  /*2100*/  LDCU.64 UR20, c[0x0][0x490] ;  /* 0x00009200ff1477ac */ /* 0x000f220008000a00 */
[----:B------:R-:W1:Y:S01]  /*2110*/  LDCU.64 UR12, c[0x0][0x4b0] ;  /* 0x00009600ff0c77ac */ /* 0x000e620008000a00 */
[----:B------:R-:W1:Y:S01]  /*2120*/  LDCU.64 UR8, c[0x0][0x4d0] ;  /* 0x00009a00ff0877ac */ /* 0x000e620008000a00 */
[----:B------:R-:W1:Y:S01]  /*2130*/  LDCU UR43, c[0x0][0x390] ;  /* 0x00007200ff2b77ac */ /* 0x000e620008000800 */
[----:B---3--:R-:W-:Y:S02]  /*2140*/  UIMAD.WIDE.U32 UR4, UR35, UR17, URZ ;  /* 0x00000011230472a5 */ /* 0x008fe4000f8e00ff */
[----:B------:R-:W-:Y:S01]  /*2150*/  UISETP.NE.AND UP0, UPT, UR16, 0x1, UPT ;  /* 0x000000011000788c */ /* 0x000fe2000bf05270 */
[----:B------:R-:W3:Y:S04]  /*2160*/  LDCU UR44, c[0x0][0x38c] ;  /* 0x00007180ff2c77ac */ /* 0x000ee80008000800 */
[----:B------:R-:W-:Y:S01]  /*2170*/  UMOV UR4, UR5 ;  /* 0x0000000500047c82 */ /* 0x000fe20008000000 */
[----:B------:R-:W1:Y:S01]  /*2180*/  LDCU.64 UR14, c[0x0][0x4b8] ;  /* 0x00009700ff0e77ac */ /* 0x000e620008000a00 */
[----:B------:R-:W-:-:S02]  /*2190*/  USHF.R.U32.HI UR6, URZ, UR18, UR4 ;  /* 0x00000012ff067299 */ /* 0x000fc40008011604 */
[----:B------:R-:W-:Y:S02]  /*21a0*/  UIADD3 UR34, UPT, UPT, UR51, UR27, URZ ;  /* 0x0000001b33227290 */ /* 0x000fe4000fffe0ff */
[----:B------:R-:W-:Y:S02]  /*21b0*/  USEL UR6, UR35, UR6, !UP0 ;  /* 0x0000000623067287 */ /* 0x000fe4000c000000 */
[----:B------:R-:W-:Y:S02]  /*21c0*/  UISETP.NE.AND UP0, UPT, UR19, 0x1, UPT ;  /* 0x000000011300788c */ /* 0x000fe4000bf05270 */
[----:B----4-:R-:W-:Y:S02]  /*21d0*/  UIMAD.WIDE.U32 UR4, UR6, UR20, URZ ;  /* 0x00000014060472a5 */ /* 0x010fe4000f8e00ff */
[----:B------:R-:W-:Y:S01]  /*21e0*/  UIADD3 UR7, UPT, UPT, -UR6, URZ, URZ ;  /* 0x000000ff06077290 */ /* 0x000fe2000fffe1ff */
[----:B------:R-:W-:-:S03]  /*21f0*/  UMOV UR24, URZ ;  /* 0x000000ff00187c82 */ /* 0x000fc60008000000 */
[----:B------:R-:W-:Y:S01]  /*2200*/  UIMAD UR7, UR16, UR7, UR35 ;  /* 0x00000007100772a4 */ /* 0x000fe2000f8e0223 */
[----:B------:R-:W-:Y:S02]  /*2210*/  UMOV UR4, UR5 ;  /* 0x0000000500047c82 */ /* 0x000fe40008000000 */
[----:B------:R-:W-:Y:S02]  /*2220*/  USHF.R.U32.HI UR21, URZ, UR21, UR4 ;  /* 0x00000015ff157299 */ /* 0x000fe40008011604 */
[----:B------:R-:W4:Y:S02]  /*2230*/  LDCU.64 UR4, c[0x0][0x4d8] ;  /* 0x00009b00ff0477ac */ /* 0x000f240008000a00 */
[----:B------:R-:W-:-:S04]  /*2240*/  USEL UR21, UR6, UR21, !UP0 ;  /* 0x0000001506157287 */ /* 0x000fc8000c000000 */
[----:B------:R-:W-:-:S04]  /*2250*/  UIADD3 UR20, UPT, UPT, -UR21, URZ, URZ ;  /* 0x000000ff15147290 */ /* 0x000fc8000fffe1ff */
[----:B------:R-:W-:Y:S02]  /*2260*/  UIMAD UR20, UR19, UR20, UR6 ;  /* 0x00000014131472a4 */ /* 0x000fe4000f8e0206 */
[----:B-1----:R-:W-:Y:S02]  /*2270*/  UIMAD UR19, UR7, UR12, UR8 ;  /* 0x0000000c071372a4 */ /* 0x002fe4000f8e0208 */
[----:B------:R-:W-:Y:S01]  /*2280*/  UIMAD UR20, UR20, UR13, UR9 ;  /* 0x0000000d141472a4 */ /* 0x000fe2000f8e0209 */
[----:B------:R-:W-:Y:S01]  /*2290*/  UMOV UR6, UR26 ;  /* 0x0000001a00067c82 */ /* 0x000fe20008000000 */
[----:B------:R-:W-:Y:S01]  /*22a0*/  UMOV UR12, URZ ;  /* 0x000000ff000c7c82 */ /* 0x000fe20008000000 */
[----:B---3--:R-:W-:-:S09]  /*22b0*/  UMOV UR13, URZ ;  /* 0x000000ff000d7c82 */ /* 0x008fd20008000000 */
.L_x_29:
[----:B------:R-:W-:Y:S01]  /*22c0*/  @!P3 MOV R3, 0x1800 ;  /* 0x000018000003b802 */ /* 0x000fe20000000f00 */
[----:B------:R-:W-:Y:S01]  /*22d0*/  ULEA UR17, UR6, UR25, 0x3 ;  /* 0x0000001906117291 */ /* 0x000fe2000f8e18ff */
[----:B-12---:R-:W-:Y:S11]  /*22e0*/  @P0 BRA `(.L_x_24) ;  /* 0x0000000000100947 */ /* 0x006ff60003800000 */
[----:B------:R-:W-:Y:S04]  /*22f0*/  MOV R4, UR23 ;  /* 0x0000001700047c02 */ /* 0x000fe80008000f00 */
[----:B------:R-:W-:Y:S04]  /*2300*/  SHF.L.U32 R4, R4, 0x1f, RZ ;  /* 0x0000001f04047819 */ /* 0x000fe800000006ff */
[----:B------:R-:W1:Y:S02]  /*2310*/  SYNCS.PHASECHK.TRANS64.TRYWAIT P0, [UR17+0x240], R4 ;  /* 0x00024004ff0075a7 */ /* 0x000e640008001111 */
[----:B-1----:R-:W-:Y:S05]  /*2320*/  @!P0 BRA `(.L_x_25) ;  /* 0x0000007c00408947 */ /* 0x002fea0003800000 */
.L_x_24:
[----:B------:R2:W-:Y:S01]  /*2330*/  @!P3 SYNCS.ARRIVE.TRANS64 RZ, [UR17], R3 ;  /* 0x00000003ffffb9a7 */ /* 0x0005e20008000011 */
[----:B------:R-:W-:Y:S04]  /*2340*/  ULOP3.LUT UR7, UR33, 0x2, URZ, 0xfc, !UPT ;  /* 0x0000000221077892 */ /* 0x000fe8000f8efcff */
[----:B------:R-:W-:Y:S09]  /*2350*/  UISETP.NE.AND UP0, UPT, UR7, 0x2, UPT ;  /* 0x000000020700788c */ /* 0x000ff2000bf05270 */
[----:B------:R-:W-:Y:S05]  /*2360*/  BRA.U UP0, `(.L_x_26) ;  /* 0x0000000100047547 */ /* 0x000fea000b800000 */
[----:B----4-:R-:W-:Y:S05]  /*2370*/  BPT.TRAP 0x1 ;  /* 0x000000040000795c */ /* 0x010fea0000300000 */
.L_x_26:
[----:B------:R-:W-:Y:S04]  /*2380*/  BSSY.RECONVERGENT B0, `(.L_x_27) ;  /* 0x0000003000007945 */ /* 0x000fe80003800200 */
[----:B------:R-:W-:Y:S05]  /*2390*/  @P2 BRA `(.L_x_28) ;  /* 0x0000000000042947 */ /* 0x000fea0003800000 */
[----:B----4-:R-:W-:Y:S05]  /*23a0*/  BPT.TRAP 0x1 ;  /* 0x000000040000795c */ /* 0x010fea0000300000 */
.L_x_28:
[----:B----4-:R-:W-:Y:S05]  /*23b0*/  BSYNC.RECONVERGENT B0 ;  /* 0x0000000000007941 */ /* 0x010fea0003800200 */
.L_x_27:
[----:B------:R-:W-:Y:S02]  /*23c0*/  UIADD3 UR7, UPT, UPT, UR6, 0x1, URZ ;  /* 0x0000000106077890 */ /* 0x000fe4000fffe0ff */
[----:B------:R-:W-:Y:S02]  /*23d0*/  ULEA UR16, UR6, UR25, 0xb ;  /* 0x0000001906107291 */ /* 0x000fe4000f8e58ff */
[----:B------:R-:W-:Y:S02]  /*23e0*/  UISETP.NE.AND UP0, UPT, UR7, 0x48, UPT ;  /* 0x000000480700788c */ /* 0x000fe4000bf05270 */
[----:B------:R-:W-:Y:S02]  /*23f0*/  UIADD3 UR30, UP1, UPT, UR36, 0x80, URZ ;  /* 0x00000080241e7890 */ /* 0x000fe4000ff3e0ff */
[----:B------:R-:W-:Y:S02]  /*2400*/  USEL UR8, URZ, 0x1, UP0 ;  /* 0x00000001ff087887 */ /* 0x000fe40008000000 */
[----:B------:R-:W-:Y:S02]  /*2410*/  USEL UR26, UR7, URZ, UP0 ;  /* 0x000000ff071a7287 */ /* 0x000fe40008000000 */
[----:B------:R-:W-:Y:S02]  /*2420*/  ULOP3.LUT UR23, UR23, UR8, URZ, 0x3c, !UPT ;  /* 0x0000000817177292 */ /* 0x000fe4000f8e3cff */
[----:B------:R-:W-:Y:S02]  /*2430*/  ULEA UR7, UR26, UR25, 0x3 ;  /* 0x000000191a077291 */ /* 0x000fe4000f8e18ff */
[----:B------:R-:W-:Y:S02]  /*2440*/  ULEA UR8, UR6, UR25, 0xa ;  /* 0x0000001906087291 */ /* 0x000fe4000f8e50ff */
[----:B------:R-:W-:Y:S01]  /*2450*/  ULOP3.LUT UR17, UR17, 0xfefffff8, URZ, 0xc0, !UPT ;  /* 0xfefffff811117892 */ /* 0x000fe2000f8ec0ff */
[----:B-1----:R-:W-:Y:S01]  /*2460*/  MOV R0, UR23 ;  /* 0x0000001700007c02 */ /* 0x002fe20008000f00 */
[----:B------:R-:W-:Y:S02]  /*2470*/  USHF.L.U32 UR18, UR24, 0x5, URZ ;  /* 0x0000000518127899 */ /* 0x000fe400080006ff */
[----:B------:R-:W-:Y:S01]  /*2480*/  UIADD3.X UR31, UPT, UPT, URZ, UR37, URZ, UP1, !UPT ;  /* 0x00000025ff1f7290 */ /* 0x000fe20008ffe4ff */
[----:B------:R-:W-:Y:S01]  /*2490*/  SHF.L.U32 R0, R0, 0x1f, RZ ;  /* 0x0000001f00007819 */ /* 0x000fe200000006ff */
[----:B------:R-:W-:Y:S02]  /*24a0*/  UIADD3 UR16, UPT, UPT, UR16, 0x2800, URZ ;  /* 0x0000280010107890 */ /* 0x000fe4000fffe0ff */
[----:B------:R-:W-:Y:S01]  /*24b0*/  UIADD3 UR28, UP0, UPT, UR36, 0x180, URZ ;  /* 0x00000180241c7890 */ /* 0x000fe2000ff1e0ff */
[----:B------:R3:W1:Y:S01]  /*24c0*/  SYNCS.PHASECHK.TRANS64.TRYWAIT P0, [UR7+0x240], R0 ;  /* 0x00024000ff0075a7 */ /* 0x0006620008001107 */
[----:B------:R-:W-:Y:S02]  /*24d0*/  UIMAD UR7, UR12, UR14, UR4 ;  /* 0x0000000e0c0772a4 */ /* 0x000fe4000f8e0204 */
[----:B------:R-:W-:Y:S02]  /*24e0*/  UIMAD UR6, UR13, UR15, UR5 ;  /* 0x0000000f0d0672a4 */ /* 0x000fe4000f8e0205 */
[----:B------:R-:W-:Y:S02]  /*24f0*/  UIADD3.X UR29, UPT, UPT, URZ, UR37, URZ, UP0, !UPT ;  /* 0x00000025ff1d7290 */ /* 0x000fe400087fe4ff */
[----:B------:R-:W-:Y:S02]  /*2500*/  UPRMT UR6, UR7, 0x40, UR6 ;  /* 0x0000004007067896 */ /* 0x000fe40008000006 */
[----:B------:R-:W-:Y:S02]  /*2510*/  UIADD3 UR8, UPT, UPT, UR8, 0x26800, URZ ;  /* 0x0002680008087890 */ /* 0x000fe4000fffe0ff */
[----:B------:R-:W-:Y:S02]  /*2520*/  UPRMT UR6, UR6, 0x5410, URZ ;  /* 0x0000541006067896 */ /* 0x000fe400080000ff */
[----:B------:R-:W-:Y:S02]  /*2530*/  UIADD3 UR32, UPT, UPT, UR12, 0x1, URZ ;  /* 0x000000010c207890 */ /* 0x000fe4000fffe0ff */
[----:B------:R-:W-:Y:S02]  /*2540*/  UIADD3 UR22, UPT, UPT, UR13, 0x1, URZ ;  /* 0x000000010d167890 */ /* 0x000fe4000fffe0ff */
[----:B------:R-:W-:Y:S02]  /*2550*/  UISETP.NE.AND UP2, UPT, UR32, UR44, UPT ;  /* 0x0000002c2000728c */ /* 0x000fe4000bf45270 */
[----:B------:R-:W-:Y:S02]  /*2560*/  UIADD3 UR27, UPT, UPT, UR27, 0x1, URZ ;  /* 0x000000011b1b7890 */ /* 0x000fe4000fffe0ff */
[----:B------:R-:W-:Y:S01]  /*2570*/  UIADD3 UR7, UPT, UPT, UR24, 0x1, URZ ;  /* 0x0000000118077890 */ /* 0x000fe2000fffe0ff */
[----:B------:R-:W-:Y:S01]  /*2580*/  UMOV UR40, 0x0 ;  /* 0x0000000000287882 */ /* 0x000fe20000000000 */
[----:B------:R-:W-:Y:S01]  /*2590*/  UMOV UR41, 0x10000000 ;  /* 0x1000000000297882 */ /* 0x000fe20000000000 */
[----:B------:R-:W-:Y:S01]  /*25a0*/  UMOV UR9, UR17 ;  /* 0x0000001100097c82 */ /* 0x000fe20008000000 */
[----:B------:R4:W-:Y:S01]  /*25b0*/  UTMALDG.4D.IM2COL.2CTA [UR16], [UR30], UR6, desc[UR40] ;  /* 0x000028101e0073b4 */ /* 0x0009e20008259006 */
[----:B------:R-:W-:Y:S02]  /*25c0*/  UMOV UR11, UR18 ;  /* 0x00000012000b7c82 */ /* 0x000fe40008000000 */
[----:B------:R-:W-:Y:S04]  /*25d0*/  @UP2 UIADD3 UR22, UPT, UPT, UR13, URZ, URZ ;  /* 0x000000ff0d162290 */ /* 0x000fe8000fffe0ff */
[----:B------:R-:W-:Y:S01]  /*25e0*/  UISETP.NE.AND UP0, UPT, UR22, UR43, UPT ;  /* 0x0000002b1600728c */ /* 0x000fe2000bf05270 */
[----:B------:R2:W-:Y:S10]  /*25f0*/  UTMALDG.4D.2CTA [UR8], [UR28], desc[UR40] ;  /* 0x000028081c0075b4 */ /* 0x0005f40008219000 */
[----:B------:R-:W-:Y:S07]  /*2600*/  @UP0 UIADD3 UR7, UPT, UPT, UR24, URZ, URZ ;  /* 0x000000ff18070290 */ /* 0x000fee000fffe0ff */
[----:B------:R-:W-:Y:S01]  /*2610*/  UMOV UR24, UR7 ;  /* 0x0000000700187c82 */ /* 0x000fe20008000000 */
[----:B----4-:R-:W-:Y:S01]  /*2620*/  UMOV UR6, UR26 ;  /* 0x0000001a00067c82 */ /* 0x010fe20008000000 */
[----:B--2---:R-:W-:Y:S02]  /*2630*/  USEL UR13, UR22, URZ, UP0 ;  /* 0x000000ff160d7287 */ /* 0x004fe40008000000 */
[----:B------:R-:W-:Y:S02]  /*2640*/  UISETP.NE.AND UP0, UPT, UR27, UR34, UPT ;  /* 0x000000221b00728c */ /* 0x000fe4000bf05270 */
[----:B------:R-:W-:Y:S07]  /*2650*/  USEL UR12, UR32, URZ, UP2 ;  /* 0x000000ff200c7287 */ /* 0x000fee0009000000 */
[----:B---3--:R-:W-:Y:S05]  /*2660*/  BRA.U UP0, `(.L_x_29) ;  /* 0xfffffffd00147547 */ /* 0x008fea000b83ffff */
.L_x_23:
[----:B------:R-:W-:Y:S01]  /*2670*/  ULEA UR4, UR26, UR25, 0x3 ;  /* 0x000000191a047291 */ /* 0x000fe2000f8e18ff */
[----:B-1----:R-:W-:Y:S01]  /*2680*/  MOV R0, UR23 ;  /* 0x0000001700007c02 */ /* 0x002fe20008000f00 */
[----:B------:R-:W-:Y:S01]  /*2690*/  @!P1 SYNCS.ARRIVE.TRANS64.A1T0 RZ, [UR25+0x498], RZ ;  /* 0x000498ffffff99a7 */ /* 0x000fe20008100019 */
[----:B------:R-:W-:Y:S02]  /*26a0*/  UISETP.GE.AND UP0, UPT, UR46, 0x1, UPT ;  /* 0x000000012e00788c */ /* 0x000fe4000bf06270 */
[----:B------:R-:W-:-:S04]  /*26b0*/  SHF.L.U32 R0, R0, 0x1f, RZ ;  /* 0x0000001f00007819 */ /* 0x000fc800000006ff */
[----:B--2---:R1:W2:Y:S03]  /*26c0*/  SYNCS.PHASECHK.TRANS64.TRYWAIT P0, [UR4+0x240], R0 ;  /* 0x00024000ff0075a7 */ /* 0x0042a60008001104 */
[----:B------:R-:W-:Y:S05]  /*26d0*/  BRA.U !UP0, `(.L_x_30) ;  /* 0x00000005085c7547 */ /* 0x000fea000b800000 */
        /* <DEDUP_REMOVED lines=16> */
[----:B------:R-:W-:-:S03]  /*27e0*/  UMOV UR32, UR46 ;  /* 0x0000002e00207c82 */ /* 0x000fc60008000000 */
        /* <DEDUP_REMOVED lines=9> */
[----:B---3--:R-:W-:-:S11]  /*2880*/  UMOV UR6, UR26 ;  /* 0x0000001a00067c82 */ /* 0x008fd60008000000 */
.L_x_36:
[----:B------:R-:W-:Y:S01]  /*2890*/  @!P3 MOV R3, 0x1800 ;  /* 0x000018000003b802 */ /* 0x000fe20000000f00 */
[----:B------:R-:W-:Y:S01]  /*28a0*/  ULEA UR17, UR6, UR25, 0x3 ;  /* 0x0000001906117291 */ /* 0x000fe2000f8e18ff */
[----:B-12---:R-:W-:Y:S11]  /*28b0*/  @P0 BRA `(.L_x_31) ;  /* 0x0000000000100947 */ /* 0x006ff60003800000 */
[----:B------:R-:W-:Y:S04]  /*28c0*/  MOV R4, UR23 ;  /* 0x0000001700047c02 */ /* 0x000fe80008000f00 */
[----:B------:R-:W-:Y:S04]  /*28d0*/  SHF.L.U32 R4, R4, 0x1f, RZ ;  /* 0x0000001f04047819 */ /* 0x000fe800000006ff */
[----:B------:R-:W1:Y:S02]  /*28e0*/  SYNCS.PHASECHK.TRANS64.TRYWAIT P0, [UR17+0x240], R4 ;  /* 0x00024004ff0075a7 */ /* 0x000e640008001111 */
[----:B-1----:R-:W-:Y:S05]  /*28f0*/  @!P0 BRA `(.L_x_32) ;  /* 0x0000007400e48947 */ /* 0x002fea0003800000 */
.L_x_31:
[----:B------:R2:W-:Y:S01]  /*2900*/  @!P3 SYNCS.ARRIVE.TRANS64 RZ, [UR17], R3 ;  /* 0x00000003ffffb9a7 */ /* 0x0005e20008000011 */
[----:B------:R-:W-:Y:S04]  /*2910*/  ULOP3.LUT UR7, UR33, 0x2, URZ, 0xfc, !UPT ;  /* 0x0000000221077892 */ /* 0x000fe8000f8efcff */
[----:B------:R-:W-:Y:S09]  /*2920*/  UISETP.NE.AND UP0, UPT, UR7, 0x2, UPT ;  /* 0x000000020700788c */ /* 0x000ff2000bf05270 */
[----:B------:R-:W-:Y:S05]  /*2930*/  BRA.U UP0, `(.L_x_33) ;  /* 0x0000000100047547 */ /* 0x000fea000b800000 */
[----:B----4-:R-:W-:Y:S05]  /*2940*/  BPT.TRAP 0x1 ;  /* 0x000000040000795c */ /* 0x010fea0000300000 */
.L_x_33:
[----:B------:R-:W-:Y:S04]  /*2950*/  BSSY.RECONVERGENT B0, `(.L_x_34) ;  /* 0x0000003000007945 */ /* 0x000fe80003800200 */
[----:B------:R-:W-:Y:S05]  /*2960*/  @P2 BRA `(.L_x_35) ;  /* 0x0000000000042947 */ /* 0x000fea0003800000 */
[----:B----4-:R-:W-:Y:S05]  /*2970*/  BPT.TRAP 0x1 ;  /* 0x000000040000795c */ /* 0x010fea0000300000 */
.L_x_35:
[----:B----4-:R-:W-:Y:S05]  /*2980*/  BSYNC.RECONVERGENT B0 ;  /* 0x0000000000007941 */ /* 0x010fea0003800200 */
.L_x_34:
        /* <DEDUP_REMOVED lines=26> */
[----:B------:R-:W-:Y:S01]  /*2b30*/  UIADD3 UR7, UPT, UPT, UR24, 0x1, URZ ;  /* 0x0000000118077890 */ /* 0x000fe2000fffe0ff */
[----:B------:R-:W-:Y:S01]  /*2b40*/  UMOV UR40, 0x0 ;  /* 0x0000000000287882 */ /* 0x000fe20000000000 */
[----:B------:R-:W-:Y:S01]  /*2b50*/  UMOV UR41, 0x10000000 ;  /* 0x1000000000297882 */ /* 0x000fe20000000000 */
[----:B------:R-:W-:Y:S01]  /*2b60*/  UMOV UR9, UR17 ;  /* 0x0000001100097c82 */ /* 0x000fe20008000000 */
[----:B------:R4:W-:Y:S01]  /*2b70*/  UTMALDG.4D.IM2COL.2CTA [UR16], [UR30], UR6, desc[UR40] ;  /* 0x000028101e0073b4 */ /* 0x0009e20008259006 */
[----:B------:R-:W-:Y:S04]  /*2b80*/  UMOV UR11, UR18 ;  /* 0x00000012000b7c82 */ /* 0x000fe80008000000 */
[----:B------:R-:W-:Y:S04]  /*2b90*/  @UP2 UIADD3 UR22, UPT, UPT, UR13, URZ, URZ ;  /* 0x000000ff0d162290 */ /* 0x000fe8000fffe0ff */
[----:B------:R-:W-:Y:S01]  /*2ba0*/  UISETP.NE.AND UP0, UPT, UR22, UR43, UPT ;  /* 0x0000002b1600728c */ /* 0x000fe2000bf05270 */
[----:B------:R2:W-:Y:S10]  /*2bb0*/  UTMALDG.4D.2CTA [UR8], [UR28], desc[UR40] ;  /* 0x000028081c0075b4 */ /* 0x0005f40008219000 */
[----:B------:R-:W-:Y:S07]  /*2bc0*/  @UP0 UIADD3 UR7, UPT, UPT, UR24, URZ, URZ ;  /* 0x000000ff18070290 */ /* 0x000fee000fffe0ff */
[----:B------:R-:W-:Y:S01]  /*2bd0*/  UMOV UR24, UR7 ;  /* 0x0000000700187c82 */ /* 0x000fe20008000000 */
[----:B----4-:R-:W-:Y:S02]  /*2be0*/  UIADD3 UR6, UPT, UPT, UR32, -0x1, URZ ;  /* 0xffffffff20067890 */ /* 0x010fe4000fffe0ff */
[----:B--2---:R-:W-:Y:S02]  /*2bf0*/  USEL UR13, UR22, URZ, UP0 ;  /* 0x000000ff160d7287 */ /* 0x004fe40008000000 */
[----:B------:R-:W-:Y:S02]  /*2c00*/  UISETP.GT.U32.AND UP0, UPT, UR32, 0x1, UPT ;  /* 0x000000012000788c */ /* 0x000fe4000bf04070 */
[----:B------:R-:W-:Y:S01]  /*2c10*/  USEL UR12, UR27, URZ, UP2 ;  /* 0x000000ff1b0c7287 */ /* 0x000fe20009000000 */
[----:B------:R-:W-:Y:S01]  /*2c20*/  UMOV UR32, UR6 ;  /* 0x0000000600207c82 */ /* 0x000fe20008000000 */
[----:B------:R-:W-:Y:S05]  /*2c30*/  UMOV UR6, UR26 ;  /* 0x0000001a00067c82 */ /* 0x000fea0008000000 */
[----:B---3--:R-:W-:Y:S05]  /*2c40*/  BRA.U UP0, `(.L_x_36) ;  /* 0xfffffffd00107547 */ /* 0x008fea000b83ffff */
.L_x_30:
[----:B------:R-:W-:Y:S01]  /*2c50*/  SHF.L.U32 R3, R2, 0x1f, RZ ;  /* 0x0000001f02037819 */ /* 0x000fe200000006ff */
[----:B------:R-:W-:-:S03]  /*2c60*/  NOP ;  /* 0x0000000000007918 */ /* 0x000fc60000000000 */
[----:B-12---:R-:W1:Y:S02]  /*2c70*/  SYNCS.PHASECHK.TRANS64.TRYWAIT P0, [UR25+0x4a0], R3 ;  /* 0x0004a003ff0075a7 */ /* 0x006e640008001119 */
[----:B-1----:R-:W-:Y:S05]  /*2c80*/  @!P0 BRA `(.L_x_37) ;  /* 0x0000007400188947 */ /* 0x002fea0003800000 */
.L_x_178:
[----:B------:R-:W2:Y:S01]  /*2c90*/  LDS.128 R4, [UR25+0x4e0] ;  /* 0x0004e019ff047984 */ /* 0x000ea20008000c00 */
[----:B------:R-:W-:Y:S02]  /*2ca0*/  UIADD3 UR4, UPT, UPT, UR25, 0x4a8, URZ ;  /* 0x000004a819047890 */ /* 0x000fe4000fffe0ff */
[----:B------:R-:W-:Y:S01]  /*2cb0*/  UISETP.GE.AND UP0, UPT, UR39, 0x1, UPT ;  /* 0x000000012700788c */ /* 0x000fe2000bf06270 */
[----:B------:R-:W-:Y:S01]  /*2cc0*/  @!PT LDS RZ, [RZ] ;  /* 0x00000000fffff984 */ /* 0x000fe20000000800 */
[----:B------:R-:W-:Y:S01]  /*2cd0*/  @!PT LDS RZ, [RZ] ;  /* 0x00000000fffff984 */ /* 0x000fe20000000800 */
[----:B------:R-:W-:Y:S01]  /*2ce0*/  @!PT LDS RZ, [RZ] ;  /* 0x00000000fffff984 */ /* 0x000fe20000000800 */
[----:B------:R-:W-:Y:S01]  /*2cf0*/  @!PT LDS RZ, [RZ] ;  /* 0x00000000fffff984 */ /* 0x000fe20000000800 */
[----:B------:R3:W-:Y:S06]  /*2d00*/  MEMBAR.ALL.CTA ;  /* 0x0000000000007992 */ /* 0x0007ec0000008000 */
[----:B---3--:R-:W3:Y:S01]  /*2d10*/  FENCE.VIEW.ASYNC.S ;  /* 0x00000000000073c6 */ /* 0x008ee20000000000 */
[----:B------:R-:W-:-:S09]  /*2d20*/  UPRMT UR4, URZ, 0x654, UR4 ;  /* 0x00000654ff047896 */ /* 0x000fd20008000004 */
[----:B---3--:R-:W-:Y:S01]  /*2d30*/  SYNCS.ARRIVE.TRANS64.RED.A1T0 RZ, [UR4], RZ ;  /* 0x000000ffffff79a7 */ /* 0x008fe20008100404 */
[----:B--2---:R-:W-:-:S13]  /*2d40*/  LOP3.LUT P0, RZ, R6, 0x1, RZ, 0xc0, !PT ;  /* 0x0000000106ff7812 */ /* 0x004fda000780c0ff */
[----:B------:R-:W-:Y:S01]  /*2d50*/  VOTEU.ANY UP1, P0 ;  /* 0x0000000000ff7886 */ /* 0x000fe20000020100 */
[----:B------:R-:W-:-:S13]  /*2d60*/  PLOP3.LUT P0, PT, PT, PT, UP1, 0x80, 0x8 ;  /* 0x000000000008781c */ /* 0x000fda0003f0f018 */
[----:B-1----:R-:W-:Y:S02]  /*2d70*/  @P0 MOV R0, R4 ;  /* 0x0000000400000202 */ /* 0x002fe40000000f00 */
[----:B------:R-:W-:Y:S02]  /*2d80*/  @P0 LOP3.LUT R4, R5, 0xffff, RZ, 0xc0, !PT ;  /* 0x0000ffff05040812 */ /* 0x000fe400078ec0ff */
[----:B------:R-:W-:Y:S02]  /*2d90*/  @P0 R2UR UR6, R0 ;  /* 0x00000000000602ca */ /* 0x000fe400000e0000 */
[----:B------:R-:W-:-:S11]  /*2da0*/  @P0 R2UR UR5, R4 ;  /* 0x00000000040502ca */ /* 0x000fd600000e0000 */
[----:B------:R-:W-:Y:S02]  /*2db0*/  @UP1 UMOV UR42, UR6 ;  /* 0x00000006002a1c82 */ /* 0x000fe40008000000 */
[----:B------:R-:W-:Y:S01]  /*2dc0*/  @UP1 UMOV UR38, UR5 ;  /* 0x0000000500261c82 */ /* 0x000fe20008000000 */
[----:B------:R-:W-:Y:S05]  /*2dd0*/  BRA.U !UP0, `(.L_x_38) ;  /* 0x0000000108d47547 */ /* 0x000fea000b800000 */
[----:B------:R-:W1:Y:S01]  /*2de0*/  LDCU.128 UR16, c[0x0][0xb10] ;  /* 0x00016200ff1077ac */ /* 0x000e620008000c00 */
[----:B------:R-:W2:Y:S01]  /*2df0*/  LDCU UR21, c[0x0][0xb20] ;  /* 0x00016400ff1577ac */ /* 0x000ea20008000800 */
[----:B------:R-:W3:Y:S01]  /*2e00*/  LDCU UR20, c[0x0][0xb0c] ;  /* 0x00016180ff1477ac */ /* 0x000ee20008000800 */
[----:B------:R-:W4:Y:S01]  /*2e10*/  LDCU.64 UR8, c[0x0][0xb28] ;  /* 0x00016500ff0877ac */ /* 0x000f220008000a00 */
[----:B------:R-:W-:Y:S02]  /*2e20*/  UISETP.NE.AND UP3, UPT, UR39, 0x1, UPT ;  /* 0x000000012700788c */ /* 0x000fe4000bf65270 */
[----:B-1----:R-:W-:Y:S02]  /*2e30*/  UIMAD.WIDE.U32 UR4, UR48, UR19, URZ ;  /* 0x00000013300472a5 */ /* 0x002fe4000f8e00ff */
[----:B------:R-:W-:Y:S02]  /*2e40*/  UIMAD.WIDE.U32 UR6, UR49, UR16, URZ ;  /* 0x00000010310672a5 */ /* 0x000fe4000f8e00ff */
[----:B------:R-:W-:-:S02]  /*2e50*/  UISETP.NE.AND UP0, UPT, UR18, 0x1, UPT ;  /* 0x000000011200788c */ /* 0x000fc4000bf05270 */
[----:B------:R-:W-:Y:S01]  /*2e60*/  UIMAD.WIDE.U32 UR14, UR38, UR19, URZ ;  /* 0x00000013260e72a5 */ /* 0x000fe2000f8e00ff */
[----:B------:R-:W-:Y:S01]  /*2e70*/  UMOV UR4, UR5 ;  /* 0x0000000500047c82 */ /* 0x000fe20008000000 */
[----:B---3--:R-:W-:Y:S02]  /*2e80*/  UISETP.NE.AND UP2, UPT, UR20, 0x1, UPT ;  /* 0x000000011400788c */ /* 0x008fe4000bf45270 */
[----:B--2---:R-:W-:Y:S02]  /*2e90*/  USHF.R.U32.HI UR5, URZ, UR21, UR4 ;  /* 0x00000015ff057299 */ /* 0x004fe40008011604 */
[----:B------:R-:W-:Y:S01]  /*2ea0*/  UIMAD.WIDE.U32 UR12, UR42, UR16, URZ ;  /* 0x000000102a0c72a5 */ /* 0x000fe2000f8e00ff */
[----:B------:R-:W-:Y:S01]  /*2eb0*/  UMOV UR4, UR7 ;  /* 0x0000000700047c82 */ /* 0x000fe20008000000 */
[----:B------:R-:W-:Y:S02]  /*2ec0*/  USEL UR5, UR48, UR5, !UP0 ;  /* 0x0000000530057287 */ /* 0x000fe4000c000000 */
[----:B------:R-:W-:-:S02]  /*2ed0*/  USHF.R.U32.HI UR4, URZ, UR17, UR4 ;  /* 0x00000011ff047299 */ /* 0x000fc40008011604 */
[----:B----4-:R-:W-:Y:S02]  /*2ee0*/  UIMAD.WIDE.U32 UR10, UR5, UR8, URZ ;  /* 0x00000008050a72a5 */ /* 0x010fe4000f8e00ff */
[----:B------:R-:W-:Y:S01]  /*2ef0*/  USEL UR6, UR49, UR4, !UP2 ;  /* 0x0000000431067287 */ /* 0x000fe2000d000000 */
[----:B------:R-:W-:Y:S02]  /*2f00*/  UMOV UR12, UR13 ;  /* 0x0000000d000c7c82 */ /* 0x000fe40008000000 */
[----:B------:R-:W-:Y:S01]  /*2f10*/  UMOV UR4, UR15 ;  /* 0x0000000f00047c82 */ /* 0x000fe20008000000 */
[----:B------:R-:W-:Y:S01]  /*2f20*/  UIMAD.WIDE.U32 UR14, UR6, UR8, URZ ;  /* 0x00000008060e72a5 */ /* 0x000fe2000f8e00ff */
[----:B------:R-:W-:Y:S01]  /*2f30*/  UMOV UR10, UR11 ;  /* 0x0000000b000a7c82 */ /* 0x000fe20008000000 */
[----:B------:R-:W-:Y:S02]  /*2f40*/  USHF.R.U32.HI UR4, URZ, UR21, UR4 ;  /* 0x00000015ff047299 */ /* 0x000fe40008011604 */
[----:B------:R-:W-:-:S03]  /*2f50*/  @UP3 USHF.R.U32.HI UR5, URZ, UR9, UR10 ;  /* 0x00000009ff053299 */ /* 0x000fc6000801160a */
[----:B------:R-:W-:Y:S01]  /*2f60*/  UMOV UR14, UR15 ;  /* 0x0000000f000e7c82 */ /* 0x000fe20008000000 */
[----:B------:R-:W-:Y:S02]  /*2f70*/  USHF.R.U32.HI UR17, URZ, UR17, UR12 ;  /* 0x00000011ff117299 */ /* 0x000fe4000801160c */
[----:B------:R-:W-:Y:S02]  /*2f80*/  USEL UR4, UR38, UR4, !UP0 ;  /* 0x0000000426047287 */ /* 0x000fe4000c000000 */
[----:B------:R-:W-:Y:S02]  /*2f90*/  @UP3 USHF.R.U32.HI UR6, URZ, UR9, UR14 ;  /* 0x00000009ff063299 */ /* 0x000fe4000801160e */
[----:B------:R-:W-:Y:S02]  /*2fa0*/  UIMAD UR7, UR39, UR5, URZ ;  /* 0x00000005270772a4 */ /* 0x000fe4000f8e02ff */
[----:B------:R-:W-:Y:S02]  /*2fb0*/  USEL UR5, UR42, UR17, !UP2 ;  /* 0x000000112a057287 */ /* 0x000fe4000d000000 */
[----:B------:R-:W-:-:S02]  /*2fc0*/  UIMAD UR10, UR39, UR6, URZ ;  /* 0x00000006270a72a4 */ /* 0x000fc4000f8e02ff */
[----:B------:R-:W-:Y:S02]  /*2fd0*/  UISETP.GE.AND UP0, UPT, UR4, UR7, UPT ;  /* 0x000000070400728c */ /* 0x000fe4000bf06270 */
[----:B------:R-:W-:Y:S02]  /*2fe0*/  UIMAD.WIDE.U32 UR12, UR4, UR8, URZ ;  /* 0x00000008040c72a5 */ /* 0x000fe4000f8e00ff */
[----:B------:R-:W-:Y:S02]  /*2ff0*/  UISETP.GE.OR UP0, UPT, UR5, UR10, UP0 ;  /* 0x0000000a0500728c */ /* 0x000fe40008706670 */
[----:B------:R-:W-:Y:S02]  /*3000*/  UIMAD.WIDE.U32 UR10, UR5, UR8, URZ ;  /* 0x00000008050a72a5 */ /* 0x000fe4000f8e00ff */
[----:B------:R-:W-:Y:S01]  /*3010*/  UIADD3 UR12, UPT, UPT, -UR4, URZ, URZ ;  /* 0x000000ff040c7290 */ /* 0x000fe2000fffe1ff */
[----:B------:R-:W-:Y:S01]  /*3020*/  UMOV UR8, UR13 ;  /* 0x0000000d00087c82 */ /* 0x000fe20008000000 */
[----:B------:R-:W-:-:S02]  /*3030*/  UIADD3 UR10, UPT, UPT, -UR5, URZ, URZ ;  /* 0x000000ff050a7290 */ /* 0x000fc4000fffe1ff */
[----:B------:R-:W-:-:S03]  /*3040*/  USHF.R.U32.HI UR8, URZ, UR9, UR8 ;  /* 0x00000009ff087299 */ /* 0x000fc60008011608 */
[----:B------:R-:W-:Y:S01]  /*3050*/  @!UP0 UMOV UR7, UR11 ;  /* 0x0000000b00078c82 */ /* 0x000fe20008000000 */
[----:B------:R-:W-:Y:S02]  /*3060*/  UIMAD UR12, UR18, UR12, UR38 ;  /* 0x0000000c120c72a4 */ /* 0x000fe4000f8e0226 */
[----:B------:R-:W-:Y:S02]  /*3070*/  USEL UR8, UR4, UR8, !UP3 ;  /* 0x0000000804087287 */ /* 0x000fe4000d800000 */
[----:B------:R-:W-:Y:S02]  /*3080*/  @!UP0 USHF.R.U32.HI UR7, URZ, UR9, UR7 ;  /* 0x00000009ff078299 */ /* 0x000fe40008011607 */
[----:B------:R-:W-:Y:S02]  /*3090*/  UIADD3 UR9, UPT, UPT, -UR8, URZ, URZ ;  /* 0x000000ff08097290 */ /* 0x000fe4000fffe1ff */
[----:B------:R-:W-:Y:S02]  /*30a0*/  @!UP0 USEL UR7, UR5, UR7, !UP3 ;  /* 0x0000000705078287 */ /* 0x000fe4000d800000 */
[----:B------:R-:W-:-:S02]  /*30b0*/  UIMAD UR9, UR39, UR9, UR4 ;  /* 0x00000009270972a4 */ /* 0x000fc4000f8e0204 */
[----:B------:R-:W-:Y:S02]  /*30c0*/  @!UP0 UIADD3 UR8, UPT, UPT, UR8, -UR7, URZ ;  /* 0x8000000708088290 */ /* 0x000fe4000fffe0ff */
[----:B------:R-:W-:Y:S02]  /*30d0*/  @!UP0 UIMAD UR7, UR9, UR6, UR7 ;  /* 0x00000006090782a4 */ /* 0x000fe4000f8e0207 */
[----:B------:R-:W-:Y:S02]  /*30e0*/  @!UP0 UIMAD UR4, UR39, UR8, UR5 ;  /* 0x00000008270482a4 */ /* 0x000fe4000f8e0205 */
[----:B------:R-:W-:Y:S02]  /*30f0*/  UIMAD UR6, UR20, UR10, UR42 ;  /* 0x0000000a140672a4 */ /* 0x000fe4000f8e022a */
[----:B------:R-:W-:Y:S01]  /*3100*/  UIMAD UR38, UR4, UR18, UR12 ;  /* 0x00000012042672a4 */ /* 0x000fe2000f8e020c */
[----:B------:R-:W-:Y:S02]  /*3110*/  @!UP0 UMOV UR5, UR7 ;  /* 0x0000000700058c82 */ /* 0x000fe40008000000 */
[----:B------:R-:W-:-:S12]  /*3120*/  UIMAD UR42, UR5, UR20, UR6 ;  /* 0x00000014052a72a4 */ /* 0x000fd8000f8e0206 */
.L_x_38:
[----:B------:R-:W1:Y:S02]  /*3130*/  LDCU UR4, c[0x0][0xb30] ;  /* 0x00016600ff0477ac */ /* 0x000e640008000800 */
[----:B-1----:R-:W-:-:S09]  /*3140*/  UISETP.NE.AND UP0, UPT, UR4, 0x1, UPT ;  /* 0x000000010400788c */ /* 0x002fd2000bf05270 */
[----:B------:R-:W-:Y:S05]  /*3150*/  BRA.U UP0, `(.L_x_39) ;  /* 0x0000000100447547 */ /* 0x000fea000b800000 */
[----:B------:R-:W1:Y:S01]  /*3160*/  LDCU.128 UR8, c[0x0][0xb10] ;  /* 0x00016200ff0877ac */ /* 0x000e620008000c00 */
[----:B------:R-:W2:Y:S01]  /*3170*/  LDCU UR12, c[0x0][0xb0c] ;  /* 0x00016180ff0c77ac */ /* 0x000ea20008000800 */
[----:B------:R-:W3:Y:S01]  /*3180*/  LDCU UR13, c[0x0][0xb20] ;  /* 0x00016400ff0d77ac */ /* 0x000ee20008000800 */
[----:B-1----:R-:W-:Y:S02]  /*3190*/  UIMAD.WIDE.U32 UR6, UR42, UR8, URZ ;  /* 0x000000082a0672a5 */ /* 0x002fe4000f8e00ff */
[----:B------:R-:W-:Y:S02]  /*31a0*/  UIMAD.WIDE.U32 UR4, UR38, UR11, URZ ;  /* 0x0000000b260472a5 */ /* 0x000fe4000f8e00ff */
[----:B--2---:R-:W-:Y:S02]  /*31b0*/  UISETP.NE.AND UP2, UPT, UR12, 0x1, UPT ;  /* 0x000000010c00788c */ /* 0x004fe4000bf45270 */
[----:B------:R-:W-:Y:S01]  /*31c0*/  UISETP.NE.AND UP0, UPT, UR10, 0x1, UPT ;  /* 0x000000010a00788c */ /* 0x000fe2000bf05270 */
[----:B------:R-:W-:-:S02]  /*31d0*/  UMOV UR6, UR7 ;  /* 0x0000000700067c82 */ /* 0x000fc40008000000 */
[----:B------:R-:W-:Y:S01]  /*31e0*/  UMOV UR4, UR5 ;  /* 0x0000000500047c82 */ /* 0x000fe20008000000 */
[----:B------:R-:W-:Y:S02]  /*31f0*/  USHF.R.U32.HI UR6, URZ, UR9, UR6 ;  /* 0x00000009ff067299 */ /* 0x000fe40008011606 */
[----:B---3--:R-:W-:Y:S02]  /*3200*/  USHF.R.U32.HI UR4, URZ, UR13, UR4 ;  /* 0x0000000dff047299 */ /* 0x008fe40008011604 */
[----:B------:R-:W-:Y:S02]  /*3210*/  USEL UR5, UR42, UR6, !UP2 ;  /* 0x000000062a057287 */ /* 0x000fe4000d000000 */
[----:B------:R-:W-:-:S04]  /*3220*/  USEL UR4, UR38, UR4, !UP0 ;  /* 0x0000000426047287 */ /* 0x000fc8000c000000 */
[----:B------:R-:W-:Y:S02]  /*3230*/  UIADD3 UR6, UPT, UPT, UR5, -UR4, URZ ;  /* 0x8000000405067290 */ /* 0x000fe4000fffe0ff */
[----:B------:R-:W-:Y:S02]  /*3240*/  UIADD3 UR4, UPT, UPT, -UR5, UR4, URZ ;  /* 0x0000000405047290 */ /* 0x000fe4000fffe1ff */
[----:B------:R-:W-:Y:S02]  /*3250*/  UIMAD UR38, UR6, UR10, UR38 ;  /* 0x0000000a062672a4 */ /* 0x000fe4000f8e0226 */
[----:B------:R-:W-:-:S12]  /*3260*/  UIMAD UR42, UR4, UR12, UR42 ;  /* 0x0000000c042a72a4 */ /* 0x000fd8000f8e022a */
.L_x_39:
[----:B------:R-:W-:Y:S01]  /*3270*/  R2UR UR4, R83 ;  /* 0x00000000530472ca */ /* 0x000fe200000e0000 */
[----:B------:R-:W-:Y:S01]  /*3280*/  UIADD3 UR45, UPT, UPT, UR42, UR63, URZ ;  /* 0x0000003f2a2d7290 */ /* 0x000fe2000fffe0ff */
[----:B------:R-:W-:Y:S01]  /*3290*/  PLOP3.LUT P1, PT, PT, PT, PT, 0x80, 0x8 ;  /* 0x000000000008781c */ /* 0x000fe20003f2f070 */
[----:B------:R-:W-:Y:S01]  /*32a0*/  UMOV UR27, UR34 ;  /* 0x00000022001b7c82 */ /* 0x000fe20008000000 */
[----:B------:R-:W-:-:S09]  /*32b0*/  LOP3.LUT R2, R2, 0x1, RZ, 0x3c, !PT ;  /* 0x0000000102027812 */ /* 0x000fd200078e3cff */
[----:B------:R-:W-:Y:S01]  /*32c0*/  UIADD3 UR47, UPT, UPT, UR38, UR4, URZ ;  /* 0x00000004262f7290 */ /* 0x000fe2000fffe0ff */
[----:B------:R-:W-:Y:S11]  /*32d0*/  BRA.U UP1, `(.L_x_40) ;  /* 0xffffffed01407547 */ /* 0x000ff6000b83ffff */
[----:B------:R-:W-:Y:S01]  /*32e0*/  UIADD3 UR25, UPT, UPT, UR25, 0x240, URZ ;  /* 0x0000024019197890 */ /* 0x000fe2000fffe0ff */
[----:B------:R-:W-:-:S03]  /*32f0*/  MOV R2, UR23 ;  /* 0x0000001700027c02 */ /* 0x000fc60008000f00 */
[----:B------:R-:W-:Y:S01]  /*3300*/  ULEA UR4, UR26, UR25, 0x3 ;  /* 0x000000191a047291 */ /* 0x000fe2000f8e18ff */
[----:B------:R-:W-:-:S08]  /*3310*/  SHF.L.U32 R2, R2, 0x1f, RZ ;  /* 0x0000001f02027819 */ /* 0x000fd000000006ff */
[----:B------:R-:W1:Y:S02]  /*3320*/  SYNCS.PHASECHK.TRANS64.TRYWAIT P0, [UR4], R2 ;  /* 0x00000002ff0075a7 */ /* 0x000e640008001104 */
[----:B-1----:R-:W-:Y:S05]  /*3330*/  @!P0 BRA `(.L_x_41) ;  /* 0x0000006c00848947 */ /* 0x002fea0003800000 */
.L_x_180:
[----:B------:R-:W-:-:S04]  /*3340*/  UIADD3 UR4, UPT, UPT, UR26, 0x1, URZ ;  /* 0x000000011a047890 */ /* 0x000fc8000fffe0ff */
[----:B------:R-:W-:-:S04]  /*3350*/  UISETP.NE.AND UP0, UPT, UR4, 0x48, UPT ;  /* 0x000000480400788c */ /* 0x000fc8000bf05270 */
[----:B------:R-:W-:Y:S02]  /*3360*/  USEL UR5, URZ, 0x1, UP0 ;  /* 0x00000001ff057887 */ /* 0x000fe40008000000 */
[----:B------:R-:W-:Y:S02]  /*3370*/  USEL UR4, UR4, URZ, UP0 ;  /* 0x000000ff04047287 */ /* 0x000fe40008000000 */
[----:B------:R-:W-:Y:S02]  /*3380*/  ULOP3.LUT UR6, UR23, UR5, URZ, 0x3c, !UPT ;  /* 0x0000000517067292 */ /* 0x000fe4000f8e3cff */
[----:B------:R-:W-:-:S04]  /*3390*/  ULEA UR5, UR4, UR25, 0x3 ;  /* 0x0000001904057291 */ /* 0x000fc8000f8e18ff */
[----:B-1----:R-:W-:-:S04]  /*33a0*/  MOV R2, UR6 ;  /* 0x0000000600027c02 */ /* 0x002fc80008000f00 */
[----:B------:R-:W-:-:S04]  /*33b0*/  SHF.L.U32 R2, R2, 0x1f, RZ ;  /* 0x0000001f02027819 */ /* 0x000fc800000006ff */
[----:B------:R-:W1:Y:S02]  /*33c0*/  SYNCS.PHASECHK.TRANS64.TRYWAIT P0, [UR5], R2 ;  /* 0x00000002ff0075a7 */ /* 0x000e640008001105 */
[----:B-1----:R-:W-:Y:S05]  /*33d0*/  @!P0 BRA `(.L_x_42) ;  /* 0x0000006c00748947 */ /* 0x002fea0003800000 */
.L_x_182:
        /* <DEDUP_REMOVED lines=10> */
.L_x_184:
        /* <DEDUP_REMOVED lines=10> */
.L_x_186:
        /* <DEDUP_REMOVED lines=10> */
.L_x_188:
        /* <DEDUP_REMOVED lines=10> */
.L_x_190:
        /* <DEDUP_REMOVED lines=10> */
.L_x_192:
        /* <DEDUP_REMOVED lines=10> */
.L_x_194:
        /* <DEDUP_REMOVED lines=10> */
.L_x_196:
        /* <DEDUP_REMOVED lines=10> */
.L_x_198:
        /* <DEDUP_REMOVED lines=10> */
.L_x_200:
        /* <DEDUP_REMOVED lines=10> */
.L_x_202:
        /* <DEDUP_REMOVED lines=10> */
.L_x_204:
        /* <DEDUP_REMOVED lines=10> */
.L_x_206:
        /* <DEDUP_REMOVED lines=10> */
.L_x_208:
        /* <DEDUP_REMOVED lines=10> */
.L_x_210:
        /* <DEDUP_REMOVED lines=10> */
.L_x_212:
        /* <DEDUP_REMOVED lines=10> */
.L_x_214:
        /* <DEDUP_REMOVED lines=10> */
.L_x_216:
        /* <DEDUP_REMOVED lines=10> */
.L_x_218:
        /* <DEDUP_REMOVED lines=10> */
.L_x_220:
        /* <DEDUP_REMOVED lines=10> */
.L_x_222:
        /* <DEDUP_REMOVED lines=10> */
.L_x_224:
        /* <DEDUP_REMOVED lines=10> */
.L_x_226:
        /* <DEDUP_REMOVED lines=10> */
.L_x_228:
        /* <DEDUP_REMOVED lines=10> */
.L_x_230:
        /* <DEDUP_REMOVED lines=10> */
.L_x_232:
        /* <DEDUP_REMOVED lines=10> */
.L_x_234:
        /* <DEDUP_REMOVED lines=10> */
.L_x_236:
        /* <DEDUP_REMOVED lines=10> */
.L_x_238:
        /* <DEDUP_REMOVED lines=10> */
.L_x_240:
        /* <DEDUP_REMOVED lines=10> */
.L_x_242:
        /* <DEDUP_REMOVED lines=10> */
.L_x_244:
        /* <DEDUP_REMOVED lines=10> */
.L_x_246:
        /* <DEDUP_REMOVED lines=10> */
.L_x_248:
        /* <DEDUP_REMOVED lines=10> */
.L_x_250:
        /* <DEDUP_REMOVED lines=10> */
.L_x_252:
        /* <DEDUP_REMOVED lines=10> */
.L_x_254:
        /* <DEDUP_REMOVED lines=10> */
.L_x_256:
        /* <DEDUP_REMOVED lines=10> */
.L_x_258:
        /* <DEDUP_REMOVED lines=10> */
.L_x_260:
        /* <DEDUP_REMOVED lines=10> */
.L_x_262:
        /* <DEDUP_REMOVED lines=10> */
.L_x_264:
        /* <DEDUP_REMOVED lines=10> */
.L_x_266:
        /* <DEDUP_REMOVED lines=10> */
.L_x_268:
        /* <DEDUP_REMOVED lines=10> */
.L_x_270:
        /* <DEDUP_REMOVED lines=10> */
.L_x_272:
        /* <DEDUP_REMOVED lines=10> */
.L_x_274:
        /* <DEDUP_REMOVED lines=10> */
.L_x_276:
        /* <DEDUP_REMOVED lines=10> */
.L_x_278:
        /* <DEDUP_REMOVED lines=10> */
.L_x_280:
        /* <DEDUP_REMOVED lines=10> */
.L_x_282:
        /* <DEDUP_REMOVED lines=10> */
.L_x_284:
        /* <DEDUP_REMOVED lines=10> */
.L_x_286:
        /* <DEDUP_REMOVED lines=10> */
.L_x_288:
        /* <DEDUP_REMOVED lines=10> */
.L_x_290:
        /* <DEDUP_REMOVED lines=10> */
.L_x_292:
        /* <DEDUP_REMOVED lines=10> */
.L_x_294:
        /* <DEDUP_REMOVED lines=10> */
.L_x_296:
        /* <DEDUP_REMOVED lines=10> */
.L_x_298:
        /* <DEDUP_REMOVED lines=10> */
.L_x_300:
        /* <DEDUP_REMOVED lines=10> */
.L_x_302:
        /* <DEDUP_REMOVED lines=10> */
.L_x_304:
        /* <DEDUP_REMOVED lines=10> */
.L_x_306:
        /* <DEDUP_REMOVED lines=10> */
.L_x_308:
        /* <DEDUP_REMOVED lines=10> */
.L_x_310:
        /* <DEDUP_REMOVED lines=10> */
.L_x_312:
        /* <DEDUP_REMOVED lines=10> */
.L_x_314:
        /* <DEDUP_REMOVED lines=10> */
.L_x_316:
        /* <DEDUP_REMOVED lines=10> */
.L_x_318:
        /* <DEDUP_REMOVED lines=10> */
.L_x_320:
[----:B------:R-:W-:-:S04]  /*5f00*/  UIADD3 UR4, UPT, UPT, UR4, 0x1, URZ ;  /* 0x0000000104047890 */ /* 0x000fc8000fffe0ff */
[----:B------:R-:W-:-:S04]  /*5f10*/  UISETP.NE.AND UP0, UPT, UR4, 0x48, UPT ;  /* 0x000000480400788c */ /* 0x000fc8000bf05270 */
[----:B------:R-:W-:Y:S02]  /*5f20*/  USEL UR5, URZ, 0x1, UP0 ;  /* 0x00000001ff057887 */ /* 0x000fe40008000000 */
[----:B------:R-:W-:Y:S02]  /*5f30*/  USEL UR4, UR4, URZ, UP0 ;  /* 0x000000ff04047287 */ /* 0x000fe40008000000 */
[----:B------:R-:W-:Y:S02]  /*5f40*/  ULOP3.LUT UR5, UR6, UR5, URZ, 0x3c, !UPT ;  /* 0x0000000506057292 */ /* 0x000fe4000f8e3cff */
[----:B------:R-:W-:-:S04]  /*5f50*/  ULEA UR4, UR4, UR25, 0x3 ;  /* 0x0000001904047291 */ /* 0x000fc8000f8e18ff */
[----:B-1----:R-:W-:Y:S02]  /*5f60*/  IMAD.U32 R2, RZ, RZ, UR5 ;  /* 0x00000005ff027e24 */ /* 0x002fe4000f8e00ff */
[----:B------:R-:W-:-:S03]  /*5f70*/  MOV R0, UR4 ;  /* 0x0000000400007c02 */ /* 0x000fc60008000f00 */
[----:B------:R-:W-:-:S07]  /*5f80*/  SHF.L.U32 R2, R2, 0x1f, RZ ;  /* 0x0000001f02027819 */ /* 0x000fce00000006ff */
.L_x_112:
[----:B-1----:R1:W2:Y:S02]  /*5f90*/  SYNCS.PHASECHK.TRANS64.TRYWAIT P0, [R0+URZ], R2 ;  /* 0x00000002000075a7 */ /* 0x0022a400080011ff */
[----:B--2---:R-:W-:Y:S05]  /*5fa0*/  @!P0 NANOSLEEP.SYNCS 0x989680 ;  /* 0x009896800000895d */ /* 0x004fea0003900000 */
[----:B------:R-:W2:Y:S02]  /*5fb0*/  @!P0 SYNCS.PHASECHK.TRANS64 P0, [R0+URZ], R2 ;  /* 0x00000002000085a7 */ /* 0x000ea400080010ff */
[----:B--2---:R-:W-:Y:S05]  /*5fc0*/  @P0 EXIT ;  /* 0x000000000000094d */ /* 0x004fea0003800000 */
[----:B------:R-:W-:Y:S05]  /*5fd0*/  BRA `(.L_x_112) ;  /* 0xfffffffc00ec7947 */ /* 0x000fea000383ffff */
.L_x_22:
[----:B------:R-:W2:Y:S02]  /*5fe0*/  S2UR UR4, SR_CgaCtaId ;  /* 0x00000000000479c3 */ /* 0x000ea40000008800 */
[----:B--2---:R-:W-:-:S04]  /*5ff0*/  UISETP.NE.AND UP0, UPT, UR4, URZ, UPT ;  /* 0x000000ff0400728c */ /* 0x004fc8000bf05270 */
[----:B------:R-:W-:-:S09]  /*6000*/  UISETP.NE.OR UP0, UPT, UR18, 0x1, UP0 ;  /* 0x000000011200788c */ /* 0x000fd20008705670 */
[----:B------:R-:W-:Y:S05]  /*6010*/  BRA.U UP0, `(.L_x_113) ;  /* 0x0000000100b47547 */ /* 0x000fea000b800000 */
[----:B------:R-:W2:Y:S01]  /*6020*/  S2UR UR5, SR_CgaCtaId ;  /* 0x00000000000579c3 */ /* 0x000ea20000008800 */
[----:B------:R-:W-:Y:S01]  /*6030*/  UMOV UR4, 0x400 ;  /* 0x0000040000047882 */ /* 0x000fe20000000000 */
[----:B------:R-:W-:Y:S01]  /*6040*/  HFMA2 R2, -RZ, RZ, 0, 5.9604644775390625e-08 ;  /* 0x00000001ff027431 */ /* 0x000fe200000001ff */
[----:B------:R-:W-:Y:S01]  /*6050*/  ISETP.GE.U32.AND P0, PT, R3, 0x2, PT ;  /* 0x000000020300780c */ /* 0x000fe20003f06070 */
[----:B------:R-:W-:Y:S01]  /*6060*/  IMAD.MOV.U32 R8, RZ, RZ, RZ ;  /* 0x000000ffff087224 */ /* 0x000fe200078e00ff */
[----:B--2---:R-:W-:-:S04]  /*6070*/  ULEA UR4, UR5, UR4, 0x18 ;  /* 0x0000000405047291 */ /* 0x004fc8000f8ec0ff */
[----:B------:R-:W-:Y:S02]  /*6080*/  UIADD3 UR5, UPT, UPT, UR4, 0x4a8, URZ ;  /* 0x000004a804057890 */ /* 0x000fe4000fffe0ff */
[----:B------:R-:W-:Y:S02]  /*6090*/  UIADD3 UR8, UPT, UPT, UR4, 0x4a0, URZ ;  /* 0x000004a004087890 */ /* 0x000fe4000fffe0ff */
[----:B------:R-:W-:-:S12]  /*60a0*/  UPRMT UR5, URZ, 0x654, UR5 ;  /* 0x00000654ff057896 */ /* 0x000fd80008000005 */
.L_x_116:
[----:B------:R-:W-:Y:S01]  /*60b0*/  SHF.L.U32 R6, R2, 0x1f, RZ ;  /* 0x0000001f02067819 */ /* 0x000fe200000006ff */
[----:B------:R-:W-:Y:S02]  /*60c0*/  IMAD.U32 R4, RZ, RZ, UR8 ;  /* 0x00000008ff047e24 */ /* 0x000fe4000f8e00ff */
[----:B------:R-:W-:Y:S01]  /*60d0*/  @!P0 IMAD.MOV.U32 R5, RZ, RZ, 0x10 ;  /* 0x00000010ff058424 */ /* 0x000fe200078e00ff */
[----:B------:R-:W2:Y:S02]  /*60e0*/  SYNCS.PHASECHK.TRANS64.TRYWAIT P1, [UR4+0x4a8], R6 ;  /* 0x0004a806ff0075a7 */ /* 0x000ea40008021104 */
[----:B------:R-:W-:-:S04]  /*60f0*/  PRMT R4, R3, 0x654, R4 ;  /* 0x0000065403047816 */ /* 0x000fc80000000004 */
[----:B------:R-:W-:Y:S01]  /*6100*/  SEL R0, R4, R0, !P0 ;  /* 0x0000000004007207 */ /* 0x000fe20004000000 */
[----:B--2---:R-:W-:Y:S06]  /*6110*/  @!P1 BRA `(.L_x_114) ;  /* 0x0000005800b49947 */ /* 0x004fec0003800000 */
.L_x_322:
[----:B------:R-:W-:Y:S01]  /*6120*/  UIADD3 UR6, UPT, UPT, UR4, 0x4e0, URZ ;  /* 0x000004e004067890 */ /* 0x000fe2000fffe0ff */
[----:B------:R3:W-:Y:S01]  /*6130*/  @!P0 SYNCS.ARRIVE.TRANS64.RED RZ, [R0+URZ], R5 ;  /* 0x0000000500ff89a7 */ /* 0x0007e200080004ff */
[----:B------:R-:W-:Y:S01]  /*6140*/  UIADD3 UR7, UPT, UPT, UR4, 0x4a0, URZ ;  /* 0x000004a004077890 */ /* 0x000fe2000fffe0ff */
[----:B------:R-:W-:-:S08]  /*6150*/  LOP3.LUT R2, R2, 0x1, RZ, 0x3c, !PT ;  /* 0x0000000102027812 */ /* 0x000fd000078e3cff */
[----:B------:R-:W-:Y:S06]  /*6160*/  UGETNEXTWORKID.BROADCAST [UR6], [UR7] ;  /* 0x00000000060073ca */ /* 0x000fec0008000100 */
[----:B---3--:R-:W-:-:S04]  /*6170*/  SHF.L.U32 R5, R8, 0x1f, RZ ;  /* 0x0000001f08057819 */ /* 0x008fc800000006ff */
[----:B------:R-:W3:Y:S02]  /*6180*/  SYNCS.PHASECHK.TRANS64.TRYWAIT P1, [UR4+0x4a0], R5 ;  /* 0x0004a005ff0075a7 */ /* 0x000ee40008021104 */
[----:B---3--:R-:W-:Y:S05]  /*6190*/  @!P1 BRA `(.L_x_115) ;  /* 0x0000005800ac9947 */ /* 0x008fea0003800000 */
.L_x_324:
[----:B--2---:R-:W2:Y:S01]  /*61a0*/  LDS.128 R4, [UR4+0x4e0] ;  /* 0x0004e004ff047984 */ /* 0x004ea20008000c00 */
[----:B------:R-:W-:Y:S01]  /*61b0*/  LOP3.LUT R8, R8, 0x1, RZ, 0x3c, !PT ;  /* 0x0000000108087812 */ /* 0x000fe200078e3cff */
[----:B------:R-:W-:Y:S01]  /*61c0*/  @!PT LDS RZ, [RZ] ;  /* 0x00000000fffff984 */ /* 0x000fe20000000800 */
[----:B------:R-:W-:Y:S01]  /*61d0*/  @!PT LDS RZ, [RZ] ;  /* 0x00000000fffff984 */ /* 0x000fe20000000800 */
[----:B------:R-:W-:Y:S01]  /*61e0*/  @!PT LDS RZ, [RZ] ;  /* 0x00000000fffff984 */ /* 0x000fe20000000800 */
[----:B------:R-:W-:Y:S01]  /*61f0*/  @!PT LDS RZ, [RZ] ;  /* 0x00000000fffff984 */ /* 0x000fe20000000800 */
[----:B------:R3:W-:Y:S06]  /*6200*/  MEMBAR.ALL.CTA ;  /* 0x0000000000007992 */ /* 0x0007ec0000008000 */
[----:B---3--:R-:W3:Y:S02]  /*6210*/  FENCE.VIEW.ASYNC.S ;  /* 0x00000000000073c6 */ /* 0x008ee40000000000 */
[----:B---3--:R-:W-:Y:S01]  /*6220*/  SYNCS.ARRIVE.TRANS64.RED.A1T0 RZ, [UR5], RZ ;  /* 0x000000ffffff79a7 */ /* 0x008fe20008100405 */
[----:B--2---:R-:W-:-:S13]  /*6230*/  LOP3.LUT P1, RZ, R6, 0x1, RZ, 0xc0, !PT ;  /* 0x0000000106ff7812 */ /* 0x004fda000782c0ff */
[----:B------:R-:W-:Y:S05]  /*6240*/  @P1 BRA `(.L_x_116) ;  /* 0xfffffffc00981947 */ /* 0x000fea000383ffff */
[----:B------:R-:W-:-:S04]  /*6250*/  SHF.L.U32 R0, R2, 0x1f, RZ ;  /* 0x0000001f02007819 */ /* 0x000fc800000006ff */
[----:B------:R-:W2:Y:S02]  /*6260*/  SYNCS.PHASECHK.TRANS64 P0, [UR4+0x4a8], R0 ;  /* 0x0004a800ff0075a7 */ /* 0x000ea40008001004 */
[----:B-12---:R-:W-:Y:S05]  /*6270*/  @P0 EXIT ;  /* 0x000000000000094d */ /* 0x006fea0003800000 */
[----:B------:R-:W-:-:S07]  /*6280*/  MOV R0, UR4 ;  /* 0x0000000400007c02 */ /* 0x000fce0008000f00 */
.L_x_117:
[----:B-1----:R-:W-:-:S04]  /*6290*/  SHF.L.U32 R3, R2, 0x1f, RZ ;  /* 0x0000001f02037819 */ /* 0x002fc800000006ff */
[----:B------:R1:W2:Y:S03]  /*62a0*/  SYNCS.PHASECHK.TRANS64.TRYWAIT P0, [R0+URZ+0x4a8], R3 ;  /* 0x0004a803000075a7 */ /* 0x0002a600080011ff */
[----:B--2---:R-:W-:Y:S05]  /*62b0*/  @!P0 NANOSLEEP.SYNCS 0x989680 ;  /* 0x009896800000895d */ /* 0x004fea0003900000 */
[----:B------:R-:W2:Y:S02]  /*62c0*/  @!P0 SYNCS.PHASECHK.TRANS64 P0, [R0+URZ+0x4a8], R3 ;  /* 0x0004a803000085a7 */ /* 0x000ea400080010ff */
[----:B--2---:R-:W-:Y:S05]  /*62d0*/  @P0 EXIT ;  /* 0x000000000000094d */ /* 0x004fea0003800000 */
[----:B------:R-:W-:Y:S05]  /*62e0*/  BRA `(.L_x_117) ;  /* 0xfffffffc00e87947 */ /* 0x000fea000383ffff */
.L_x_113:
[----:B------:R-:W-:Y:S05]  /*62f0*/  BRA.U UP4, `(.L_x_118) ;  /* 0x0000001104347547 */ /* 0x000fea000b800000 */
[----:B------:R-:W2:Y:S01]  /*6300*/  S2UR UR4, SR_CgaCtaId ;  /* 0x00000000000479c3 */ /* 0x000ea20000008800 */
[----:B------:R-:W-:Y:S01]  /*6310*/  UMOV UR5, 0x40 ;  /* 0x0000004000057882 */ /* 0x000fe20000000000 */
[----:B------:R-:W-:Y:S01]  /*6320*/  NOP ;  /* 0x0000000000007918 */ /* 0x000fe20000000000 */
[----:B------:R-:W-:Y:S01]  /*6330*/  UMOV UR6, 0x400 ;  /* 0x0000040000067882 */ /* 0x000fe20000000000 */
[----:B--2---:R-:W-:Y:S02]  /*6340*/  ULEA UR5, UR4, UR5, 0x18 ;  /* 0x0000000504057291 */ /* 0x004fe4000f8ec0ff */
[----:B------:R-:W-:-:S07]  /*6350*/  ULEA UR6, UR4, UR6, 0x18 ;  /* 0x0000000604067291 */ /* 0x000fce000f8ec0ff */
[----:B------:R-:W2:Y:S02]  /*6360*/  LDS.U8 R3, [UR5+0x1c] ;  /* 0x00001c05ff037984 */ /* 0x000ea40008000000 */
[----:B--2---:R-:W-:-:S13]  /*6370*/  ISETP.NE.AND P0, PT, R3, RZ, PT ;  /* 0x000000ff0300720c */ /* 0x004fda0003f05270 */
[----:B------:R-:W-:Y:S05]  /*6380*/  @P0 BRA `(.L_x_119) ;  /* 0x0000000400080947 */ /* 0x000fea0003800000 */
[----:B------:R-:W-:Y:S02]  /*6390*/  UISETP.NE.U32.AND UP1, UPT, UR26, 0x1, UPT ;  /* 0x000000011a00788c */ /* 0x000fe4000bf25070 */
[----:B------:R-:W-:-:S07]  /*63a0*/  UIADD3 UR7, UPT, UPT, UR5, 0x8, URZ ;  /* 0x0000000805077890 */ /* 0x000fce000fffe0ff */
[----:B------:R-:W-:Y:S05]  /*63b0*/  BRA.U !UP1, `(.L_x_120) ;  /* 0x00000001099c7547 */ /* 0x000fea000b800000 */
[----:B------:R-:W-:Y:S01]  /*63c0*/  ELECT P0, URZ, PT ;  /* 0x0000000000ff782f */ /* 0x000fe20003800000 */
[----:B------:R-:W-:-:S12]  /*63d0*/  BSSY B0, `(.L_x_120) ;  /* 0x0000025000007945 */ /* 0x000fd80003800000 */
[----:B------:R-:W-:Y:S05]  /*63e0*/  @!P0 BRA `(.L_x_121) ;  /* 0x00000000008c8947 */ /* 0x000fea0003800000 */
[----:B------:R-:W-:-:S05]  /*63f0*/  UMOV UR4, 0x10 ;  /* 0x0000001000047882 */ /* 0x000fca0000000000 */
[----:B------:R-:W-:Y:S04]  /*6400*/  DEPBAR.LE SB2, 0x36 ;  /* 0x0000ad800000791a */ /* 0x000fe80000000000 */
[----:B------:R-:W2:Y:S02]  /*6410*/  UTCATOMSWS.2CTA.FIND_AND_SET.ALIGN UP0, UR4, UR4 ;  /* 0x00000004000475e3 */ /* 0x000ea40008200800 */
[----:B--2---:R-:W-:Y:S01]  /*6420*/  MOV R10, UR4 ;  /* 0x00000004000a7c02 */ /* 0x004fe20008000f00 */
[----:B------:R-:W-:Y:S06]  /*6430*/  BRA.U UP0, `(.L_x_122) ;  /* 0x0000000100187547 */ /* 0x000fec000b800000 */
.L_x_123:
[----:B------:R-:W-:Y:S05]  /*6440*/  NANOSLEEP 0x64 ;  /* 0x000000640000795d */ /* 0x000fea0003800000 */
[----:B------:R-:W-:-:S05]  /*6450*/  UMOV UR4, 0x10 ;  /* 0x0000001000047882 */ /* 0x000fca0000000000 */
[----:B------:R-:W-:Y:S04]  /*6460*/  DEPBAR.LE SB2, 0x36 ;  /* 0x0000ad800000791a */ /* 0x000fe80000000000 */
[----:B------:R-:W2:Y:S02]  /*6470*/  UTCATOMSWS.2CTA.FIND_AND_SET.ALIGN UP0, UR4, UR4 ;  /* 0x00000004000475e3 */ /* 0x000ea40008200800 */
[----:B--2---:R-:W-:Y:S01]  /*6480*/  MOV R10, UR4 ;  /* 0x00000004000a7c02 */ /* 0x004fe20008000f00 */
[----:B------:R-:W-:Y:S05]  /*6490*/  BRA.U !UP0, `(.L_x_123) ;  /* 0xfffffffd08e87547 */ /* 0x000fea000b83ffff */
.L_x_122:
[----:B------:R-:W2:Y:S01]  /*64a0*/  LDS R6, [UR5+0x10] ;  /* 0x00001005ff067984 */ /* 0x000ea20008000800 */
[----:B------:R-:W-:Y:S01]  /*64b0*/  IMAD.U32 R3, RZ, RZ, UR6 ;  /* 0x00000006ff037e24 */ /* 0x000fe2000f8e00ff */
[----:B------:R-:W-:-:S03]  /*64c0*/  MOV R4, UR25 ;  /* 0x0000001900047c02 */ /* 0x000fc60008000f00 */
[----:B------:R-:W-:Y:S01]  /*64d0*/  VIADD R3, R3, 0x4f0 ;  /* 0x000004f003037836 */ /* 0x000fe20000000000 */
[----:B--2---:R-:W-:-:S04]  /*64e0*/  SHF.L.U32 R6, R6, 0x1f, RZ ;  /* 0x0000001f06067819 */ /* 0x004fc800000006ff */
[----:B------:R-:W2:Y:S02]  /*64f0*/  SYNCS.PHASECHK.TRANS64.TRYWAIT P0, [UR5+0x8], R6 ;  /* 0x00000806ff0075a7 */ /* 0x000ea40008001105 */
[----:B--2---:R-:W-:Y:S05]  /*6500*/  @P0 BRA `(.L_x_124) ;  /* 0x0000000000080947 */ /* 0x004fea0003800000 */
[----:B------:R-:W2:Y:S02]  /*6510*/  SYNCS.PHASECHK.TRANS64.TRYWAIT P0, [UR5+0x8], R6 ;  /* 0x00000806ff0075a7 */ /* 0x000ea40008001105 */
[----:B--2---:R-:W-:Y:S05]  /*6520*/  @!P0 BRA `(.L_x_125) ;  /* 0x0000005400e08947 */ /* 0x004fea0003800000 */
.L_x_124:
[----:B------:R-:W-:Y:S01]  /*6530*/  PRMT R4, R4, 0x654, R3 ;  /* 0x0000065404047816 */ /* 0x000fe20000000003 */
[----:B------:R-:W-:Y:S01]  /*6540*/  HFMA2 R3, -RZ, RZ, 0, 5.9604644775390625e-08 ;  /* 0x00000001ff037431 */ /* 0x000fe200000001ff */
[----:B------:R-:W-:Y:S01]  /*6550*/  UPRMT UR4, UR25, 0x654, UR7 ;  /* 0x0000065419047896 */ /* 0x000fe20008000007 */
[----:B------:R-:W-:Y:S02]  /*6560*/  IMAD.MOV.U32 R8, RZ, RZ, 0xffff ;  /* 0x0000ffffff087424 */ /* 0x000fe400078e00ff */
[----:B--2---:R-:W-:Y:S02]  /*6570*/  IMAD.MOV.U32 R6, RZ, RZ, 0x4 ;  /* 0x00000004ff067424 */ /* 0x004fe400078e00ff */
[----:B------:R-:W-:Y:S01]  /*6580*/  IMAD.SHL.U32 R9, R10, 0x20, RZ ;  /* 0x000000200a097824 */ /* 0x000fe200078e00ff */
[----:B------:R-:W-:Y:S02]  /*6590*/  MOV R5, UR4 ;  /* 0x0000000400057c02 */ /* 0x000fe40008000f00 */
[-C--:B------:R-:W-:Y:S01]  /*65a0*/  SHF.L.U32 R8, R8, R10.reuse, RZ ;  /* 0x0000000a08087219 */ /* 0x080fe200000006ff */
[----:B------:R2:W-:Y:S01]  /*65b0*/  SYNCS.ARRIVE.TRANS64.RED RZ, [UR4], R6 ;  /* 0x00000006ffff79a7 */ /* 0x0005e20008000404 */
[----:B------:R-:W-:Y:S01]  /*65c0*/  SHF.L.U32 R7, R3, R10, RZ ;  /* 0x0000000a03077219 */ /* 0x000fe200000006ff */
[----:B------:R2:W-:Y:S04]  /*65d0*/  STS [UR6+0x4f0], R9 ;  /* 0x0004f009ff007988 */ /* 0x0005e80008000806 */
[----:B------:R2:W-:Y:S04]  /*65e0*/  STAS [R4.64], R10 ;  /* 0x0000000a04007dbd */ /* 0x0005e8000c0008ff */
[----:B------:R2:W-:Y:S04]  /*65f0*/  ATOMS.OR RZ, [UR5+0x14], R8 ;  /* 0x00001408ffff798c */ /* 0x0005e8000b000005 */
[----:B------:R2:W-:Y:S04]  /*6600*/  ATOMS.OR RZ, [UR5+0x18], R7 ;  /* 0x00001807ffff798c */ /* 0x0005e8000b000005 */
[----:B------:R2:W-:Y:S02]  /*6610*/  ATOMS.XOR RZ, [UR5+0x10], R3 ;  /* 0x00001003ffff798c */ /* 0x0005e4000b800005 */
.L_x_121:
[----:B-1----:R-:W-:Y:S05]  /*6620*/  BSYNC B0 ;  /* 0x0000000000007941 */ /* 0x002fea0003800000 */
.L_x_120:
[----:B------:R-:W-:Y:S05]  /*6630*/  BRA.U UP1, `(.L_x_126) ;  /* 0x00000001016c7547 */ /* 0x000fea000b800000 */
[----:B------:R-:W-:-:S03]  /*6640*/  UMOV UR4, 0xffffffff ;  /* 0xffffffff00047882 */ /* 0x000fc60000000000 */
[----:B------:R-:W-:Y:S05]  /*6650*/  BRA.DIV UR4, `(.L_x_127) ;  /* 0x0000005604ac7947 */ /* 0x000fea000b800000 */
[----:B------:R-:W-:-:S13]  /*6660*/  ELECT P0, URZ, PT ;  /* 0x0000000000ff782f */ /* 0x000fda0003800000 */
.L_x_327:
[----:B------:R-:W-:Y:S05]  /*6670*/  @!P0 BRA `(.L_x_126) ;  /* 0x00000000005c8947 */ /* 0x000fea0003800000 */
[----:B--2---:R-:W2:Y:S02]  /*6680*/  LDS R4, [UR5+0x10] ;  /* 0x00001005ff047984 */ /* 0x004ea40008000800 */
[----:B--2---:R-:W-:-:S04]  /*6690*/  SHF.L.U32 R4, R4, 0x1f, RZ ;  /* 0x0000001f04047819 */ /* 0x004fc800000006ff */
[----:B------:R-:W2:Y:S02]  /*66a0*/  SYNCS.PHASECHK.TRANS64.TRYWAIT P0, [UR5+0x8], R4 ;  /* 0x00000804ff0075a7 */ /* 0x000ea40008001105 */
[----:B--2---:R-:W-:Y:S05]  /*66b0*/  @P0 BRA `(.L_x_128) ;  /* 0x0000000000080947 */ /* 0x004fea0003800000 */
[----:B------:R-:W2:Y:S02]  /*66c0*/  SYNCS.PHASECHK.TRANS64.TRYWAIT P0, [UR5+0x8], R4 ;  /* 0x00000804ff0075a7 */ /* 0x000ea40008001105 */
[----:B--2---:R-:W-:Y:S05]  /*66d0*/  @!P0 BRA `(.L_x_129) ;  /* 0x0000005400b08947 */ /* 0x004fea0003800000 */
.L_x_128:
[----:B------:R-:W3:Y:S01]  /*66e0*/  LDS R6, [UR6+0x4f0] ;  /* 0x0004f006ff067984 */ /* 0x000ee20008000800 */
[----:B--2---:R-:W-:Y:S02]  /*66f0*/  HFMA2 R3, -RZ, RZ, 0, 5.9604644775390625e-08 ;  /* 0x00000001ff037431 */ /* 0x004fe400000001ff */
[----:B------:R-:W-:Y:S01]  /*6700*/  IMAD.MOV.U32 R4, RZ, RZ, 0xffff ;  /* 0x0000ffffff047424 */ /* 0x000fe200078e00ff */
[----:B------:R-:W-:Y:S01]  /*6710*/  UPRMT UR4, UR25, 0x654, UR7 ;  /* 0x0000065419047896 */ /* 0x000fe20008000007 */
[----:B---3--:R-:W-:-:S03]  /*6720*/  IMAD.SHL.U32 R5, R6, 0x20, RZ ;  /* 0x0000002006057824 */ /* 0x008fc600078e00ff */
[-C--:B------:R-:W-:Y:S02]  /*6730*/  SHF.L.U32 R4, R4, R6.reuse, RZ ;  /* 0x0000000604047219 */ /* 0x080fe400000006ff */
[----:B------:R-:W-:Y:S01]  /*6740*/  SHF.L.U32 R6, R3, R6, RZ ;  /* 0x0000000603067219 */ /* 0x000fe200000006ff */
[----:B------:R3:W-:Y:S04]  /*6750*/  STS [UR6+0x4f0], R5 ;  /* 0x0004f005ff007988 */ /* 0x0007e80008000806 */
[----:B------:R3:W-:Y:S04]  /*6760*/  ATOMS.OR RZ, [UR5+0x14], R4 ;  /* 0x00001404ffff798c */ /* 0x0007e8000b000005 */
[----:B------:R3:W-:Y:S01]  /*6770*/  ATOMS.OR RZ, [UR5+0x18], R6 ;  /* 0x00001806ffff798c */ /* 0x0007e2000b000005 */
[----:B------:R-:W-:Y:S03]  /*6780*/  SYNCS.ARRIVE.TRANS64.RED.A1T0 RZ, [UR4], RZ ;  /* 0x000000ffffff79a7 */ /* 0x000fe60008100404 */
[----:B------:R3:W-:Y:S01]  /*6790*/  ATOMS.XOR RZ, [UR5+0x10], R3 ;  /* 0x00001003ffff798c */ /* 0x0007e2000b800005 */
[----:B------:R-:W-:Y:S05]  /*67a0*/  BRA `(.L_x_126) ;  /* 0x0000000000107947 */ /* 0x000fea0003800000 */
.L_x_119:
[----:B------:R-:W-:Y:S02]  /*67b0*/  MOV R3, 0xffffffff ;  /* 0xffffffff00037802 */ /* 0x000fe40000000f00 */
[----:B------:R-:W-:-:S03]  /*67c0*/  MOV R4, 0x67f0 ;  /* 0x000067f000047802 */ /* 0x000fc60000000f00 */
[----:B------:R2:W-:Y:S04]  /*67d0*/  STS [UR6+0x4f0], R3 ;  /* 0x0004f003ff007988 */ /* 0x0005e80008000806 */
[----:B-12--5:R-:W-:Y:S05]  /*67e0*/  CALL.REL.NOINC `($__internal_1_$__cuda_sm10x_tcgen05_guardrail_trap_phase_invalid_during_alloc) ;  /* 0x0000005800947944 */ /* 0x026fea0003c00000 */
.L_x_126:
[----:B------:R-:W-:Y:S05]  /*67f0*/  WARPSYNC.ALL ;  /* 0x0000000000007948 */ /* 0x000fea0003800000 */
[----:B------:R-:W4:Y:S01]  /*6800*/  S2UR UR14, SR_CgaCtaId ;  /* 0x00000000000e79c3 */ /* 0x000f220000008800 */
[----:B------:R-:W-:Y:S01]  /*6810*/  UMOV UR4, 0x400 ;  /* 0x0000040000047882 */ /* 0x000fe20000000000 */
[----:B------:R-:W-:-:S06]  /*6820*/  NOP ;  /* 0x0000000000007918 */ /* 0x000fcc0000000000 */
[----:B------:R-:W-:Y:S06]  /*6830*/  BAR.ARV 0x6, 0xa0 ;  /* 0x0182800000007b1d */ /* 0x000fec0000002000 */
[----:B------:R-:W1:Y:S01]  /*6840*/  LDCU.64 UR6, c[0x0][0x388] ;  /* 0x00007100ff0677ac */ /* 0x000e620008000a00 */
[----:B------:R-:W-:Y:S01]  /*6850*/  LOP3.LUT R2, R2, 0xffff, RZ, 0xc0, !PT ;  /* 0x0000ffff02027812 */ /* 0x000fe200078ec0ff */
[----:B--2---:R-:W-:Y:S01]  /*6860*/  IMAD.MOV.U32 R8, RZ, RZ, 0x1 ;  /* 0x00000001ff087424 */ /* 0x004fe200078e00ff */
[----:B------:R-:W-:Y:S01]  /*6870*/  LOP3.LUT R0, R0, 0xffff, RZ, 0xc0, !PT ;  /* 0x0000ffff00007812 */ /* 0x000fe200078ec0ff */
[----:B------:R-:W2:Y:S01]  /*6880*/  LDCU UR8, c[0x0][0x390] ;  /* 0x00007200ff0877ac */ /* 0x000ea20008000800 */
[----:B------:R-:W-:Y:S01]  /*6890*/  R2UR UR15, R2 ;  /* 0x00000000020f72ca */ /* 0x000fe200000e0000 */
[----:B------:R-:W-:Y:S01]  /*68a0*/  IMAD.MOV.U32 R2, RZ, RZ, RZ ;  /* 0x000000ffff027224 */ /* 0x000fe200078e00ff */
[----:B------:R-:W-:Y:S01]  /*68b0*/  R2UR UR23, R0 ;  /* 0x00000000001772ca */ /* 0x000fe200000e0000 */
[----:B------:R-:W-:Y:S01]  /*68c0*/  IMAD.MOV.U32 R0, RZ, RZ, RZ ;  /* 0x000000ffff007224 */ /* 0x000fe200078e00ff */
[----:B------:R-:W-:-:S02]  /*68d0*/  UISETP.NE.AND UP3, UPT, UR26, URZ, UPT ;  /* 0x000000ff1a00728c */ /* 0x000fc4000bf65270 */
[----:B----4-:R-:W-:Y:S01]  /*68e0*/  ULEA UR14, UR14, UR4, 0x18 ;  /* 0x000000040e0e7291 */ /* 0x010fe2000f8ec0ff */
[----:B------:R-:W-:Y:S01]  /*68f0*/  UMOV UR18, URZ ;  /* 0x000000ff00127c82 */ /* 0x000fe20008000000 */
[----:B------:R-:W-:Y:S01]  /*6900*/  UMOV UR13, URZ ;  /* 0x000000ff000d7c82 */ /* 0x000fe20008000000 */
[----:B------:R-:W-:Y:S01]  /*6910*/  UMOV UR20, 0x0 ;  /* 0x0000000000147882 */ /* 0x000fe20000000000 */
[----:B------:R-:W-:Y:S01]  /*6920*/  UMOV UR21, 0x8110010 ;  /* 0x0811001000157882 */ /* 0x000fe20000000000 */
[----:B-1----:R-:W-:-:S04]  /*6930*/  UIADD3 UR4, UPT, UPT, UR6, 0x1f, URZ ;  /* 0x0000001f06047890 */ /* 0x002fc8000fffe0ff */
[----:B---3--:R-:W1:Y:S01]  /*6940*/  LDS R3, [UR14+0x4f0] ;  /* 0x0004f00eff037984 */ /* 0x008e620008000800 */
[----:B------:R-:W-:Y:S02]  /*6950*/  UIADD3 UR6, UPT, UPT, UR14, 0x2800, URZ ;  /* 0x000028000e067890 */ /* 0x000fe4000fffe0ff */
[----:B------:R-:W-:Y:S02]  /*6960*/  USHF.R.S32.HI UR5, URZ, 0x1f, UR4 ;  /* 0x0000001fff057899 */ /* 0x000fe40008011404 */
[----:B------:R-:W-:Y:S02]  /*6970*/  USHF.R.U32.HI UR6, URZ, 0x4, UR6 ;  /* 0x00000004ff067899 */ /* 0x000fe40008011606 */
[----:B------:R-:W-:Y:S02]  /*6980*/  ULEA.HI UR4, UR5, UR4, URZ, 0x5 ;  /* 0x0000000405047291 */ /* 0x000fe4000f8f28ff */
[----:B------:R-:W-:Y:S02]  /*6990*/  UIADD3 UR5, UPT, UPT, UR14, 0x26800, URZ ;  /* 0x000268000e057890 */ /* 0x000fe4000fffe0ff */
[----:B------:R-:W-:-:S02]  /*69a0*/  USHF.R.S32.HI UR4, URZ, 0x5, UR4 ;  /* 0x00000005ff047899 */ /* 0x000fc40008011404 */
[----:B------:R-:W-:Y:S02]  /*69b0*/  USHF.R.U32.HI UR5, URZ, 0x4, UR5 ;  /* 0x00000004ff057899 */ /* 0x000fe40008011605 */
[----:B------:R-:W-:Y:S02]  /*69c0*/  UIMAD UR7, UR4, UR7, URZ ;  /* 0x00000007040772a4 */ /* 0x000fe4000f8e02ff */
[----:B------:R-:W-:Y:S02]  /*69d0*/  UIADD3 UR4, UPT, UPT, UR14, 0x4a8, URZ ;  /* 0x000004a80e047890 */ /* 0x000fe4000fffe0ff */
[----:B------:R-:W-:Y:S02]  /*69e0*/  ULOP3.LUT UR6, UR6, 0x3fff, URZ, 0xc0, !UPT ;  /* 0x00003fff06067892 */ /* 0x000fe4000f8ec0ff */
[----:B------:R-:W-:Y:S02]  /*69f0*/  UPRMT UR22, URZ, 0x654, UR4 ;  /* 0x00000654ff167896 */ /* 0x000fe40008000004 */
[----:B--2---:R-:W-:-:S02]  /*6a00*/  UIMAD UR4, UR7, UR8, URZ ;  /* 0x00000008070472a4 */ /* 0x004fc4000f8e02ff */
[----:B------:R-:W-:Y:S02]  /*6a10*/  ULOP3.LUT UR17, UR5, 0x3fff, URZ, 0xc0, !UPT ;  /* 0x00003fff05117892 */ /* 0x000fe4000f8ec0ff */
[----:B------:R-:W-:Y:S02]  /*6a20*/  ULOP3.LUT UR16, UR6, 0x10000, URZ, 0xfc, !UPT ;  /* 0x0001000006107892 */ /* 0x000fe4000f8efcff */
[----:B------:R-:W-:Y:S02]  /*6a30*/  UIADD3 UR24, UPT, UPT, UR4, -0x1, URZ ;  /* 0xffffffff04187890 */ /* 0x000fe4000fffe0ff */
[----:B------:R-:W-:Y:S01]  /*6a40*/  UISETP.GE.AND UP4, UPT, UR4, 0x1, UPT ;  /* 0x000000010400788c */ /* 0x000fe2000bf86270 */
[C---:B-1----:R-:W-:Y:S01]  /*6a50*/  VIADD R5, R3.reuse, 0x20 ;  /* 0x0000002003057836 */ /* 0x042fe20000000000 */
[----:B------:R-:W-:-:S04]  /*6a60*/  LOP3.LUT R4, R3, 0xffff, RZ, 0xc0, !PT ;  /* 0x0000ffff03047812 */ /* 0x000fc800078ec0ff */
[----:B------:R-:W-:-:S05]  /*6a70*/  LOP3.LUT R5, R5, 0xffff, RZ, 0xc0, !PT ;  /* 0x0000ffff05057812 */ /* 0x000fca00078ec0ff */
[----:B------:R1:W-:Y:S02]  /*6a80*/  STL.64 [R1], R4 ;  /* 0x0000000401007387 */ /* 0x0003e40000100a00 */
.L_x_138:
[----:B-1----:R-:W-:-:S04]  /*6a90*/  SHF.L.U32 R5, R2, 0x1f, RZ ;  /* 0x0000001f02057819 */ /* 0x002fc800000006ff */
[----:B------:R-:W1:Y:S02]  /*6aa0*/  SYNCS.PHASECHK.TRANS64.TRYWAIT P0, [UR14+0x4a0], R5 ;  /* 0x0004a005ff0075a7 */ /* 0x000e64000800110e */
[----:B-1--4-:R-:W-:Y:S05]  /*6ab0*/  @!P0 BRA `(.L_x_130) ;  /* 0x0000005000d08947 */ /* 0x012fea0003800000 */
.L_x_329:
[----:B-1----:R-:W1:Y:S01]  /*6ac0*/  LDS.128 R4, [UR14+0x4e0] ;  /* 0x0004e00eff047984 */ /* 0x002e620008000c00 */
[----:B------:R-:W-:Y:S01]  /*6ad0*/  ULEA UR19, UR18, UR14, 0x3 ;  /* 0x0000000e12137291 */ /* 0x000fe2000f8e18ff */
[----:B------:R-:W-:Y:S01]  /*6ae0*/  @!PT LDS RZ, [RZ] ;  /* 0x00000000fffff984 */ /* 0x000fe20000000800 */
[----:B------:R-:W-:Y:S01]  /*6af0*/  @!PT LDS RZ, [RZ] ;  /* 0x00000000fffff984 */ /* 0x000fe20000000800 */
[----:B------:R-:W-:Y:S01]  /*6b00*/  @!PT LDS RZ, [RZ] ;  /* 0x00000000fffff984 */ /* 0x000fe20000000800 */
[----:B------:R-:W-:Y:S01]  /*6b10*/  @!PT LDS RZ, [RZ] ;  /* 0x00000000fffff984 */ /* 0x000fe20000000800 */
[----:B------:R2:W-:Y:S06]  /*6b20*/  MEMBAR.ALL.CTA ;  /* 0x0000000000007992 */ /* 0x0005ec0000008000 */
[----:B--2---:R-:W2:Y:S02]  /*6b30*/  FENCE.VIEW.ASYNC.S ;  /* 0x00000000000073c6 */ /* 0x004ea40000000000 */
[----:B--2---:R-:W-:Y:S01]  /*6b40*/  SYNCS.ARRIVE.TRANS64.RED.A1T0 RZ, [UR22], RZ ;  /* 0x000000ffffff79a7 */ /* 0x004fe20008100416 */
[----:B-1----:R-:W-:Y:S01]  /*6b50*/  LOP3.LUT P2, RZ, R6, 0x1, RZ, 0xc0, !PT ;  /* 0x0000000106ff7812 */ /* 0x002fe2000784c0ff */
[----:B------:R-:W-:-:S12]  /*6b60*/  BRA.U UP3, `(.L_x_131) ;  /* 0x00000001030c7547 */ /* 0x000fd8000b800000 */
[----:B------:R-:W-:-:S04]  /*6b70*/  SHF.L.U32 R5, R8, 0x1f, RZ ;  /* 0x0000001f08057819 */ /* 0x000fc800000006ff */
[----:B------:R-:W1:Y:S02]  /*6b80*/  SYNCS.PHASECHK.TRANS64.TRYWAIT P0, [UR19+0x4c0], R5 ;  /* 0x0004c005ff0075a7 */ /* 0x000e640008001113 */
[----:B-1----:R-:W-:Y:S05]  /*6b90*/  @!P0 BRA `(.L_x_132) ;  /* 0x0000005000b08947 */ /* 0x002fea0003800000 */
.L_x_131:
[----:B------:R-:W-:Y:S05]  /*6ba0*/  BRA.U UP3, `(.L_x_133) ;  /* 0x0000000103b07547 */ /* 0x000fea000b800000 */
[----:B------:R-:W-:Y:S05]  /*6bb0*/  BRA.U !UP4, `(.L_x_134) ;  /* 0x000000010ca07547 */ /* 0x000fea000b800000 */
[----:B------:R-:W-:Y:S01]  /*6bc0*/  ULEA UR4, UR18, UR43, 0x2 ;  /* 0x0000002b12047291 */ /* 0x000fe2000f8e10ff */
[----:B-1----:R-:W-:-:S08]  /*6bd0*/  SHF.L.U32 R4, R0, 0x1f, RZ ;  /* 0x0000001f00047819 */ /* 0x002fd000000006ff */
[----:B------:R-:W5:Y:S01]  /*6be0*/  LDL R5, [UR4] ;  /* 0x00000004ff057983 */ /* 0x000f620008100800 */
[----:B------:R-:W-:Y:S02]  /*6bf0*/  ULEA UR4, UR13, UR14, 0x3 ;  /* 0x0000000e0d047291 */ /* 0x000fe4000f8e18ff */
[----:B------:R-:W-:Y:S01]  /*6c00*/  UPLOP3.LUT UP2, UPT, UPT, UPT, UPT, 0x40, 0x4 ;  /* 0x000000000004789c */ /* 0x000fe20003f4e870 */
[----:B------:R-:W-:-:S06]  /*6c10*/  UMOV UR10, UR24 ;  /* 0x00000018000a7c82 */ /* 0x000fcc0008000000 */
[----:B------:R1:W2:Y:S01]  /*6c20*/  SYNCS.PHASECHK.TRANS64.TRYWAIT P1, [UR4], R4 ;  /* 0x00000004ff0075a7 */ /* 0x0002a20008021104 */
[----:B------:R-:W-:-:S05]  /*6c30*/  UMOV UR4, UR13 ;  /* 0x0000000d00047c82 */ /* 0x000fca0008000000 */
.L_x_137:
[----:B------:R-:W-:Y:S01]  /*6c40*/  ULEA UR11, UR4, UR14, 0x3 ;  /* 0x0000000e040b7291 */ /* 0x000fe2000f8e18ff */
[----:B--234-:R-:W-:Y:S11]  /*6c50*/  @P1 BRA `(.L_x_135) ;  /* 0x00000000000c1947 */ /* 0x01cff60003800000 */
[----:B------:R-:W-:Y:S04]  /*6c60*/  SHF.L.U32 R6, R0, 0x1f, RZ ;  /* 0x0000001f00067819 */ /* 0x000fe800000006ff */
[----:B------:R-:W2:Y:S02]  /*6c70*/  SYNCS.PHASECHK.TRANS64.TRYWAIT P0, [UR11], R6 ;  /* 0x00000006ff0075a7 */ /* 0x000ea4000800110b */
[----:B--2---:R-:W-:Y:S05]  /*6c80*/  @!P0 BRA `(.L_x_136) ;  /* 0x00000050008c8947 */ /* 0x004fea0003800000 */
.L_x_135:
[----:B------:R-:W-:Y:S01]  /*6c90*/  UISETP.NE.AND UP0, UPT, UR10, URZ, UPT ;  /* 0x000000ff0a00728c */ /* 0x000fe2000bf05270 */
[----:B------:R-:W-:Y:S01]  /*6ca0*/  PLOP3.LUT P1, PT, PT, PT, PT, 0x80, 0x8 ;  /* 0x000000000008781c */ /* 0x000fe20003f2f070 */
[----:B------:R-:W-:Y:S02]  /*6cb0*/  UIADD3 UR5, UPT, UPT, UR4, 0x1, URZ ;  /* 0x0000000104057890 */ /* 0x000fe4000fffe0ff */
[----:B------:R-:W-:Y:S02]  /*6cc0*/  ULEA UR8, UR4, UR17, 0x6 ;  /* 0x0000001104087291 */ /* 0x000fe4000f8e30ff */
[----:B------:R-:W-:Y:S01]  /*6cd0*/  UISETP.NE.AND UP1, UPT, UR5, 0x48, UPT ;  /* 0x000000480500788c */ /* 0x000fe2000bf25270 */
[----:B------:R-:W-:Y:S01]  /*6ce0*/  PLOP3.LUT P0, PT, PT, PT, UP0, 0x80, 0x8 ;  /* 0x000000000008781c */ /* 0x000fe20003f0f008 */
[----:B------:R-:W-:Y:S01]  /*6cf0*/  UMOV UR9, 0xc0004010 ;  /* 0xc000401000097882 */ /* 0x000fe20000000000 */
[----:B------:R-:W-:Y:S01]  /*6d00*/  UMOV UR7, 0xc0004010 ;  /* 0xc000401000077882 */ /* 0x000fe20000000000 */
[----:B------:R-:W-:Y:S02]  /*6d10*/  USEL UR6, URZ, 0x1, UP1 ;  /* 0x00000001ff067887 */ /* 0x000fe40008800000 */
[----:B------:R-:W-:Y:S04]  /*6d20*/  USEL UR13, UR5, URZ, UP1 ;  /* 0x000000ff050d7287 */ /* 0x000fe80008800000 */
[----:B------:R-:W-:Y:S01]  /*6d30*/  @UP0 ULEA UR5, UR13, UR14, 0x3 ;  /* 0x0000000e0d050291 */ /* 0x000fe2000f8e18ff */
[----:B------:R-:W-:Y:S01]  /*6d40*/  LOP3.LUT R0, R0, UR6, RZ, 0x3c, !PT ;  /* 0x0000000600007c12 */ /* 0x000fe2000f8e3cff */
[----:B------:R-:W-:Y:S02]  /*6d50*/  ULEA UR6, UR4, UR16, 0x7 ;  /* 0x0000001004067291 */ /* 0x000fe4000f8e38ff */
[----:B------:R-:W-:Y:S01]  /*6d60*/  UIADD3 UR4, UPT, UPT, UR10, 0x1, URZ ;  /* 0x000000010a047890 */ /* 0x000fe2000fffe0ff */
[----:B-1----:R-:W-:Y:S01]  /*6d70*/  @P0 SHF.L.U32 R4, R0, 0x1f, RZ ;  /* 0x0000001f00040819 */ /* 0x002fe200000006ff */
[----:B------:R-:W-:Y:S02]  /*6d80*/  UIADD3 UR10, UPT, UPT, UR10, -0x1, URZ ;  /* 0xffffffff0a0a7890 */ /* 0x000fe4000fffe0ff */
[----:B------:R-:W-:Y:S01]  /*6d90*/  UISETP.GT.U32.AND UP0, UPT, UR4, 0x1, UPT ;  /* 0x000000010400788c */ /* 0x000fe2000bf04070 */
[----:B------:R3:W4:Y:S01]  /*6da0*/  @P0 SYNCS.PHASECHK.TRANS64.TRYWAIT P1, [UR5], R4 ;  /* 0x00000004ff0005a7 */ /* 0x0007220008021105 */
[----:B------:R-:W-:Y:S11]  /*6db0*/  ELECT P0, URZ, PT ;  /* 0x0000000000ff782f */ /* 0x000ff60003800000 */
[----:B------:R-:W-:Y:S02]  /*6dc0*/  @!UPT UIADD3 URZ, UPT, UPT, URZ, URZ, URZ ;  /* 0x000000fffffff290 */ /* 0x000fe4000fffe0ff */
[----:B-----5:R-:W-:Y:S01]  /*6dd0*/  @P0 R2UR.BROADCAST UR12, R5 ;  /* 0x00000000050c02ca */ /* 0x020fe200008e0000 */
[----:B------:R-:W-:Y:S01]  /*6de0*/  UIADD3 UR5, UPT, UPT, UR11, 0x240, URZ ;  /* 0x000002400b057890 */ /* 0x000fe2000fffe0ff */
[----:B------:R-:W-:Y:S11]  /*6df0*/  UMOV UR4, UR13 ;  /* 0x0000000d00047c82 */ /* 0x000ff60008000000 */
[----:B------:R3:W-:Y:S01]  /*6e00*/  UTCQMMA.2CTA gdesc[UR6], gdesc[UR8], tmem[UR12], tmem[UR20], idesc[UR21], UP2 ;  /* 0x00ff1408060075ea */ /* 0x0007e2000920030c */
[----:B------:R-:W-:Y:S01]  /*6e10*/  UPLOP3.LUT UP2, UPT, UPT, UPT, UPT, 0x80, 0x8 ;  /* 0x000000000008789c */ /* 0x000fe20003f4f070 */
[----:B------:R3:W-:Y:S01]  /*6e20*/  UTCBAR.2CTA.MULTICAST [UR5], URZ, UR15 ;  /* 0x000000ff050073e9 */ /* 0x0007e2000820080f */
[----:B------:R-:W-:Y:S09]  /*6e30*/  BRA.U UP0, `(.L_x_137) ;  /* 0xfffffffd00807547 */ /* 0x000ff2000b83ffff */
.L_x_134:
[----:B------:R-:W-:-:S09]  /*6e40*/  UIADD3 UR4, UPT, UPT, UR19, 0x4b0, URZ ;  /* 0x000004b013047890 */ /* 0x000fd2000fffe0ff */
[----:B------:R2:W-:Y:S01]  /*6e50*/  UTCBAR.2CTA.MULTICAST [UR4], URZ, UR23 ;  /* 0x000000ff040073e9 */ /* 0x0005e20008200817 */
[----:B------:R-:W-:Y:S02]  /*6e60*/  NOP ;  /* 0x0000000000007918 */ /* 0x000fe40000000000 */
.L_x_133:
[----:B--2---:R-:W-:Y:S01]  /*6e70*/  UIADD3 UR4, UPT, UPT, UR18, 0x1, URZ ;  /* 0x0000000112047890 */ /* 0x004fe2000fffe0ff */
[----:B------:R-:W-:-:S03]  /*6e80*/  LOP3.LUT R2, R2, 0x1, RZ, 0x3c, !PT ;  /* 0x0000000102027812 */ /* 0x000fc600078e3cff */
[----:B------:R-:W-:-:S04]  /*6e90*/  UISETP.NE.AND UP0, UPT, UR4, 0x2, UPT ;  /* 0x000000020400788c */ /* 0x000fc8000bf05270 */
[----:B---3--:R-:W-:Y:S02]  /*6ea0*/  USEL UR5, URZ, 0x1, UP0 ;  /* 0x00000001ff057887 */ /* 0x008fe40008000000 */
[----:B------:R-:W-:-:S04]  /*6eb0*/  USEL UR18, UR4, URZ, UP0 ;  /* 0x000000ff04127287 */ /* 0x000fc80008000000 */
[----:B------:R-:W-:Y:S01]  /*6ec0*/  LOP3.LUT R8, R8, UR5, RZ, 0x3c, !PT ;  /* 0x0000000508087c12 */ /* 0x000fe2000f8e3cff */
[----:B------:R-:W-:Y:S07]  /*6ed0*/  @P2 BRA `(.L_x_138) ;  /* 0xfffffff800ec2947 */ /* 0x000fee000383ffff */
[----:B------:R-:W2:Y:S01]  /*6ee0*/  S2UR UR8, SR_CgaCtaId ;  /* 0x00000000000879c3 */ /* 0x000ea20000008800 */
[----:B------:R-:W-:Y:S01]  /*6ef0*/  ELECT P0, URZ, PT ;  /* 0x0000000000ff782f */ /* 0x000fe20003800000 */
[----:B------:R-:W-:Y:S01]  /*6f00*/  HFMA2 R0, -RZ, RZ, 0, 5.9604644775390625e-08 ;  /* 0x00000001ff007431 */ /* 0x000fe200000001ff */
[----:B------:R-:W-:-:S05]  /*6f10*/  UMOV UR4, 0x40 ;  /* 0x0000004000047882 */ /* 0x000fca0000000000 */
[----:B------:R-:W-:Y:S01]  /*6f20*/  UVIRTCOUNT.DEALLOC.SMPOOL 0x80 ;  /* 0x000000800000784c */ /* 0x000fe20000000000 */
[----:B------:R-:W-:Y:S02]  /*6f30*/  UISETP.NE.AND UP0, UPT, UR26, URZ, UPT ;  /* 0x000000ff1a00728c */ /* 0x000fe4000bf05270 */
[----:B--2---:R-:W-:-:S09]  /*6f40*/  ULEA UR8, UR8, UR4, 0x18 ;  /* 0x0000000408087291 */ /* 0x004fd2000f8ec0ff */
[----:B------:R2:W-:Y:S01]  /*6f50*/  @P0 STS.U8 [UR8+0x1c], R0 ;  /* 0x00001c00ff000988 */ /* 0x0005e20008000008 */
[----:B------:R-:W-:Y:S05]  /*6f60*/  BRA.U UP0, `(.L_x_139) ;  /* 0x0000000100587547 */ /* 0x000fea000b800000 */
[----:B------:R-:W-:Y:S01]  /*6f70*/  UIADD3 UR5, UPT, UPT, UR14, 0x4c0, URZ ;  /* 0x000004c00e057890 */ /* 0x000fe2000fffe0ff */
[----:B------:R-:W-:-:S03]  /*6f80*/  SHF.L.U32 R2, R8, 0x1f, RZ ;  /* 0x0000001f08027819 */ /* 0x000fc600000006ff */
[----:B------:R-:W-:-:S09]  /*6f90*/  ULEA UR4, UR18, UR5, 0x3 ;  /* 0x0000000512047291 */ /* 0x000fd2000f8e18ff */
[----:B------:R-:W3:Y:S02]  /*6fa0*/  SYNCS.PHASECHK.TRANS64.TRYWAIT P0, [UR4], R2 ;  /* 0x00000002ff0075a7 */ /* 0x000ee40008001104 */
[----:B---3--:R-:W-:Y:S05]  /*6fb0*/  @!P0 BRA `(.L_x_140) ;  /* 0x0000004c00d88947 */ /* 0x008fea0003800000 */
.L_x_333:
[----:B------:R-:W-:-:S04]  /*6fc0*/  UIADD3 UR18, UPT, UPT, UR18, 0x1, URZ ;  /* 0x0000000112127890 */ /* 0x000fc8000fffe0ff */
[----:B------:R-:W-:-:S04]  /*6fd0*/  UISETP.NE.AND UP1, UPT, UR18, 0x2, UPT ;  /* 0x000000021200788c */ /* 0x000fc8000bf25270 */
[----:B------:R-:W-:Y:S02]  /*6fe0*/  USEL UR6, URZ, 0x1, UP1 ;  /* 0x00000001ff067887 */ /* 0x000fe40008800000 */
[----:B------:R-:W-:-:S04]  /*6ff0*/  USEL UR4, UR18, URZ, UP1 ;  /* 0x000000ff12047287 */ /* 0x000fc80008800000 */
[----:B------:R-:W-:Y:S01]  /*7000*/  ULEA UR4, UR4, UR5, 0x3 ;  /* 0x0000000504047291 */ /* 0x000fe2000f8e18ff */
[----:B--2---:R-:W-:-:S04]  /*7010*/  LOP3.LUT R2, R8, UR6, RZ, 0x3c, !PT ;  /* 0x0000000608027c12 */ /* 0x004fc8000f8e3cff */
[----:B------:R-:W-:Y:S01]  /*7020*/  SHF.L.U32 R2, R2, 0x1f, RZ ;  /* 0x0000001f02027819 */ /* 0x000fe200000006ff */
[----:B------:R-:W-:-:S04]  /*7030*/  IMAD.U32 R0, RZ, RZ, UR4 ;  /* 0x00000004ff007e24 */ /* 0x000fc8000f8e00ff */
[----:B------:R2:W3:Y:S03]  /*7040*/  SYNCS.PHASECHK.TRANS64.TRYWAIT P0, [R0+URZ], R2 ;  /* 0x00000002000075a7 */ /* 0x0004e600080011ff */
[----:B---3--:R-:W-:Y:S05]  /*7050*/  @!P0 NANOSLEEP.SYNCS 0x989680 ;  /* 0x009896800000895d */ /* 0x008fea0003900000 */
[----:B------:R-:W3:Y:S02]  /*7060*/  @!P0 SYNCS.PHASECHK.TRANS64 P0, [R0+URZ], R2 ;  /* 0x00000002000085a7 */ /* 0x000ee400080010ff */
[----:B---3--:R-:W-:Y:S05]  /*7070*/  @P0 BRA `(.L_x_141) ;  /* 0x0000000000200947 */ /* 0x008fea0003800000 */
.L_x_142:
[----:B---3--:R3:W1:Y:S02]  /*7080*/  SYNCS.PHASECHK.TRANS64.TRYWAIT P0, [R0+URZ], R2 ;  /* 0x00000002000075a7 */ /* 0x00866400080011ff */
[----:B-1----:R-:W-:Y:S05]  /*7090*/  @!P0 NANOSLEEP.SYNCS 0x989680 ;  /* 0x009896800000895d */ /* 0x002fea0003900000 */
[----:B------:R-:W1:Y:S02]  /*70a0*/  @!P0 SYNCS.PHASECHK.TRANS64 P0, [R0+URZ], R2 ;  /* 0x00000002000085a7 */ /* 0x000e6400080010ff */
[----:B-1----:R-:W-:Y:S05]  /*70b0*/  @!P0 BRA `(.L_x_142) ;  /* 0xfffffffc00f08947 */ /* 0x002fea000383ffff */
[----:B------:R-:W-:Y:S05]  /*70c0*/  BRA `(.L_x_141) ;  /* 0x00000000000c7947 */ /* 0x000fea0003800000 */
.L_x_139:
[----:B------:R-:W-:-:S04]  /*70d0*/  UIADD3 UR4, UPT, UPT, UR14, 0x4d0, URZ ;  /* 0x000004d00e047890 */ /* 0x000fc8000fffe0ff */
[----:B------:R-:W-:-:S09]  /*70e0*/  UPRMT UR4, UR25, 0x654, UR4 ;  /* 0x0000065419047896 */ /* 0x000fd20008000004 */
[----:B------:R-:W-:Y:S03]  /*70f0*/  SYNCS.ARRIVE.TRANS64.RED.A1T0 RZ, [UR4], RZ ;  /* 0x000000ffffff79a7 */ /* 0x000fe60008100404 */
.L_x_141:
[----:B--23--:R-:W-:Y:S01]  /*7100*/  SHF.L.U32 R2, RZ, 0x1f, RZ ;  /* 0x0000001fff027819 */ /* 0x00cfe200000006ff */
[----:B------:R-:W-:Y:S01]  /*7110*/  UIADD3 UR4, UPT, UPT, UR14, 0x4d0, URZ ;  /* 0x000004d00e047890 */ /* 0x000fe2000fffe0ff */
[----:B------:R-:W-:Y:S02]  /*7120*/  PLOP3.LUT P0, PT, PT, PT, UP0, 0x80, 0x8 ;  /* 0x000000000008781c */ /* 0x000fe40003f0f008 */
[----:B----4-:R-:W2:Y:S02]  /*7130*/  SYNCS.PHASECHK.TRANS64.TRYWAIT P1, [UR14+0x4d0], R2 ;  /* 0x0004d002ff0075a7 */ /* 0x010ea4000802110e */
[----:B--2---:R-:W-:Y:S09]  /*7140*/  @!P1 BRA `(.L_x_143) ;  /* 0x0000004c008c9947 */ /* 0x004ff20003800000 */
.L_x_335:
[----:B------:R-:W-:Y:S01]  /*7150*/  @!UP0 UPRMT UR4, UR25, 0x654, UR4 ;  /* 0x0000065419048896 */ /* 0x000fe20008000004 */
[----:B------:R-:W-:Y:S01]  /*7160*/  LOP3.LUT R3, R3, 0xffff, RZ, 0xc0, !PT ;  /* 0x0000ffff03037812 */ /* 0x000fe200078ec0ff */
[----:B--2---:R-:W-:-:S03]  /*7170*/  IMAD.MOV.U32 R2, RZ, RZ, 0xffff ;  /* 0x0000ffffff027424 */ /* 0x004fc600078e00ff */
[----:B------:R-:W-:-:S04]  /*7180*/  SHF.R.U32.HI R3, RZ, 0x5, R3 ;  /* 0x00000005ff037819 */ /* 0x000fc80000011603 */
[----:B------:R-:W-:Y:S01]  /*7190*/  @!P0 SYNCS.ARRIVE.TRANS64.RED.A1T0 RZ, [UR4], RZ ;  /* 0x000000ffffff89a7 */ /* 0x000fe20008100404 */
[----:B------:R-:W-:Y:S01]  /*71a0*/  NOP ;  /* 0x0000000000007918 */ /* 0x000fe20000000000 */
[----:B------:R-:W2:Y:S01]  /*71b0*/  LDS R0, [UR8+0x14] ;  /* 0x00001408ff007984 */ /* 0x000ea20008000800 */
[----:B------:R-:W-:-:S04]  /*71c0*/  SHF.L.U32 R2, R2, R3, RZ ;  /* 0x0000000302027219 */ /* 0x000fc800000006ff */
[----:B--2---:R-:W-:-:S04]  /*71d0*/  LOP3.LUT R0, R0, R2, RZ, 0xc0, !PT ;  /* 0x0000000200007212 */ /* 0x004fc800078ec0ff */
[----:B------:R-:W-:Y:S01]  /*71e0*/  ISETP.NE.AND P0, PT, R0, R2, PT ;  /* 0x000000020000720c */ /* 0x000fe20003f05270 */
[----:B------:R-:W-:-:S05]  /*71f0*/  IMAD.MOV.U32 R0, RZ, RZ, 0x1 ;  /* 0x00000001ff007424 */ /* 0x000fca00078e00ff */
[----:B------:R-:W-:-:S07]  /*7200*/  SHF.L.U32 R0, R0, R3, RZ ;  /* 0x0000000300007219 */ /* 0x000fce00000006ff */
[----:B------:R-:W-:Y:S05]  /*7210*/  @P0 BRA `(.L_x_144) ;  /* 0x00000000005c0947 */ /* 0x000fea0003800000 */
[----:B------:R-:W2:Y:S02]  /*7220*/  LDS R3, [UR8+0x18] ;  /* 0x00001808ff037984 */ /* 0x000ea40008000800 */
[----:B--2---:R-:W-:-:S04]  /*7230*/  LOP3.LUT R3, R3, R0, RZ, 0xc0, !PT ;  /* 0x0000000003037212 */ /* 0x004fc800078ec0ff */
[----:B------:R-:W-:-:S13]  /*7240*/  ISETP.NE.AND P0, PT, R3, R0, PT ;  /* 0x000000000300720c */ /* 0x000fda0003f05270 */
[----:B------:R-:W-:Y:S05]  /*7250*/  @P0 BRA `(.L_x_145) ;  /* 0x0000000000400947 */ /* 0x000fea0003800000 */
[----:B------:R-:W-:Y:S01]  /*7260*/  R2UR UR4, R2 ;  /* 0x00000000020472ca */ /* 0x000fe200000e0000 */
[----:B------:R-:W2:Y:S01]  /*7270*/  S2R R3, SR_LANEID ;  /* 0x0000000000037919 */ /* 0x000ea20000000000 */
[----:B------:R-:W-:-:S04]  /*7280*/  LOP3.LUT R0, RZ, R0, RZ, 0x33, !PT ;  /* 0x00000000ff007212 */ /* 0x000fc800078e33ff */
[----:B------:R-:W3:Y:S07]  /*7290*/  REDUX UR6, R0 ;  /* 0x00000000000673c4 */ /* 0x000eee0000000000 */
[----:B------:R-:W-:-:S03]  /*72a0*/  ULOP3.LUT UR5, URZ, UR4, URZ, 0x33, !UPT ;  /* 0x00000004ff057292 */ /* 0x000fc6000f8e33ff */
[----:B------:R-:W-:Y:S02]  /*72b0*/  VOTEU.ANY UR4, UPT, PT ;  /* 0x0000000000047886 */ /* 0x000fe400038e0100 */
[----:B------:R-:W-:Y:S01]  /*72c0*/  UFLO.U32 UR4, UR4 ;  /* 0x00000004000472bd */ /* 0x000fe200080e0000 */
[----:B------:R-:W-:-:S04]  /*72d0*/  IMAD.U32 R2, RZ, RZ, UR5 ;  /* 0x00000005ff027e24 */ /* 0x000fc8000f8e00ff */
[----:B------:R-:W4:Y:S02]  /*72e0*/  REDUX UR7, R2 ;  /* 0x00000000020773c4 */ /* 0x000f240000000000 */
[----:B------:R1:W-:Y:S01]  /*72f0*/  UTCATOMSWS.AND URZ, UR5 ;  /* 0x0000000500ff79e3 */ /* 0x0003e20008000000 */
[----:B---3--:R-:W-:Y:S01]  /*7300*/  IMAD.U32 R0, RZ, RZ, UR6 ;  /* 0x00000006ff007e24 */ /* 0x008fe2000f8e00ff */
[----:B--2---:R-:W-:Y:S01]  /*7310*/  ISETP.EQ.U32.AND P0, PT, R3, UR4, PT ;  /* 0x0000000403007c0c */ /* 0x004fe2000bf02070 */
[----:B----4-:R-:W-:-:S12]  /*7320*/  IMAD.U32 R2, RZ, RZ, UR7 ;  /* 0x00000007ff027e24 */ /* 0x010fd8000f8e00ff */
[----:B------:R1:W-:Y:S04]  /*7330*/  @P0 ATOMS.AND RZ, [UR8+0x14], R2 ;  /* 0x00001402ffff098c */ /* 0x0003e8000a800008 */
[----:B------:R1:W-:Y:S01]  /*7340*/  @P0 ATOMS.AND RZ, [UR8+0x18], R0 ;  /* 0x00001800ffff098c */ /* 0x0003e2000a800008 */
[----:B------:R-:W-:Y:S05]  /*7350*/  BRA `(.L_x_146) ;  /* 0x0000000000147947 */ /* 0x000fea0003800000 */
.L_x_145:
[----:B------:R-:W-:Y:S02]  /*7360*/  MOV R2, 0x7380 ;  /* 0x0000738000027802 */ /* 0x000fe40000000f00 */
[----:B-1---5:R-:W-:Y:S05]  /*7370*/  CALL.REL.NOINC `($__internal_0_$__cuda_sm10x_tcgen05_guardrail_trap_col_being_dealloced_not_returned_by_alloc) ;  /* 0x0000004c00a47944 */ /* 0x022fea0003c00000 */
[----:B------:R-:W-:Y:S05]  /*7380*/  BRA `(.L_x_146) ;  /* 0x0000000000087947 */ /* 0x000fea0003800000 */
.L_x_144:
[----:B------:R-:W-:Y:S02]  /*7390*/  MOV R2, 0x73b0 ;  /* 0x000073b000027802 */ /* 0x000fe40000000f00 */
[----:B-1---5:R-:W-:Y:S05]  /*73a0*/  CALL.REL.NOINC `($__internal_2_$__cuda_sm10x_tcgen05_guardrail_trap_unallocated_columns_being_dealloced) ;  /* 0x0000004c00b07944 */ /* 0x022fea0003c00000 */
.L_x_146:
[----:B------:R-:W-:Y:S01]  /*73b0*/  NOP ;  /* 0x0000000000007918 */ /* 0x000fe20000000000 */
[----:B-1----:R-:W-:Y:S05]  /*73c0*/  EXIT ;  /* 0x000000000000794d */ /* 0x002fea0003800000 */
.L_x_118:
[----:B------:R-:W-:-:S09]  /*73d0*/  UISETP.NE.OR UP0, UPT, UR18, 0x3, !UP3 ;  /* 0x000000031200788c */ /* 0x000fd2000df05670 */
[----:B------:R-:W-:Y:S05]  /*73e0*/  BRA.U UP0, `(.L_x_147) ;  /* 0x0000000d00547547 */ /* 0x000fea000b800000 */
[----:B------:R-:W2:Y:S01]  /*73f0*/  LDCU.64 UR4, c[0x0][0x888] ;  /* 0x00011100ff0477ac */ /* 0x000ea20008000a00 */
[----:B------:R-:W3:Y:S01]  /*7400*/  S2UR UR10, SR_CgaCtaId ;  /* 0x00000000000a79c3 */ /* 0x000ee20000008800 */
[----:B------:R-:W-:Y:S01]  /*7410*/  HFMA2 R10, -RZ, RZ, 0, 5.9604644775390625e-08 ;  /* 0x00000001ff0a7431 */ /* 0x000fe200000001ff */
[----:B------:R-:W-:Y:S01]  /*7420*/  MOV R9, RZ ;  /* 0x000000ff00097202 */ /* 0x000fe20000000f00 */
[----:B------:R-:W4:Y:S01]  /*7430*/  LDCU UR27, c[0x0][0x370] ;  /* 0x00006e00ff1b77ac */ /* 0x000f220008000800 */
[----:B------:R-:W-:Y:S01]  /*7440*/  HFMA2 R2, -RZ, RZ, 0, 0.00048828125 ;  /* 0x00001000ff027431 */ /* 0x000fe200000001ff */
[----:B------:R-:W4:Y:S03]  /*7450*/  LDCU.128 UR28, c[0x0][0xb10] ;  /* 0x00016200ff1c77ac */ /* 0x000f260008000c00 */
[----:B------:R-:W1:Y:S01]  /*7460*/  LDC.64 R12, c[0x0][0x348] ;  /* 0x0000d200ff0c7b82 */ /* 0x000e620000000a00 */
[----:B------:R-:W3:Y:S01]  /*7470*/  LDCU UR26, c[0x0][0x374] ;  /* 0x00006e80ff1a77ac */ /* 0x000ee20008000800 */
[----:B------:R-:W3:Y:S01]  /*7480*/  LDCU.64 UR24, c[0x0][0x890] ;  /* 0x00011200ff1877ac */ /* 0x000ee20008000a00 */
[----:B------:R-:W3:Y:S01]  /*7490*/  LDCU UR18, c[0x0][0xb0c] ;  /* 0x00016180ff1277ac */ /* 0x000ee20008000800 */
[----:B--2---:R-:W-:Y:S01]  /*74a0*/  UISETP.NE.U32.AND UP0, UPT, UR4, URZ, UPT ;  /* 0x000000ff0400728c */ /* 0x004fe2000bf05070 */
[----:B------:R-:W2:Y:S01]  /*74b0*/  LDCU UR36, c[0x0][0xb20] ;  /* 0x00016400ff2477ac */ /* 0x000ea20008000800 */
[----:B------:R-:W2:Y:S01]  /*74c0*/  LDCU UR4, c[0x0][0xb30] ;  /* 0x00016600ff0477ac */ /* 0x000ea20008000800 */
[----:B------:R-:W-:Y:S01]  /*74d0*/  UMOV UR19, 0x400 ;  /* 0x0000040000137882 */ /* 0x000fe20000000000 */
[----:B----4-:R-:W-:-:S02]  /*74e0*/  UIMAD.WIDE.U32 UR6, UR27, UR28, URZ ;  /* 0x0000001c1b0672a5 */ /* 0x010fc4000f8e00ff */
[----:B---3--:R-:W-:Y:S02]  /*74f0*/  UIMAD.WIDE.U32 UR8, UR26, UR31, URZ ;  /* 0x0000001f1a0872a5 */ /* 0x008fe4000f8e00ff */
[----:B------:R-:W-:Y:S02]  /*7500*/  ULEA UR19, UR10, UR19, 0x18 ;  /* 0x000000130a137291 */ /* 0x000fe4000f8ec0ff */
[----:B------:R-:W-:Y:S02]  /*7510*/  UISETP.NE.U32.AND UP6, UPT, UR24, URZ, UPT ;  /* 0x000000ff1800728c */ /* 0x000fe4000bfc5070 */
[----:B------:R-:W-:Y:S02]  /*7520*/  UIADD3 UR33, UPT, UPT, UR19, 0x480, URZ ;  /* 0x0000048013217890 */ /* 0x000fe4000fffe0ff */
[----:B------:R-:W-:Y:S02]  /*7530*/  UIADD3 UR32, UPT, UPT, UR19, 0x4a8, URZ ;  /* 0x000004a813207890 */ /* 0x000fe4000fffe0ff */
[----:B------:R-:W-:-:S02]  /*7540*/  UISETP.NE.AND.EX UP5, UPT, UR5, URZ, UPT, UP0 ;  /* 0x000000ff0500728c */ /* 0x000fc4000bfa5300 */
[----:B------:R-:W-:Y:S01]  /*7550*/  UISETP.NE.AND UP0, UPT, UR39, 0x1, UPT ;  /* 0x000000012700788c */ /* 0x000fe2000bf05270 */
[----:B------:R-:W-:Y:S01]  /*7560*/  UMOV UR35, UR7 ;  /* 0x0000000700237c82 */ /* 0x000fe20008000000 */
[----:B------:R-:W-:Y:S01]  /*7570*/  UMOV UR34, UR9 ;  /* 0x0000000900227c82 */ /* 0x000fe20008000000 */
[----:B------:R-:W-:Y:S02]  /*7580*/  UISETP.NE.AND UP0, UPT, UR18, 0x1, UPT ;  /* 0x000000011200788c */ /* 0x000fe4000bf05270 */
[----:B------:R-:W-:Y:S02]  /*7590*/  UPLOP3.LUT UP1, UPT, UPT, UPT, UPT, 0x40, 0x4 ;  /* 0x000000000004789c */ /* 0x000fe40003f2e870 */
[----:B------:R-:W-:Y:S01]  /*75a0*/  UISETP.GE.AND UP3, UPT, UR39, 0x1, UPT ;  /* 0x000000012700788c */ /* 0x000fe2000bf66270 */
[----:B------:R-:W3:Y:S01]  /*75b0*/  LDCU.64 UR16, c[0x0][0xb28] ;  /* 0x00016500ff1077ac */ /* 0x000ee20008000a00 */
[----:B------:R-:W-:Y:S02]  /*75c0*/  UISETP.NE.AND.EX UP6, UPT, UR25, URZ, UPT, UP6 ;  /* 0x000000ff1900728c */ /* 0x000fe4000bfc5360 */
[----:B------:R-:W-:-:S02]  /*75d0*/  UPRMT UR33, UR10, 0x654, UR33 ;  /* 0x000006540a217896 */ /* 0x000fc40008000021 */
[----:B------:R-:W-:Y:S02]  /*75e0*/  UPRMT UR32, URZ, 0x654, UR32 ;  /* 0x00000654ff207896 */ /* 0x000fe40008000020 */
[----:B------:R-:W-:Y:S02]  /*75f0*/  USHF.R.U32.HI UR35, URZ, UR29, UR35 ;  /* 0x0000001dff237299 */ /* 0x000fe40008011623 */
[----:B--2---:R-:W-:Y:S02]  /*7600*/  USHF.R.U32.HI UR34, URZ, UR36, UR34 ;  /* 0x00000024ff227299 */ /* 0x004fe40008011622 */
[----:B------:R-:W-:Y:S02]  /*7610*/  UISETP.NE.AND UP0, UPT, UR30, 0x1, UPT ;  /* 0x000000011e00788c */ /* 0x000fe4000bf05270 */
[----:B-1----:R-:W-:-:S11]  /*7620*/  UISETP.NE.AND UP4, UPT, UR4, 0x1, UPT ;  /* 0x000000010400788c */ /* 0x002fd6000bf85270 */
.L_x_155:
[----:B------:R-:W-:Y:S04]  /*7630*/  SHF.L.U32 R3, R9, 0x1f, RZ ;  /* 0x0000001f09037819 */ /* 0x000fe800000006ff */
[----:B-1----:R-:W1:Y:S02]  /*7640*/  SYNCS.PHASECHK.TRANS64.TRYWAIT P0, [UR19+0x4a0], R3 ;  /* 0x0004a003ff0075a7 */ /* 0x002e640008001113 */
[----:B-1----:R-:W-:Y:S05]  /*7650*/  @!P0 BRA `(.L_x_148) ;  /* 0x0000004800608947 */ /* 0x002fea0003800000 */
.L_x_337:
[----:B------:R-:W2:Y:S01]  /*7660*/  LDS.128 R4, [UR19+0x4e0] ;  /* 0x0004e013ff047984 */ /* 0x000ea20008000c00 */
[----:B------:R-:W-:Y:S01]  /*7670*/  UISETP.GE.AND UP0, UPT, UR39, 0x1, UPT ;  /* 0x000000012700788c */ /* 0x000fe2000bf06270 */
[----:B------:R-:W-:Y:S01]  /*7680*/  @!PT LDS RZ, [RZ] ;  /* 0x00000000fffff984 */ /* 0x000fe20000000800 */
[----:B------:R-:W-:Y:S01]  /*7690*/  @!PT LDS RZ, [RZ] ;  /* 0x00000000fffff984 */ /* 0x000fe20000000800 */
[----:B------:R-:W-:Y:S01]  /*76a0*/  @!PT LDS RZ, [RZ] ;  /* 0x00000000fffff984 */ /* 0x000fe20000000800 */
[----:B------:R-:W-:Y:S01]  /*76b0*/  @!PT LDS RZ, [RZ] ;  /* 0x00000000fffff984 */ /* 0x000fe20000000800 */
[----:B------:R4:W-:Y:S06]  /*76c0*/  MEMBAR.ALL.CTA ;  /* 0x0000000000007992 */ /* 0x0009ec0000008000 */
[----:B----4-:R-:W4:Y:S02]  /*76d0*/  FENCE.VIEW.ASYNC.S ;  /* 0x00000000000073c6 */ /* 0x010f240000000000 */
[----:B----4-:R-:W-:Y:S01]  /*76e0*/  SYNCS.ARRIVE.TRANS64.RED.A1T0 RZ, [UR32], RZ ;  /* 0x000000ffffff79a7 */ /* 0x010fe20008100420 */
[----:B--2---:R-:W-:Y:S11]  /*76f0*/  LOP3.LUT P0, RZ, R6, 0x1, RZ, 0xc0, !PT ;  /* 0x0000000106ff7812 */ /* 0x004ff6000780c0ff */
[----:B------:R-:W-:Y:S02]  /*7700*/  @!UPT UIADD3 URZ, UPT, UPT, URZ, URZ, URZ ;  /* 0x000000fffffff290 */ /* 0x000fe4000fffe0ff */
[----:B------:R-:W-:Y:S01]  /*7710*/  VOTEU.ANY UP3, P0 ;  /* 0x0000000000ff7886 */ /* 0x000fe20000060100 */
[----:B------:R-:W-:Y:S11]  /*7720*/  PLOP3.LUT P1, PT, PT, PT, UP3, 0x80, 0x8 ;  /* 0x000000000008781c */ /* 0x000ff60003f2f038 */
[----:B------:R-:W-:Y:S02]  /*7730*/  @!UPT UIADD3 URZ, UPT, UPT, URZ, URZ, URZ ;  /* 0x000000fffffff290 */ /* 0x000fe4000fffe0ff */
[----:B-1----:R-:W-:Y:S02]  /*7740*/  @P1 MOV R3, R4 ;  /* 0x0000000400031202 */ /* 0x002fe40000000f00 */
[----:B------:R-:W-:Y:S02]  /*7750*/  @P1 LOP3.LUT R0, R5, 0xffff, RZ, 0xc0, !PT ;  /* 0x0000ffff05001812 */ /* 0x000fe400078ec0ff */
[----:B------:R-:W-:Y:S02]  /*7760*/  @P1 R2UR UR5, R3 ;  /* 0x00000000030512ca */ /* 0x000fe400000e0000 */
[----:B------:R-:W-:Y:S11]  /*7770*/  @P1 R2UR UR4, R0 ;  /* 0x00000000000412ca */ /* 0x000ff600000e0000 */
[----:B------:R-:W-:Y:S02]  /*7780*/  @UP3 UMOV UR15, UR5 ;  /* 0x00000005000f3c82 */ /* 0x000fe40008000000 */
[----:B------:R-:W-:Y:S01]  /*7790*/  @UP3 UMOV UR14, UR4 ;  /* 0x00000004000e3c82 */ /* 0x000fe20008000000 */
[----:B------:R-:W-:Y:S05]  /*77a0*/  BRA.U !UP0, `(.L_x_149) ;  /* 0x0000000108c07547 */ /* 0x000fea000b800000 */
[----:B------:R-:W-:Y:S02]  /*77b0*/  UIMAD.WIDE.U32 UR8, UR14, UR31, URZ ;  /* 0x0000001f0e0872a5 */ /* 0x000fe4000f8e00ff */
[----:B------:R-:W-:Y:S02]  /*77c0*/  UP2UR UR22, UPR, URZ, 0x4 ;  /* 0x00000004ff167883 */ /* 0x000fe40008000000 */
[----:B------:R-:W-:Y:S02]  /*77d0*/  UISETP.NE.AND UP2, UPT, UR30, 0x1, UPT ;  /* 0x000000011e00788c */ /* 0x000fe4000bf45270 */
[----:B------:R-:W-:Y:S02]  /*77e0*/  UIMAD.WIDE.U32 UR10, UR15, UR28, URZ ;  /* 0x0000001c0f0a72a5 */ /* 0x000fe4000f8e00ff */
[----:B------:R-:W-:Y:S02]  /*77f0*/  USEL UR4, UR26, UR34, !UP2 ;  /* 0x000000221a047287 */ /* 0x000fe4000d000000 */
[----:B------:R-:W-:Y:S02]  /*7800*/  UISETP.NE.AND UP0, UPT, UR18, 0x1, UPT ;  /* 0x000000011200788c */ /* 0x000fe4000bf05270 */
[----:B------:R-:W-:Y:S02]  /*7810*/  UP2UR UR23, UPR, URZ, 0x2 ;  /* 0x00000002ff177883 */ /* 0x000fe40008000000 */
[----:B------:R-:W-:Y:S02]  /*7820*/  UISETP.NE.AND UP1, UPT, UR39, 0x1, UPT ;  /* 0x000000012700788c */ /* 0x000fe4000bf25270 */
[----:B---3--:R-:W-:Y:S02]  /*7830*/  UIMAD.WIDE.U32 UR12, UR4, UR16, URZ ;  /* 0x00000010040c72a5 */ /* 0x008fe4000f8e00ff */
[----:B------:R-:W-:Y:S01]  /*7840*/  USEL UR7, UR27, UR35, !UP0 ;  /* 0x000000231b077287 */ /* 0x000fe2000c000000 */
[----:B------:R-:W-:Y:S02]  /*7850*/  UMOV UR5, UR9 ;  /* 0x0000000900057c82 */ /* 0x000fe40008000000 */
[----:B------:R-:W-:Y:S02]  /*7860*/  USHF.R.U32.HI UR6, URZ, UR36, UR5 ;  /* 0x00000024ff067299 */ /* 0x000fe40008011605 */
[----:B------:R-:W-:Y:S02]  /*7870*/  UIMAD.WIDE.U32 UR20, UR7, UR16, URZ ;  /* 0x00000010071472a5 */ /* 0x000fe4000f8e00ff */
[----:B------:R-:W-:Y:S02]  /*7880*/  USEL UR6, UR14, UR6, !UP2 ;  /* 0x000000060e067287 */ /* 0x000fe4000d000000 */
[----:B------:R-:W-:Y:S01]  /*7890*/  UISETP.NE.AND UP2, UPT, UR22, URZ, UPT ;  /* 0x000000ff1600728c */ /* 0x000fe2000bf45270 */
[----:B------:R-:W-:Y:S01]  /*78a0*/  UMOV UR5, UR11 ;  /* 0x0000000b00057c82 */ /* 0x000fe20008000000 */
[----:B------:R-:W-:Y:S02]  /*78b0*/  UIMAD.WIDE.U32 UR10, UR6, UR16, URZ ;  /* 0x00000010060a72a5 */ /* 0x000fe4000f8e00ff */
[----:B------:R-:W-:Y:S03]  /*78c0*/  USHF.R.U32.HI UR8, URZ, UR29, UR5 ;  /* 0x0000001dff087299 */ /* 0x000fe60008011605 */
[----:B------:R-:W-:Y:S02]  /*78d0*/  UMOV UR5, UR13 ;  /* 0x0000000d00057c82 */ /* 0x000fe40008000000 */
[----:B------:R-:W-:Y:S03]  /*78e0*/  @UP1 USHF.R.U32.HI UR4, URZ, UR17, UR5 ;  /* 0x00000011ff041299 */ /* 0x000fe60008011605 */
[----:B------:R-:W-:Y:S01]  /*78f0*/  UMOV UR5, UR21 ;  /* 0x0000001500057c82 */ /* 0x000fe20008000000 */
[----:B------:R-:W-:Y:S02]  /*7900*/  UIMAD UR4, UR39, UR4, URZ ;  /* 0x00000004270472a4 */ /* 0x000fe4000f8e02ff */
[----:B------:R-:W-:Y:S02]  /*7910*/  @UP1 USHF.R.U32.HI UR7, URZ, UR17, UR5 ;  /* 0x00000011ff071299 */ /* 0x000fe40008011605 */
[----:B------:R-:W-:Y:S02]  /*7920*/  USEL UR5, UR15, UR8, !UP0 ;  /* 0x000000080f057287 */ /* 0x000fe4000c000000 */
[----:B------:R-:W-:Y:S02]  /*7930*/  UIMAD UR8, UR39, UR7, URZ ;  /* 0x00000007270872a4 */ /* 0x000fe4000f8e02ff */
[----:B------:R-:W-:Y:S03]  /*7940*/  UISETP.GE.AND UP0, UPT, UR6, UR4, UPT ;  /* 0x000000040600728c */ /* 0x000fe6000bf06270 */
[----:B------:R-:W-:Y:S01]  /*7950*/  UMOV UR4, UR11 ;  /* 0x0000000b00047c82 */ /* 0x000fe20008000000 */
[----:B------:R-:W-:Y:S02]  /*7960*/  UISETP.GE.OR UP0, UPT, UR5, UR8, UP0 ;  /* 0x000000080500728c */ /* 0x000fe40008706670 */
[----:B------:R-:W-:Y:S02]  /*7970*/  USHF.R.U32.HI UR4, URZ, UR17, UR4 ;  /* 0x00000011ff047299 */ /* 0x000fe40008011604 */
[----:B------:R-:W-:Y:S02]  /*7980*/  UIMAD.WIDE.U32 UR8, UR5, UR16, URZ ;  /* 0x00000010050872a5 */ /* 0x000fe4000f8e00ff */
[----:B------:R-:W-:Y:S04]  /*7990*/  USEL UR10, UR6, UR4, !UP1 ;  /* 0x00000004060a7287 */ /* 0x000fe8000c800000 */
[----:B------:R-:W-:Y:S01]  /*79a0*/  UIADD3 UR11, UPT, UPT, -UR10, URZ, URZ ;  /* 0x000000ff0a0b7290 */ /* 0x000fe2000fffe1ff */
[----:B------:R-:W-:Y:S02]  /*79b0*/  @!UP0 UMOV UR4, UR9 ;  /* 0x0000000900048c82 */ /* 0x000fe40008000000 */
[----:B------:R-:W-:Y:S02]  /*79c0*/  @!UP0 USHF.R.U32.HI UR4, URZ, UR17, UR4 ;  /* 0x00000011ff048299 */ /* 0x000fe40008011604 */
[----:B------:R-:W-:Y:S02]  /*79d0*/  UIMAD UR8, UR39, UR11, UR6 ;  /* 0x0000000b270872a4 */ /* 0x000fe4000f8e0206 */
[----:B------:R-:W-:Y:S02]  /*79e0*/  @!UP0 USEL UR4, UR5, UR4, !UP1 ;  /* 0x0000000405048287 */ /* 0x000fe4000c800000 */
[----:B------:R-:W-:Y:S02]  /*79f0*/  UISETP.NE.AND UP1, UPT, UR23, URZ, UPT ;  /* 0x000000ff1700728c */ /* 0x000fe4000bf25270 */
[----:B------:R-:W-:Y:S02]  /*7a00*/  @!UP0 UIMAD UR8, UR7, UR8, UR4 ;  /* 0x00000008070882a4 */ /* 0x000fe4000f8e0204 */
[----:B------:R-:W-:Y:S02]  /*7a10*/  @!UP0 UIADD3 UR9, UPT, UPT, UR10, -UR4, URZ ;  /* 0x800000040a098290 */ /* 0x000fe4000fffe0ff */
[----:B------:R-:W-:Y:S02]  /*7a20*/  UIADD3 UR4, UPT, UPT, -UR5, URZ, URZ ;  /* 0x000000ff05047290 */ /* 0x000fe4000fffe1ff */
[----:B------:R-:W-:Y:S02]  /*7a30*/  UIADD3 UR7, UPT, UPT, -UR6, URZ, URZ ;  /* 0x000000ff06077290 */ /* 0x000fe4000fffe1ff */
[----:B------:R-:W-:Y:S02]  /*7a40*/  @!UP0 UIMAD UR6, UR9, UR39, UR5 ;  /* 0x00000027090682a4 */ /* 0x000fe4000f8e0205 */
[----:B------:R-:W-:Y:S02]  /*7a50*/  UIMAD UR15, UR18, UR4, UR15 ;  /* 0x00000004120f72a4 */ /* 0x000fe4000f8e020f */
[----:B------:R-:W-:Y:S01]  /*7a60*/  UIMAD UR14, UR30, UR7, UR14 ;  /* 0x000000071e0e72a4 */ /* 0x000fe2000f8e020e */
[----:B------:R-:W-:Y:S02]  /*7a70*/  @!UP0 UMOV UR5, UR8 ;  /* 0x0000000800058c82 */ /* 0x000fe40008000000 */
[----:B------:R-:W-:Y:S02]  /*7a80*/  UIMAD UR15, UR5, UR18, UR15 ;  /* 0x00000012050f72a4 */ /* 0x000fe4000f8e020f */
[----:B------:R-:W-:Y:S11]  /*7a90*/  UIMAD UR14, UR6, UR30, UR14 ;  /* 0x0000001e060e72a4 */ /* 0x000ff6000f8e020e */
[----:B------:R-:W-:Y:S01]  /*7aa0*/  @!UPT UIADD3 URZ, UPT, UPT, URZ, URZ, URZ ;  /* 0x000000fffffff290 */ /* 0x000fe2000fffe0ff */
.L_x_149:
[----:B------:R-:W1:Y:S01]  /*7ab0*/  @!UP4 LDCU.128 UR8, c[0x0][0xb10] ;  /* 0x00016200ff08c7ac */ /* 0x000e620008000c00 */
[----:B------:R-:W-:Y:S02]  /*7ac0*/  ISETP.NE.U32.AND P2, PT, RZ, UR24, PT ;  /* 0x00000018ff007c0c */ /* 0x000fe4000bf45070 */
[----:B------:R-:W-:Y:S02]  /*7ad0*/  SHF.L.U32 R3, R10, 0x1f, RZ ;  /* 0x0000001f0a037819 */ /* 0x000fe400000006ff */
[----:B------:R-:W-:Y:S01]  /*7ae0*/  ISETP.NE.AND.EX P2, PT, RZ, UR25, PT, P2 ;  /* 0x00000019ff007c0c */ /* 0x000fe2000bf45320 */
[----:B------:R-:W2:Y:S01]  /*7af0*/  @!UP4 LDCU UR5, c[0x0][0xb0c] ;  /* 0x00016180ff05c7ac */ /* 0x000ea20008000800 */
[----:B-1----:R-:W-:Y:S07]  /*7b00*/  UIMAD.WIDE.U32 UR6, UR15, UR8, URZ ;  /* 0x000000080f0672a5 */ /* 0x002fee000f8e00ff */
[----:B------:R-:W-:Y:S01]  /*7b10*/  @!UP4 UMOV UR4, UR7 ;  /* 0x000000070004cc82 */ /* 0x000fe20008000000 */
[----:B--2---:R-:W-:Y:S02]  /*7b20*/  @!UP4 UISETP.NE.AND UP0, UPT, UR5, 0x1, UPT ;  /* 0x000000010500c88c */ /* 0x004fe4000bf05270 */
[----:B------:R-:W-:Y:S02]  /*7b30*/  @!UP4 USHF.R.U32.HI UR4, URZ, UR9, UR4 ;  /* 0x00000009ff04c299 */ /* 0x000fe40008011604 */
[----:B------:R-:W-:Y:S02]  /*7b40*/  UIMAD.WIDE.U32 UR6, UR14, UR11, URZ ;  /* 0x0000000b0e0672a5 */ /* 0x000fe4000f8e00ff */
[----:B------:R-:W-:Y:S02]  /*7b50*/  @!UP4 USEL UR8, UR15, UR4, !UP0 ;  /* 0x000000040f08c287 */ /* 0x000fe4000c000000 */
[----:B------:R-:W-:Y:S03]  /*7b60*/  @!UP4 UISETP.NE.AND UP0, UPT, UR10, 0x1, UPT ;  /* 0x000000010a00c88c */ /* 0x000fe6000bf05270 */
[----:B------:R-:W-:Y:S02]  /*7b70*/  @!UP4 UMOV UR6, UR7 ;  /* 0x000000070006cc82 */ /* 0x000fe40008000000 */
[----:B------:R-:W1:Y:S02]  /*7b80*/  @!UP4 LDCU UR4, c[0x0][0xb20] ;  /* 0x00016400ff04c7ac */ /* 0x000e640008000800 */
[----:B-1----:R-:W-:Y:S04]  /*7b90*/  @!UP4 USHF.R.U32.HI UR6, URZ, UR4, UR6 ;  /* 0x00000004ff06c299 */ /* 0x002fe80008011606 */
[----:B------:R-:W-:Y:S04]  /*7ba0*/  @!UP4 USEL UR6, UR14, UR6, !UP0 ;  /* 0x000000060e06c287 */ /* 0x000fe8000c000000 */
[----:B------:R-:W-:Y:S02]  /*7bb0*/  @!UP4 UIADD3 UR4, UPT, UPT, -UR8, UR6, URZ ;  /* 0x000000060804c290 */ /* 0x000fe4000fffe1ff */
[----:B------:R-:W-:Y:S02]  /*7bc0*/  @!UP4 UIADD3 UR6, UPT, UPT, UR8, -UR6, URZ ;  /* 0x800000060806c290 */ /* 0x000fe4000fffe0ff */
[----:B------:R-:W-:Y:S02]  /*7bd0*/  @!UP4 UIMAD UR15, UR4, UR5, UR15 ;  /* 0x00000005040fc2a4 */ /* 0x000fe4000f8e020f */
[----:B------:R-:W-:Y:S01]  /*7be0*/  @!UP4 UIMAD UR14, UR6, UR10, UR14 ;  /* 0x0000000a060ec2a4 */ /* 0x000fe2000f8e020e */
[----:B------:R-:W-:Y:S11]  /*7bf0*/  BRA.U UP1, `(.L_x_150) ;  /* 0x0000000101107547 */ /* 0x000ff6000b800000 */
[----:B------:R-:W-:Y:S04]  /*7c00*/  MOV R8, UR38 ;  /* 0x0000002600087c02 */ /* 0x000fe80008000f00 */
[----:B------:R-:W-:Y:S04]  /*7c10*/  SHF.L.U32 R8, R8, 0x1f, RZ ;  /* 0x0000001f08087819 */ /* 0x000fe800000006ff */
[----:B------:R-:W1:Y:S02]  /*7c20*/  SYNCS.PHASECHK.TRANS64.TRYWAIT P0, [UR19+0x498], R8 ;  /* 0x00049808ff0075a7 */ /* 0x000e640008001113 */
[----:B-1----:R-:W-:Y:S05]  /*7c30*/  @!P0 BRA `(.L_x_151) ;  /* 0x0000004400008947 */ /* 0x002fea0003800000 */
.L_x_150:
[----:B------:R-:W-:Y:S05]  /*7c40*/  BRA.U !UP6, `(.L_x_152) ;  /* 0x000000010e387547 */ /* 0x000fea000b800000 */
[----:B------:R-:W-:Y:S01]  /*7c50*/  UPLOP3.LUT UP2, UPT, UPT, UPT, UP5, 0x80, 0x8 ;  /* 0x000000000008789c */ /* 0x000fe20003f4f050 */
[----:B-1----:R-:W-:Y:S01]  /*7c60*/  HFMA2 R0, -RZ, RZ, 0, 5.9604644775390625e-08 ;  /* 0x00000001ff007431 */ /* 0x002fe200000001ff */
[----:B------:R-:W1:Y:S01]  /*7c70*/  LDCU.64 UR8, c[0x0][0x358] ;  /* 0x00006b00ff0877ac */ /* 0x000e620008000a00 */
[----:B------:R-:W-:Y:S03]  /*7c80*/  IMAD.MOV.U32 R79, RZ, RZ, 0x1 ;  /* 0x00000001ff4f7424 */ /* 0x000fe600078e00ff */
[----:B------:R-:W-:Y:S05]  /*7c90*/  PLOP3.LUT P0, PT, PT, PT, UP2, 0x80, 0x8 ;  /* 0x000000000008781c */ /* 0x000fea0003f0f028 */
[----:B------:R-:W2:Y:S01]  /*7ca0*/  @UP2 LDCU.64 UR4, c[0x0][0x888] ;  /* 0x00011100ff0427ac */ /* 0x000ea20008000a00 */
[----:B------:R-:W-:Y:S07]  /*7cb0*/  @UP2 UIMAD UR6, UR46, UR24, URZ ;  /* 0x000000182e0622a4 */ /* 0x000fee000f8e02ff */
[----:B------:R-:W-:Y:S01]  /*7cc0*/  @!P0 PRMT R79, R0, 0x7610, R79 ;  /* 0x00007610004f8816 */ /* 0x000fe2000000004f */
[----:B--2---:R-:W-:Y:S06]  /*7cd0*/  @UP2 UIMAD.WIDE UR4, UR6, 0x4, UR4 ;  /* 0x00000004060428a5 */ /* 0x004fec000f8e0204 */
[----:B------:R-:W-:Y:S01]  /*7ce0*/  IMAD.U32 R14, RZ, RZ, UR4 ;  /* 0x00000004ff0e7e24 */ /* 0x000fe2000f8e00ff */
[----:B------:R-:W-:Y:S04]  /*7cf0*/  MOV R15, UR5 ;  /* 0x00000005000f7c02 */ /* 0x000fe80008000f00 */
[----:B------:R-:W2:Y:S01]  /*7d00*/  @!UP2 LDCU UR4, c[0x0][0x880] ;  /* 0x00011000ff04a7ac */ /* 0x000ea20008000800 */
[----:B-1---5:R4:W5:Y:S02]  /*7d10*/  @P0 LDG.E R39, desc[UR8][R14.64] ;  /* 0x000000080e270981 */ /* 0x022964000c1e1900 */
[----:B--2-4-:R-:W-:Y:S07]  /*7d20*/  @!P0 IMAD.U32 R39, RZ, RZ, UR4 ;  /* 0x00000004ff278e24 */ /* 0x014fee000f8e00ff */
.L_x_152:
[----:B-----5:R-:W-:Y:S01]  /*7d30*/  @!P2 FSETP.EQ.AND P0, PT, R39, RZ, PT ;  /* 0x000000ff2700a20b */ /* 0x020fe20003f02000 */
[----:B------:R-:W-:Y:S01]  /*7d40*/  @!UPT UIADD3 URZ, UPT, UPT, URZ, URZ, URZ ;  /* 0x000000fffffff290 */ /* 0x000fe2000fffe0ff */
[----:B------:R-:W-:Y:S11]  /*7d50*/  @!P2 BRA `(.L_x_153) ;  /* 0x000000000014a947 */ /* 0x000ff60003800000 */
[----:B------:R-:W-:Y:S02]  /*7d60*/  LOP3.LUT P2, RZ, R79, 0xff, RZ, 0xc0, !PT ;  /* 0x000000ff4fff7812 */ /* 0x000fe4000784c0ff */
[----:B------:R-:W-:Y:S04]  /*7d70*/  PLOP3.LUT P0, PT, PT, PT, UP2, 0x80, 0x8 ;  /* 0x000000000008781c */ /* 0x000fe80003f0f028 */
[----:B------:R-:W-:Y:S07]  /*7d80*/  PLOP3.LUT P0, PT, P0, PT, PT, 0x8, 0x80 ;  /* 0x000000000080781c */ /* 0x000fee000070e170 */
[----:B------:R-:W-:Y:S11]  /*7d90*/  @P2 FSETP.EQ.AND P0, PT, R39, RZ, PT ;  /* 0x000000ff2700220b */ /* 0x000ff60003f02000 */
[----:B------:R-:W-:Y:S02]  /*7da0*/  @!UPT UIADD3 URZ, UPT, UPT, URZ, URZ, URZ ;  /* 0x000000fffffff290 */ /* 0x000fe4000fffe0ff */
.L_x_153:
[----:B------:R-:W2:Y:S01]  /*7db0*/  SYNCS.PHASECHK.TRANS64.TRYWAIT P2, [UR19+0x488], R3 ;  /* 0x00048803ff0075a7 */ /* 0x000ea20008041113 */
[----:B------:R-:W-:Y:S04]  /*7dc0*/  @P1 SHF.R.U32.HI R4, RZ, 0x10, R5 ;  /* 0x00000010ff041819 */ /* 0x000fe80000011605 */
[----:B------:R-:W-:Y:S02]  /*7dd0*/  @P1 R2UR UR46, R4 ;  /* 0x00000000042e12ca */ /* 0x000fe400000e0000 */
[----:B------:R-:W-:Y:S01]  /*7de0*/  ELECT P1, URZ, PT ;  /* 0x0000000000ff782f */ /* 0x000fe20003820000 */
[----:B------:R-:W-:Y:S01]  /*7df0*/  @!UPT UIADD3 URZ, UPT, UPT, URZ, URZ, URZ ;  /* 0x000000fffffff290 */ /* 0x000fe2000fffe0ff */
[----:B--2---:R-:W-:Y:S11]  /*7e00*/  @!P2 BRA `(.L_x_154) ;  /* 0x0000004000a4a947 */ /* 0x004ff60003800000 */
.L_x_340:
[----:B------:R-:W-:Y:S02]  /*7e10*/  PLOP3.LUT P1, PT, P0, P1, PT, 0xf2, 0x2f ;  /* 0x00000000002f781c */ /* 0x000fe40000723e72 */
[----:B------:R-:W-:Y:S02]  /*7e20*/  R2UR UR37, R83 ;  /* 0x00000000532572ca */ /* 0x000fe400000e0000 */
[----:B------:R-:W-:Y:S02]  /*7e30*/  LOP3.LUT R10, R10, 0x1, RZ, 0x3c, !PT ;  /* 0x000000010a0a7812 */ /* 0x000fe400078e3cff */
[----:B------:R-:W-:Y:S07]  /*7e40*/  LOP3.LUT R9, R9, 0x1, RZ, 0x3c, !PT ;  /* 0x0000000109097812 */ /* 0x000fee00078e3cff */
[----:B------:R-:W-:Y:S01]  /*7e50*/  VOTEU.ALL UP0, P1 ;  /* 0x0000000000ff7886 */ /* 0x000fe20000800000 */
[----:B-1----:R-:W-:Y:S04]  /*7e60*/  @!P1 IADD3 R3, P0, PT, R12, 0x580, RZ ;  /* 0x000005800c039810 */ /* 0x002fe80007f1e0ff */
[----:B------:R-:W1:Y:S01]  /*7e70*/  @!UP0 LDCU.128 UR20, c[0x0][0x980] ;  /* 0x00013000ff1487ac */ /* 0x000e620008000c00 */
[----:B------:R-:W-:Y:S01]  /*7e80*/  @!P1 IMAD.X R0, RZ, RZ, R13, P0 ;  /* 0x000000ffff009224 */ /* 0x000fe200000e060d */
[----:B------:R-:W2:Y:S01]  /*7e90*/  @!UP0 LDCU.64 UR6, c[0x0][0x990] ;  /* 0x00013200ff0687ac */ /* 0x000ea20008000a00 */
[----:B------:R-:W-:Y:S02]  /*7ea0*/  @!UP0 USHF.L.U32 UR11, UR45, 0x6, URZ ;  /* 0x000000062d0b8899 */ /* 0x000fe400080006ff */
[----:B------:R-:W-:Y:S02]  /*7eb0*/  @!UP0 USHF.L.U32 UR10, UR47, 0x6, URZ ;  /* 0x000000062f0a8899 */ /* 0x000fe400080006ff */
[----:B-1----:R-:W-:Y:S02]  /*7ec0*/  UIMAD.WIDE.U32 UR4, UR11, UR21, URZ ;  /* 0x000000150b0472a5 */ /* 0x002fe4000f8e00ff */
[----:B------:R-:W-:Y:S02]  /*7ed0*/  @!UP0 UISETP.NE.AND UP1, UPT, UR20, 0x1, UPT ;  /* 0x000000011400888c */ /* 0x000fe4000bf25270 */
[----:B------:R-:W-:Y:S02]  /*7ee0*/  @!UP0 UIADD3 UR8, UPT, UPT, UR19, 0x600, URZ ;  /* 0x0000060013088890 */ /* 0x000fe4000fffe0ff */
[----:B------:R-:W-:Y:S02]  /*7ef0*/  @!UP0 UIADD3 UR9, UPT, UPT, UR19, 0x480, URZ ;  /* 0x0000048013098890 */ /* 0x000fe4000fffe0ff */
[----:B------:R-:W-:Y:S02]  /*7f00*/  UIADD3 UR47, UPT, UPT, UR14, UR37, URZ ;  /* 0x000000250e2f7290 */ /* 0x000fe4000fffe0ff */
[----:B------:R-:W-:Y:S01]  /*7f10*/  UIADD3 UR45, UPT, UPT, UR15, UR63, URZ ;  /* 0x0000003f0f2d7290 */ /* 0x000fe2000fffe0ff */
[----:B------:R-:W-:Y:S02]  /*7f20*/  @!UP0 UMOV UR4, UR5 ;  /* 0x0000000500048c82 */ /* 0x000fe40008000000 */
[----:B------:R-:W-:Y:S04]  /*7f30*/  @!UP0 USHF.R.U32.HI UR4, URZ, UR22, UR4 ;  /* 0x00000016ff048299 */ /* 0x000fe80008011604 */
[----:B------:R-:W-:Y:S02]  /*7f40*/  @!UP0 USEL UR12, UR11, UR4, !UP1 ;  /* 0x000000040b0c8287 */ /* 0x000fe4000c800000 */
[----:B------:R-:W-:Y:S02]  /*7f50*/  @!UP0 UISETP.NE.AND UP1, UPT, UR23, 0x1, UPT ;  /* 0x000000011700888c */ /* 0x000fe4000bf25270 */
[----:B--2---:R-:W-:Y:S02]  /*7f60*/  UIMAD.WIDE.U32 UR4, UR12, UR6, URZ ;  /* 0x000000060c0472a5 */ /* 0x004fe4000f8e00ff */
[----:B------:R-:W-:Y:S04]  /*7f70*/  @!UP0 UPRMT UR6, URZ, 0x40, URZ ;  /* 0x00000040ff068896 */ /* 0x000fe800080000ff */
[----:B------:R-:W-:Y:S01]  /*7f80*/  @!UP0 UPRMT UR6, UR6, 0x5410, URZ ;  /* 0x0000541006068896 */ /* 0x000fe200080000ff */
[----:B------:R-:W-:Y:S02]  /*7f90*/  @!UP0 UMOV UR4, UR5 ;  /* 0x0000000500048c82 */ /* 0x000fe40008000000 */
[----:B------:R-:W-:Y:S04]  /*7fa0*/  @!UP0 USHF.R.U32.HI UR4, URZ, UR7, UR4 ;  /* 0x00000007ff048299 */ /* 0x000fe80008011604 */
[----:B------:R-:W-:Y:S02]  /*7fb0*/  @!UP0 USEL UR13, UR12, UR4, !UP1 ;  /* 0x000000040c0d8287 */ /* 0x000fe4000c800000 */
[----:B------:R-:W-:Y:S02]  /*7fc0*/  @!UP0 UIADD3 UR4, UPT, UPT, -UR12, URZ, URZ ;  /* 0x000000ff0c048290 */ /* 0x000fe4000fffe1ff */
[----:B------:R-:W-:Y:S02]  /*7fd0*/  @!UP0 UIADD3 UR5, UPT, UPT, -UR13, URZ, URZ ;  /* 0x000000ff0d058290 */ /* 0x000fe4000fffe1ff */
[----:B------:R-:W-:Y:S02]  /*7fe0*/  @!UP0 UIMAD UR11, UR20, UR4, UR11 ;  /* 0x00000004140b82a4 */ /* 0x000fe4000f8e020b */
[----:B------:R-:W-:Y:S01]  /*7ff0*/  @!UP0 UIMAD UR12, UR23, UR5, UR12 ;  /* 0x00000005170c82a4 */ /* 0x000fe2000f8e020c */
[----:B------:R-:W-:Y:S01]  /*8000*/  @!P1 R2UR UR4, R0 ;  /* 0x00000000000492ca */ /* 0x000fe200000e0000 */
[----:B------:R-:W-:Y:S01]  /*8010*/  VOTEU.ALL UP0, P1 ;  /* 0x0000000000ff7886 */ /* 0x000fe20000800000 */
[----:B------:R-:W-:Y:S01]  /*8020*/  @!P1 R2UR UR5, R3 ;  /* 0x00000000030592ca */ /* 0x000fe200000e0000 */
[----:B------:R-:W-:Y:S10]  /*8030*/  UPLOP3.LUT UP1, UPT, UPT, UPT, UPT, 0x80, 0x8 ;  /* 0x000000000008789c */ /* 0x000ff40003f2f070 */
[----:B------:R-:W-:Y:S02]  /*8040*/  IMAD.U32 R5, RZ, RZ, UR4 ;  /* 0x00000004ff057e24 */ /* 0x000fe4000f8e00ff */
[----:B------:R-:W-:Y:S03]  /*8050*/  IMAD.U32 R4, RZ, RZ, UR5 ;  /* 0x00000005ff047e24 */ /* 0x000fe6000f8e00ff */
[----:B------:R-:W-:Y:S02]  /*8060*/  @!P1 R2UR UR5, R5 ;  /* 0x00000000050592ca */ /* 0x000fe400000e0000 */
[----:B------:R-:W-:Y:S11]  /*8070*/  @!P1 R2UR UR4, R4 ;  /* 0x00000000040492ca */ /* 0x000ff600000e0000 */
[----:B------:R-:W-:Y:S02]  /*8080*/  @!UPT UIADD3 URZ, UPT, UPT, URZ, URZ, URZ ;  /* 0x000000fffffff290 */ /* 0x000fe4000fffe0ff */
[----:B------:R1:W-:Y:S01]  /*8090*/  @!UP0 UTMALDG.4D.IM2COL [UR8], [UR4], UR6 ;  /* 0x00000008040083b4 */ /* 0x0003e20008058006 */
[----:B------:R1:W-:Y:S01]  /*80a0*/  @!P1 SYNCS.ARRIVE.TRANS64.RED.A0TR RZ, [UR19+0x480], R2 ;  /* 0x00048002ffff99a7 */ /* 0x0003e20008300413 */
[----:B------:R-:W-:Y:S01]  /*80b0*/  SYNCS.ARRIVE.TRANS64.RED.A1T0 RZ, [UR33], RZ ;  /* 0x000000ffffff79a7 */ /* 0x000fe20008100421 */
[----:B------:R-:W-:Y:S05]  /*80c0*/  BRA.U UP3, `(.L_x_155) ;  /* 0xfffffff503587547 */ /* 0x000fea000b83ffff */
[----:B------:R-:W-:Y:S07]  /*80d0*/  MOV R0, UR19 ;  /* 0x0000001300007c02 */ /* 0x000fee0008000f00 */
.L_x_156:
[----:B-1----:R-:W-:-:S04]  /*80e0*/  SHF.L.U32 R2, R10, 0x1f, RZ ;  /* 0x0000001f0a027819 */ /* 0x002fc800000006ff */
[----:B------:R1:W2:Y:S03]  /*80f0*/  SYNCS.PHASECHK.TRANS64.TRYWAIT P0, [R0+URZ+0x488], R2 ;  /* 0x00048802000075a7 */ /* 0x0002a600080011ff */
[----:B--2---:R-:W-:Y:S05]  /*8100*/  @!P0 NANOSLEEP.SYNCS 0x989680 ;  /* 0x009896800000895d */ /* 0x004fea0003900000 */
[----:B------:R-:W2:Y:S02]  /*8110*/  @!P0 SYNCS.PHASECHK.TRANS64 P0, [R0+URZ+0x488], R2 ;  /* 0x00048802000085a7 */ /* 0x000ea400080010ff */
[----:B--23--:R-:W-:Y:S05]  /*8120*/  @P0 EXIT ;  /* 0x000000000000094d */ /* 0x00cfea0003800000 */
[----:B------:R-:W-:Y:S05]  /*8130*/  BRA `(.L_x_156) ;  /* 0xfffffffc00e87947 */ /* 0x000fea000383ffff */
.L_x_147:
[----:B------:R-:W-:-:S06]  /*8140*/  UISETP.GE.AND UP0, UPT, UR18, 0x4, UPT ;  /* 0x000000041200788c */ /* 0x000fcc000bf06270 */
[----:B------:R-:W-:-:S13]  /*8150*/  PLOP3.LUT P0, PT, PT, PT, UP0, 0x80, 0x8 ;  /* 0x000000000008781c */ /* 0x000fda0003f0f008 */
[----:B-1----:R-:W-:Y:S05]  /*8160*/  @!P0 EXIT ;  /* 0x000000000000894d */ /* 0x002fea0003800000 */
[----:B------:R-:W1:Y:S08]  /*8170*/  S2UR UR4, SR_CgaCtaId ;  /* 0x00000000000479c3 */ /* 0x000e700000008800 */
[----:B------:R-:W-:Y:S01]  /*8180*/  BAR.SYNC.DEFER_BLOCKING 0x6, 0xa0 ;  /* 0x0182800000007b1d */ /* 0x000fe20000010000 */
[C---:B------:R-:W-:Y:S01]  /*8190*/  IMAD.SHL.U32 R3, R69.reuse, 0x40, RZ ;  /* 0x0000004045037824 */ /* 0x040fe200078e00ff */
[----:B------:R-:W-:Y:S01]  /*81a0*/  SHF.R.U32.HI R6, RZ, 0x1, R69 ;  /* 0x00000001ff067819 */ /* 0x000fe20000011645 */
[----:B------:R-:W-:Y:S01]  /*81b0*/  IMAD.SHL.U32 R0, R80, 0x800, RZ ;  /* 0x0000080050007824 */ /* 0x000fe200078e00ff */
[----:B------:R-:W-:Y:S01]  /*81c0*/  CS2R R86, SRZ ;  /* 0x0000000000567805 */ /* 0x000fe2000001ff00 */
[----:B------:R-:W-:Y:S01]  /*81d0*/  IMAD.SHL.U32 R78, R69, 0x8, RZ ;  /* 0x00000008454e7824 */ /* 0x000fe200078e00ff */
[----:B------:R-:W-:Y:S01]  /*81e0*/  UMOV UR44, 0x400 ;  /* 0x00000400002c7882 */ /* 0x000fe20000000000 */
[C---:B------:R-:W-:Y:S01]  /*81f0*/  LOP3.LUT R7, R3.reuse, 0x180, RZ, 0xc0, !PT ;  /* 0x0000018003077812 */ /* 0x040fe200078ec0ff */
[----:B------:R-:W2:Y:S01]  /*8200*/  LDC.64 R74, c[0x0][0x888] ;  /* 0x00022200ff4a7b82 */ /* 0x000ea20000000a00 */
[----:B------:R-:W-:Y:S01]  /*8210*/  LOP3.LUT R3, R3, 0x640, RZ, 0xc0, !PT ;  /* 0x0000064003037812 */ /* 0x000fe200078ec0ff */
[----:B------:R-:W-:Y:S01]  /*8220*/  IMAD.U32 R37, R69, 0x10000, RZ ;  /* 0x0001000045257824 */ /* 0x000fe200078e00ff */
[----:B------:R-:W-:Y:S01]  /*8230*/  LOP3.LUT R6, R7, 0x20, R6, 0xf8, !PT ;  /* 0x0000002007067812 */ /* 0x000fe200078ef806 */
[----:B------:R-:W-:Y:S01]  /*8240*/  IMAD.MOV.U32 R36, RZ, RZ, RZ ;  /* 0x000000ffff247224 */ /* 0x000fe200078e00ff */
[----:B------:R-:W-:Y:S01]  /*8250*/  LOP3.LUT R0, R3, 0x800, R0, 0xf8, !PT ;  /* 0x0000080003007812 */ /* 0x000fe200078ef800 */
[----:B------:R-:W-:Y:S01]  /*8260*/  IMAD.MOV.U32 R85, RZ, RZ, RZ ;  /* 0x000000ffff557224 */ /* 0x000fe200078e00ff */
[----:B------:R-:W-:Y:S01]  /*8270*/  LOP3.LUT R78, R6, 0x30, R78, 0x78, !PT ;  /* 0x00000030064e7812 */ /* 0x000fe200078e784e */
[----:B------:R-:W3:Y:S01]  /*8280*/  LDC.64 R76, c[0x0][0x890] ;  /* 0x00022400ff4c7b82 */ /* 0x000ee20000000a00 */
[----:B------:R-:W4:Y:S02]  /*8290*/  LDCU UR50, c[0x0][0x370] ;  /* 0x00006e00ff3277ac */ /* 0x000f240008000800 */
[----:B------:R-:W-:Y:S01]  /*82a0*/  LOP3.LUT R78, R0, R78, RZ, 0xfc, !PT ;  /* 0x0000004e004e7212 */ /* 0x000fe200078efcff */
[----:B------:R-:W-:Y:S01]  /*82b0*/  IMAD.SHL.U32 R0, R80, 0x200000, RZ ;  /* 0x0020000050007824 */ /* 0x000fe200078e00ff */
[----:B------:R-:W2:Y:S03]  /*82c0*/  LDCU UR42, c[0x0][0xb0c] ;  /* 0x00016180ff2a77ac */ /* 0x000ea60008000800 */
[----:B------:R-:W2:Y:S01]  /*82d0*/  LDC.64 R72, c[0x0][0x8b0] ;  /* 0x00022c00ff487b82 */ /* 0x000ea20000000a00 */
[----:B-1----:R-:W-:Y:S01]  /*82e0*/  ULEA UR44, UR4, UR44, 0x18 ;  /* 0x0000002c042c7291 */ /* 0x002fe2000f8ec0ff */
[----:B------:R-:W-:Y:S01]  /*82f0*/  LOP3.LUT R0, R0, 0x200000, RZ, 0xc0, !PT ;  /* 0x0020000000007812 */ /* 0x000fe200078ec0ff */
[----:B------:R-:W1:Y:S03]  /*8300*/  LDCU.64 UR4, c[0x0][0xa90] ;  /* 0x00015200ff0477ac */ /* 0x000e660008000a00 */
[----:B------:R-:W-:Y:S01]  /*8310*/  LOP3.LUT R37, R0, 0x400000, R37, 0xf8, !PT ;  /* 0x0040000000257812 */ /* 0x000fe200078ef825 */
[----:B------:R-:W-:Y:S01]  /*8320*/  VIADD R88, R78, UR44 ;  /* 0x0000002c4e587c36 */ /* 0x000fe20008000000 */
[----:B------:R-:W2:Y:S01]  /*8330*/  LDC.64 R70, c[0x0][0x8a8] ;  /* 0x00022a00ff467b82 */ /* 0x000ea20000000a00 */
[----:B------:R-:W2:Y:S01]  /*8340*/  LDCU UR38, c[0x0][0xb30] ;  /* 0x00016600ff2677ac */ /* 0x000ea20008000800 */
[----:B------:R-:W4:Y:S01]  /*8350*/  LDS R2, [UR44+0x4f0] ;  /* 0x0004f02cff027984 */ /* 0x000f220008000800 */
[----:B------:R-:W2:Y:S01]  /*8360*/  LDCU.64 UR60, c[0x0][0x888] ;  /* 0x00011100ff3c77ac */ /* 0x000ea20008000a00 */
[----:B------:R-:W2:Y:S01]  /*8370*/  LDCU.64 UR40, c[0x0][0xb28] ;  /* 0x00016500ff2877ac */ /* 0x000ea20008000a00 */
[----:B-1----:R-:W-:Y:S01]  /*8380*/  IMAD.U32 R82, RZ, RZ, UR4 ;  /* 0x00000004ff527e24 */ /* 0x002fe2000f8e00ff */
[----:B------:R-:W-:Y:S01]  /*8390*/  UIADD3 UR4, UPT, UPT, UR44, 0x1600, URZ ;  /* 0x000016002c047890 */ /* 0x000fe2000fffe0ff */
[----:B------:R-:W-:Y:S01]  /*83a0*/  IMAD.U32 R81, RZ, RZ, UR5 ;  /* 0x00000005ff517e24 */ /* 0x000fe2000f8e00ff */
[----:B------:R-:W1:Y:S04]  /*83b0*/  LDCU.128 UR52, c[0x0][0xb10] ;  /* 0x00016200ff3477ac */ /* 0x000e680008000c00 */
[----:B------:R-:W-:Y:S01]  /*83c0*/  IMAD.U32 R89, RZ, RZ, UR4 ;  /* 0x00000004ff597e24 */ /* 0x000fe2000f8e00ff */
[----:B------:R-:W1:Y:S01]  /*83d0*/  LDCU.128 UR56, c[0x0][0xa80] ;  /* 0x00015000ff3877ac */ /* 0x000e620008000c00 */
[----:B------:R-:W1:Y:S01]  /*83e0*/  LDCU UR49, c[0x0][0x374] ;  /* 0x00006e80ff3177ac */ /* 0x000e620008000800 */
[----:B------:R-:W-:Y:S01]  /*83f0*/  UIADD3 UR62, UPT, UPT, UR44, 0x600, URZ ;  /* 0x000006002c3e7890 */ /* 0x000fe2000fffe0ff */
[C---:B----4-:R-:W-:Y:S01]  /*8400*/  VIADD R3, R2.reuse, 0x20 ;  /* 0x0000002002037836 */ /* 0x050fe20000000000 */
[----:B------:R-:W-:-:S04]  /*8410*/  LOP3.LUT R2, R2, 0xffff, RZ, 0xc0, !PT ;  /* 0x0000ffff02027812 */ /* 0x000fc800078ec0ff */
[----:B------:R-:W-:-:S05]  /*8420*/  LOP3.LUT R3, R3, 0xffff, RZ, 0xc0, !PT ;  /* 0x0000ffff03037812 */ /* 0x000fca00078ec0ff */
[----:B------:R4:W-:Y:S02]  /*8430*/  STL.64 [R1], R2 ;  /* 0x0000000201007387 */ /* 0x0009e40000100a00 */
[----:B----4-:R-:W-:-:S05]  /*8440*/  IMAD.SHL.U32 R2, R69, 0x10, RZ ;  /* 0x0000001045027824 */ /* 0x010fca00078e00ff */
[----:B------:R-:W-:-:S04]  /*8450*/  LOP3.LUT R2, R2, 0x20, RZ, 0xc0, !PT ;  /* 0x0000002002027812 */ /* 0x000fc800078ec0ff */
[----:B-123--:R-:W-:-:S07]  /*8460*/  IADD3 R88, PT, PT, -R2, 0x600, R88 ;  /* 0x0000060002587810 */ /* 0x00efce0007ffe158 */
.L_x_174:
[----:B------:R-:W-:Y:S04]  /*8470*/  SHF.L.U32 R2, R86, 0x1f, RZ ;  /* 0x0000001f56027819 */ /* 0x000fe800000006ff */
[----:B-1----:R-:W1:Y:S02]  /*8480*/  SYNCS.PHASECHK.TRANS64.TRYWAIT P0, [UR44+0x4a0], R2 ;  /* 0x0004a002ff0075a7 */ /* 0x002e64000800112c */
[----:B-1----:R-:W-:Y:S05]  /*8490*/  @!P0 BRA `(.L_x_157) ;  /* 0x0000003c00188947 */ /* 0x002fea0003800000 */
.L_x_342:
[----:B-1----:R-:W-:Y:S01]  /*84a0*/  LEA R2, R36, UR43, 0x2 ;  /* 0x0000002b24027c11 */ /* 0x002fe2000f8e10ff */
[----:B------:R-:W1:Y:S01]  /*84b0*/  LDS.128 R4, [UR44+0x4e0] ;  /* 0x0004e02cff047984 */ /* 0x000e620008000c00 */
[----:B------:R-:W-:Y:S02]  /*84c0*/  UIADD3 UR4, UPT, UPT, UR44, 0x4a8, URZ ;  /* 0x000004a82c047890 */ /* 0x000fe4000fffe0ff */
[----:B------:R-:W-:Y:S01]  /*84d0*/  UISETP.GE.AND UP0, UPT, UR39, 0x1, UPT ;  /* 0x000000012700788c */ /* 0x000fe2000bf06270 */
[----:B------:R-:W-:Y:S01]  /*84e0*/  @!PT LDS RZ, [RZ] ;  /* 0x00000000fffff984 */ /* 0x000fe20000000800 */
[----:B------:R-:W-:Y:S01]  /*84f0*/  @!PT LDS RZ, [RZ] ;  /* 0x00000000fffff984 */ /* 0x000fe20000000800 */
[----:B------:R-:W-:Y:S01]  /*8500*/  @!PT LDS RZ, [RZ] ;  /* 0x00000000fffff984 */ /* 0x000fe20000000800 */
[----:B------:R-:W-:Y:S01]  /*8510*/  @!PT LDS RZ, [RZ] ;  /* 0x00000000fffff984 */ /* 0x000fe20000000800 */
[----:B------:R2:W-:Y:S06]  /*8520*/  MEMBAR.ALL.CTA ;  /* 0x0000000000007992 */ /* 0x0005ec0000008000 */
[----:B--2---:R-:W2:Y:S01]  /*8530*/  FENCE.VIEW.ASYNC.S ;  /* 0x00000000000073c6 */ /* 0x004ea20000000000 */
[----:B------:R-:W-:Y:S09]  /*8540*/  UPRMT UR4, URZ, 0x654, UR4 ;  /* 0x00000654ff047896 */ /* 0x000ff20008000004 */
[----:B--2---:R-:W-:Y:S01]  /*8550*/  SYNCS.ARRIVE.TRANS64.RED.A1T0 RZ, [UR4], RZ ;  /* 0x000000ffffff79a7 */ /* 0x004fe20008100404 */
[----:B------:R-:W5:Y:S01]  /*8560*/  LDL R2, [R2] ;  /* 0x0000000002027983 */ /* 0x000f620000100800 */
[----:B-1----:R-:W-:Y:S11]  /*8570*/  LOP3.LUT P0, RZ, R6, 0x1, RZ, 0xc0, !PT ;  /* 0x0000000106ff7812 */ /* 0x002ff6000780c0ff */
[----:B------:R-:W-:Y:S02]  /*8580*/  @!UPT UIADD3 URZ, UPT, UPT, URZ, URZ, URZ ;  /* 0x000000fffffff290 */ /* 0x000fe4000fffe0ff */
[----:B------:R-:W-:Y:S01]  /*8590*/  VOTEU.ANY UP1, P0 ;  /* 0x0000000000ff7886 */ /* 0x000fe20000020100 */
[----:B------:R-:W-:Y:S01]  /*85a0*/  PLOP3.LUT P0, PT, PT, PT, UP1, 0x80, 0x8 ;  /* 0x000000000008781c */ /* 0x000fe20003f0f018 */
[----:B------:R-:W-:Y:S11]  /*85b0*/  UP2UR UR48, UPR, URZ, 0x2 ;  /* 0x00000002ff307883 */ /* 0x000ff60008000000 */
[----:B------:R-:W-:Y:S01]  /*85c0*/  @!UPT UIADD3 URZ, UPT, UPT, URZ, URZ, URZ ;  /* 0x000000fffffff290 */ /* 0x000fe2000fffe0ff */
[----:B------:R-:W-:Y:S02]  /*85d0*/  @P0 MOV R3, R4 ;  /* 0x0000000400030202 */ /* 0x000fe40000000f00 */
[----:B------:R-:W-:Y:S02]  /*85e0*/  @P0 LOP3.LUT R0, R5, 0xffff, RZ, 0xc0, !PT ;  /* 0x0000ffff05000812 */ /* 0x000fe400078ec0ff */
[----:B------:R-:W-:Y:S02]  /*85f0*/  @P0 R2UR UR5, R3 ;  /* 0x00000000030502ca */ /* 0x000fe400000e0000 */
[----:B------:R-:W-:Y:S11]  /*8600*/  @P0 R2UR UR4, R0 ;  /* 0x00000000000402ca */ /* 0x000ff600000e0000 */
[----:B------:R-:W-:Y:S02]  /*8610*/  @UP1 UMOV UR37, UR5 ;  /* 0x0000000500251c82 */ /* 0x000fe40008000000 */
[----:B------:R-:W-:Y:S01]  /*8620*/  @UP1 UMOV UR36, UR4 ;  /* 0x0000000400241c82 */ /* 0x000fe20008000000 */
[----:B------:R-:W-:Y:S05]  /*8630*/  BRA.U !UP0, `(.L_x_158) ;  /* 0x0000000108cc7547 */ /* 0x000fea000b800000 */
[----:B------:R-:W1:Y:S01]  /*8640*/  LDCU UR9, c[0x0][0xb20] ;  /* 0x00016400ff0977ac */ /* 0x000e620008000800 */
[----:B------:R-:W-:Y:S02]  /*8650*/  UIMAD.WIDE.U32 UR4, UR49, UR55, URZ ;  /* 0x00000037310472a5 */ /* 0x000fe4000f8e00ff */
[----:B------:R-:W-:Y:S02]  /*8660*/  UIMAD.WIDE.U32 UR6, UR50, UR52, URZ ;  /* 0x00000034320672a5 */ /* 0x000fe4000f8e00ff */
[----:B------:R-:W-:Y:S02]  /*8670*/  UIMAD.WIDE.U32 UR10, UR36, UR55, URZ ;  /* 0x00000037240a72a5 */ /* 0x000fe4000f8e00ff */
[----:B------:R-:W-:Y:S02]  /*8680*/  UISETP.NE.AND UP0, UPT, UR54, 0x1, UPT ;  /* 0x000000013600788c */ /* 0x000fe4000bf05270 */
[----:B------:R-:W-:Y:S02]  /*8690*/  UISETP.NE.AND UP1, UPT, UR42, 0x1, UPT ;  /* 0x000000012a00788c */ /* 0x000fe4000bf25270 */
[----:B------:R-:W-:Y:S02]  /*86a0*/  UISETP.NE.AND UP2, UPT, UR39, 0x1, UPT ;  /* 0x000000012700788c */ /* 0x000fe4000bf45270 */
[----:B------:R-:W-:Y:S01]  /*86b0*/  UIMAD.WIDE.U32 UR12, UR37, UR52, URZ ;  /* 0x00000034250c72a5 */ /* 0x000fe2000f8e00ff */
[----:B------:R-:W-:Y:S01]  /*86c0*/  UMOV UR4, UR5 ;  /* 0x0000000500047c82 */ /* 0x000fe20008000000 */
[----:B------:R-:W-:Y:S01]  /*86d0*/  UMOV UR6, UR11 ;  /* 0x0000000b00067c82 */ /* 0x000fe20008000000 */
[----:B-1----:R-:W-:Y:S03]  /*86e0*/  USHF.R.U32.HI UR8, URZ, UR9, UR4 ;  /* 0x00000009ff087299 */ /* 0x002fe60008011604 */
[----:B------:R-:W-:Y:S02]  /*86f0*/  UMOV UR4, UR7 ;  /* 0x0000000700047c82 */ /* 0x000fe40008000000 */
[----:B------:R-:W-:Y:S02]  /*8700*/  USHF.R.U32.HI UR5, URZ, UR53, UR4 ;  /* 0x00000035ff057299 */ /* 0x000fe40008011604 */
[----:B------:R-:W-:Y:S02]  /*8710*/  USEL UR4, UR49, UR8, !UP0 ;  /* 0x0000000831047287 */ /* 0x000fe4000c000000 */
[----:B------:R-:W-:Y:S02]  /*8720*/  USHF.R.U32.HI UR8, URZ, UR9, UR6 ;  /* 0x00000009ff087299 */ /* 0x000fe40008011606 */
[----:B------:R-:W-:Y:S02]  /*8730*/  UIMAD.WIDE.U32 UR6, UR4, UR40, URZ ;  /* 0x00000028040672a5 */ /* 0x000fe4000f8e00ff */
[----:B------:R-:W-:Y:S02]  /*8740*/  USEL UR9, UR50, UR5, !UP1 ;  /* 0x0000000532097287 */ /* 0x000fe4000c800000 */
[----:B------:R-:W-:Y:S02]  /*8750*/  USEL UR8, UR36, UR8, !UP0 ;  /* 0x0000000824087287 */ /* 0x000fe4000c000000 */
[----:B------:R-:W-:Y:S01]  /*8760*/  UIMAD.WIDE.U32 UR10, UR9, UR40, URZ ;  /* 0x00000028090a72a5 */ /* 0x000fe2000f8e00ff */
[----:B------:R-:W-:Y:S01]  /*8770*/  UMOV UR6, UR7 ;  /* 0x0000000700067c82 */ /* 0x000fe20008000000 */
[----:B------:R-:W-:Y:S01]  /*8780*/  UMOV UR5, UR13 ;  /* 0x0000000d00057c82 */ /* 0x000fe20008000000 */
[----:B------:R-:W-:Y:S02]  /*8790*/  @UP2 USHF.R.U32.HI UR4, URZ, UR41, UR6 ;  /* 0x00000029ff042299 */ /* 0x000fe40008011606 */
[----:B------:R-:W-:Y:S02]  /*87a0*/  USHF.R.U32.HI UR5, URZ, UR53, UR5 ;  /* 0x00000035ff057299 */ /* 0x000fe40008011605 */
[----:B------:R-:W-:Y:S02]  /*87b0*/  UIMAD UR4, UR39, UR4, URZ ;  /* 0x00000004270472a4 */ /* 0x000fe4000f8e02ff */
[----:B------:R-:W-:Y:S02]  /*87c0*/  USEL UR5, UR37, UR5, !UP1 ;  /* 0x0000000525057287 */ /* 0x000fe4000c800000 */
[----:B------:R-:W-:Y:S01]  /*87d0*/  UISETP.GE.AND UP0, UPT, UR8, UR4, UPT ;  /* 0x000000040800728c */ /* 0x000fe2000bf06270 */
[----:B------:R-:W-:Y:S01]  /*87e0*/  UMOV UR6, UR11 ;  /* 0x0000000b00067c82 */ /* 0x000fe20008000000 */
[----:B------:R-:W-:Y:S02]  /*87f0*/  UIMAD.WIDE.U32 UR10, UR8, UR40, URZ ;  /* 0x00000028080a72a5 */ /* 0x000fe4000f8e00ff */
[----:B------:R-:W-:Y:S04]  /*8800*/  @UP2 USHF.R.U32.HI UR9, URZ, UR41, UR6 ;  /* 0x00000029ff092299 */ /* 0x000fe80008011606 */
[----:B------:R-:W-:Y:S01]  /*8810*/  UIMAD UR6, UR39, UR9, URZ ;  /* 0x00000009270672a4 */ /* 0x000fe2000f8e02ff */
[----:B------:R-:W-:Y:S03]  /*8820*/  UMOV UR4, UR11 ;  /* 0x0000000b00047c82 */ /* 0x000fe60008000000 */
[----:B------:R-:W-:Y:S02]  /*8830*/  UISETP.GE.OR UP0, UPT, UR5, UR6, UP0 ;  /* 0x000000060500728c */ /* 0x000fe40008706670 */
[----:B------:R-:W-:Y:S02]  /*8840*/  USHF.R.U32.HI UR4, URZ, UR41, UR4 ;  /* 0x00000029ff047299 */ /* 0x000fe40008011604 */
[----:B------:R-:W-:Y:S02]  /*8850*/  UIMAD.WIDE.U32 UR6, UR5, UR40, URZ ;  /* 0x00000028050672a5 */ /* 0x000fe4000f8e00ff */
[----:B------:R-:W-:Y:S02]  /*8860*/  USEL UR11, UR8, UR4, !UP2 ;  /* 0x00000004080b7287 */ /* 0x000fe4000d000000 */
[----:B------:R-:W-:Y:S02]  /*8870*/  UIADD3 UR6, UPT, UPT, -UR5, URZ, URZ ;  /* 0x000000ff05067290 */ /* 0x000fe4000fffe1ff */
[----:B------:R-:W-:Y:S02]  /*8880*/  UIADD3 UR10, UPT, UPT, -UR11, URZ, URZ ;  /* 0x000000ff0b0a7290 */ /* 0x000fe4000fffe1ff */
[----:B------:R-:W-:Y:S02]  /*8890*/  UIMAD UR6, UR42, UR6, UR37 ;  /* 0x000000062a0672a4 */ /* 0x000fe4000f8e0225 */
[----:B------:R-:W-:Y:S01]  /*88a0*/  UIMAD UR10, UR39, UR10, UR8 ;  /* 0x0000000a270a72a4 */ /* 0x000fe2000f8e0208 */
[----:B------:R-:W-:Y:S01]  /*88b0*/  @!UP0 UMOV UR4, UR7 ;  /* 0x0000000700048c82 */ /* 0x000fe20008000000 */
[----:B------:R-:W-:Y:S02]  /*88c0*/  UIADD3 UR7, UPT, UPT, -UR8, URZ, URZ ;  /* 0x000000ff08077290 */ /* 0x000fe4000fffe1ff */
[----:B------:R-:W-:Y:S04]  /*88d0*/  @!UP0 USHF.R.U32.HI UR4, URZ, UR41, UR4 ;  /* 0x00000029ff048299 */ /* 0x000fe80008011604 */
[----:B------:R-:W-:Y:S04]  /*88e0*/  @!UP0 USEL UR4, UR5, UR4, !UP2 ;  /* 0x0000000405048287 */ /* 0x000fe8000d000000 */
[----:B------:R-:W-:Y:S02]  /*88f0*/  @!UP0 UIMAD UR9, UR9, UR10, UR4 ;  /* 0x0000000a090982a4 */ /* 0x000fe4000f8e0204 */
[----:B------:R-:W-:Y:S02]  /*8900*/  @!UP0 UIADD3 UR10, UPT, UPT, UR11, -UR4, URZ ;  /* 0x800000040b0a8290 */ /* 0x000fe4000fffe0ff */
[----:B------:R-:W-:Y:S02]  /*8910*/  UIMAD UR4, UR54, UR7, UR36 ;  /* 0x00000007360472a4 */ /* 0x000fe4000f8e0224 */
[----:B------:R-:W-:Y:S03]  /*8920*/  @!UP0 UIMAD UR8, UR10, UR39, UR5 ;  /* 0x000000270a0882a4 */ /* 0x000fe6000f8e0205 */
[----:B------:R-:W-:Y:S02]  /*8930*/  @!UP0 UMOV UR5, UR9 ;  /* 0x0000000900058c82 */ /* 0x000fe40008000000 */
[----:B------:R-:W-:Y:S02]  /*8940*/  UIMAD UR37, UR5, UR42, UR6 ;  /* 0x0000002a052572a4 */ /* 0x000fe4000f8e0206 */
[----:B------:R-:W-:Y:S11]  /*8950*/  UIMAD UR36, UR8, UR54, UR4 ;  /* 0x00000036082472a4 */ /* 0x000ff6000f8e0204 */
[----:B------:R-:W-:Y:S01]  /*8960*/  @!UPT UIADD3 URZ, UPT, UPT, URZ, URZ, URZ ;  /* 0x000000fffffff290 */ /* 0x000fe2000fffe0ff */
.L_x_158:
[----:B------:R-:W-:Y:S01]  /*8970*/  UISETP.NE.AND UP0, UPT, UR38, 0x1, UPT ;  /* 0x000000012600788c */ /* 0x000fe2000bf05270 */
[----:B------:R-:W-:Y:S04]  /*8980*/  @P0 SHF.R.U32.HI R4, RZ, 0x10, R5 ;  /* 0x00000010ff040819 */ /* 0x000fe80000011605 */
[----:B------:R-:W-:Y:S06]  /*8990*/  @P0 R2UR UR51, R4 ;  /* 0x00000000043302ca */ /* 0x000fec00000e0000 */
[----:B------:R-:W1:Y:S01]  /*89a0*/  @!UP0 LDCU.128 UR12, c[0x0][0xb10] ;  /* 0x00016200ff0c87ac */ /* 0x000e620008000c00 */
[----:B------:R-:W2:Y:S01]  /*89b0*/  @!UP0 LDCU UR5, c[0x0][0xb0c] ;  /* 0x00016180ff0587ac */ /* 0x000ea20008000800 */
[----:B------:R-:W3:Y:S01]  /*89c0*/  @!UP0 LDCU UR10, c[0x0][0xb20] ;  /* 0x00016400ff0a87ac */ /* 0x000ee20008000800 */
[----:B-1----:R-:W-:Y:S02]  /*89d0*/  UIMAD.WIDE.U32 UR8, UR37, UR12, URZ ;  /* 0x0000000c250872a5 */ /* 0x002fe4000f8e00ff */
[----:B------:R-:W-:Y:S02]  /*89e0*/  UIMAD.WIDE.U32 UR6, UR36, UR15, URZ ;  /* 0x0000000f240672a5 */ /* 0x000fe4000f8e00ff */
[----:B------:R-:W-:Y:S03]  /*89f0*/  @!UP0 UISETP.NE.AND UP1, UPT, UR14, 0x1, UPT ;  /* 0x000000010e00888c */ /* 0x000fe6000bf25270 */
[----:B------:R-:W-:Y:S01]  /*8a00*/  @!UP0 UMOV UR4, UR9 ;  /* 0x0000000900048c82 */ /* 0x000fe20008000000 */
[----:B--2---:R-:W-:Y:S02]  /*8a10*/  @!UP0 UISETP.NE.AND UP2, UPT, UR5, 0x1, UPT ;  /* 0x000000010500888c */ /* 0x004fe4000bf45270 */
[----:B------:R-:W-:Y:S01]  /*8a20*/  @!UP0 USHF.R.U32.HI UR4, URZ, UR13, UR4 ;  /* 0x0000000dff048299 */ /* 0x000fe20008011604 */
[----:B------:R-:W-:Y:S02]  /*8a30*/  @!UP0 UMOV UR6, UR7 ;  /* 0x0000000700068c82 */ /* 0x000fe40008000000 */
[----:B---3--:R-:W-:Y:S02]  /*8a40*/  @!UP0 USHF.R.U32.HI UR6, URZ, UR10, UR6 ;  /* 0x0000000aff068299 */ /* 0x008fe40008011606 */
[----:B------:R-:W-:Y:S02]  /*8a50*/  @!UP0 USEL UR7, UR37, UR4, !UP2 ;  /* 0x0000000425078287 */ /* 0x000fe4000d000000 */
[----:B------:R-:W-:Y:S04]  /*8a60*/  @!UP0 USEL UR6, UR36, UR6, !UP1 ;  /* 0x0000000624068287 */ /* 0x000fe8000c800000 */
[----:B------:R-:W-:Y:S02]  /*8a70*/  @!UP0 UIADD3 UR4, UPT, UPT, -UR7, UR6, URZ ;  /* 0x0000000607048290 */ /* 0x000fe4000fffe1ff */
[----:B------:R-:W-:Y:S02]  /*8a80*/  @!UP0 UIADD3 UR6, UPT, UPT, UR7, -UR6, URZ ;  /* 0x8000000607068290 */ /* 0x000fe4000fffe0ff */
[----:B------:R-:W-:Y:S02]  /*8a90*/  @!UP0 UIMAD UR37, UR4, UR5, UR37 ;  /* 0x00000005042582a4 */ /* 0x000fe4000f8e0225 */
[----:B------:R-:W-:Y:S02]  /*8aa0*/  @!UP0 UIMAD UR36, UR6, UR14, UR36 ;  /* 0x0000000e062482a4 */ /* 0x000fe4000f8e0224 */
[----:B------:R-:W-:Y:S09]  /*8ab0*/  ULOP3.LUT UP0, URZ, UR62, 0x1b0, URZ, 0xc0, !UPT ;  /* 0x000001b03eff7892 */ /* 0x000ff2000f80c0ff */
[----:B------:R-:W-:Y:S05]  /*8ac0*/  BRA.U !UP0, `(.L_x_159) ;  /* 0x0000000108407547 */ /* 0x000fea000b800000 */
[----:B------:R-:W1:Y:S01]  /*8ad0*/  LDCU.64 UR8, c[0x4][0x80] ;  /* 0x01001000ff0877ac */ /* 0x000e620008000a00 */
[----:B------:R-:W-:Y:S01]  /*8ae0*/  MOV R15, 0x0 ;  /* 0x00000000000f7802 */ /* 0x000fe20000000f00 */
[----:B------:R-:W-:Y:S02]  /*8af0*/  HFMA2 R12, -RZ, RZ, 0, 5.9604644775390625e-08 ;  /* 0x00000001ff0c7431 */ /* 0x000fe400000001ff */
[----:B------:R-:W-:Y:S02]  /*8b00*/  IMAD.MOV.U32 R8, RZ, RZ, 0x70 ;  /* 0x00000070ff087424 */ /* 0x000fe400078e00ff */
[----:B------:R-:W-:Y:S01]  /*8b10*/  IMAD.MOV.U32 R13, RZ, RZ, RZ ;  /* 0x000000ffff0d7224 */ /* 0x000fe200078e00ff */
[----:B------:R-:W2:Y:S01]  /*8b20*/  LDCU.64 UR6, c[0x4][0x88] ;  /* 0x01001100ff0677ac */ /* 0x000ea20008000a00 */
[----:B------:R-:W3:Y:S01]  /*8b30*/  LDC.64 R14, c[0x4][R15] ;  /* 0x010000000f0e7b82 */ /* 0x000ee20000000a00 */
[----:B------:R-:W4:Y:S01]  /*8b40*/  LDCU.64 UR4, c[0x4][0x8] ;  /* 0x01000100ff0477ac */ /* 0x000f220008000a00 */
[----:B-1----:R-:W-:Y:S01]  /*8b50*/  MOV R5, UR9 ;  /* 0x0000000900057c02 */ /* 0x002fe20008000f00 */
[----:B------:R-:W-:Y:S01]  /*8b60*/  IMAD.U32 R4, RZ, RZ, UR8 ;  /* 0x00000008ff047e24 */ /* 0x000fe2000f8e00ff */
[----:B--2---:R-:W-:Y:S01]  /*8b70*/  MOV R7, UR7 ;  /* 0x0000000700077c02 */ /* 0x004fe20008000f00 */
[----:B------:R-:W-:Y:S01]  /*8b80*/  IMAD.U32 R6, RZ, RZ, UR6 ;  /* 0x00000006ff067e24 */ /* 0x000fe2000f8e00ff */
[----:B----4-:R-:W-:Y:S01]  /*8b90*/  MOV R11, UR5 ;  /* 0x00000005000b7c02 */ /* 0x010fe20008000f00 */
[----:B------:R-:W-:Y:S02]  /*8ba0*/  IMAD.U32 R10, RZ, RZ, UR4 ;  /* 0x00000004ff0a7e24 */ /* 0x000fe4000f8e00ff */
[----:B------:R-:W-:Y:S07]  /*8bb0*/  LEPC R20, `(.L_x_159) ;  /* 0x000000001014794e */ /* 0x000fee0000000000 */
[----:B---3-5:R-:W-:Y:S05]  /*8bc0*/  CALL.ABS.NOINC R14 ;  /* 0x000000000e007343 */ /* 0x028fea0003c00000 */
.L_x_159:
[----:B------:R-:W-:Y:S01]  /*8bd0*/  LOP3.LUT P0, RZ, R89, 0x1b0, RZ, 0xc0, !PT ;  /* 0x000001b059ff7812 */ /* 0x000fe2000780c0ff */
[----:B------:R-:W-:Y:S11]  /*8be0*/  BSSY.RECONVERGENT B6, `(.L_x_160) ;  /* 0x0000013000067945 */ /* 0x000ff60003800200 */
[----:B------:R-:W-:Y:S01]  /*8bf0*/  @!UPT UIADD3 URZ, UPT, UPT, URZ, URZ, URZ ;  /* 0x000000fffffff290 */ /* 0x000fe2000fffe0ff */
[----:B------:R-:W-:Y:S05]  /*8c00*/  @!P0 BRA `(.L_x_161) ;  /* 0x0000000000408947 */ /* 0x000fea0003800000 */
        /* <DEDUP_REMOVED lines=16> */
.L_x_161:
[----:B------:R-:W-:Y:S05]  /*8d10*/  BSYNC.RECONVERGENT B6 ;  /* 0x0000000000067941 */ /* 0x000fea0003800200 */
.L_x_160:
[----:B------:R-:W-:Y:S02]  /*8d20*/  R2UR UR4, R84 ;  /* 0x00000000540472ca */ /* 0x000fe400000e0000 */
[----:B------:R-:W-:Y:S02]  /*8d30*/  ISETP.NE.U32.AND P3, PT, R76, RZ, PT ;  /* 0x000000ff4c00720c */ /* 0x000fe40003f65070 */
[----:B------:R-:W-:Y:S02]  /*8d40*/  ISETP.NE.U32.AND P4, PT, R72, RZ, PT ;  /* 0x000000ff4800720c */ /* 0x000fe40003f85070 */
[----:B------:R-:W-:Y:S02]  /*8d50*/  ISETP.NE.AND.EX P3, PT, R77, RZ, PT, P3 ;  /* 0x000000ff4d00720c */ /* 0x000fe40003f65330 */
[----:B------:R-:W-:Y:S02]  /*8d60*/  PLOP3.LUT P1, PT, PT, PT, PT, 0x8, 0x80 ;  /* 0x000000000080781c */ /* 0x000fe40003f2e170 */
[----:B------:R-:W-:Y:S03]  /*8d70*/  ISETP.NE.AND.EX P4, PT, R73, RZ, PT, P4 ;  /* 0x000000ff4900720c */ /* 0x000fe60003f85340 */
[----:B------:R-:W-:Y:S06]  /*8d80*/  UISETP.NE.AND UP1, UPT, UR4, URZ, UPT ;  /* 0x000000ff0400728c */ /* 0x000fec000bf25270 */
[----:B------:R-:W-:Y:S05]  /*8d90*/  PLOP3.LUT P0, PT, PT, PT, UP1, 0x80, 0x8 ;  /* 0x000000000008781c */ /* 0x000fea0003f0f018 */
[----:B------:R-:W1:Y:S08]  /*8da0*/  @UP1 LDCU.64 UR4, c[0x0][0x888] ;  /* 0x00011100ff0417ac */ /* 0x000e700008000a00 */
[----:B------:R-:W-:Y:S01]  /*8db0*/  @P0 PLOP3.LUT P1, PT, P3, PT, PT, 0x80, 0x8 ;  /* 0x000000000008081c */ /* 0x000fe20001f2f070 */
[----:B-1----:R-:W-:Y:S04]  /*8dc0*/  @UP1 UISETP.NE.U32.AND UP0, UPT, UR4, URZ, UPT ;  /* 0x000000ff0400128c */ /* 0x002fe8000bf05070 */
[----:B------:R-:W-:Y:S04]  /*8dd0*/  @UP1 UISETP.NE.AND.EX UP0, UPT, UR5, URZ, UPT, UP0 ;  /* 0x000000ff0500128c */ /* 0x000fe8000bf05300 */
[----:B------:R-:W-:Y:S01]  /*8de0*/  @UP1 USEL UR4, URZ, 0xffffffff, UP0 ;  /* 0xffffffffff041887 */ /* 0x000fe20008000000 */
[----:B------:R-:W-:Y:S11]  /*8df0*/  @!P3 BRA `(.L_x_162) ;  /* 0x000000000030b947 */ /* 0x000ff60003800000 */
[----:B------:R-:W-:Y:S01]  /*8e00*/  ISETP.NE.U32.AND P2, PT, R74, RZ, PT ;  /* 0x000000ff4a00720c */ /* 0x000fe20003f45070 */
[----:B------:R-:W1:Y:S01]  /*8e10*/  LDCU.64 UR6, c[0x0][0x358] ;  /* 0x00006b00ff0677ac */ /* 0x000e620008000a00 */
[----:B------:R-:W-:Y:S02]  /*8e20*/  IMAD.MOV.U32 R79, RZ, RZ, 0x1 ;  /* 0x00000001ff4f7424 */ /* 0x000fe400078e00ff */
[----:B------:R-:W-:Y:S11]  /*8e30*/  ISETP.NE.AND.EX P2, PT, R75, RZ, PT, P2 ;  /* 0x000000ff4b00720c */ /* 0x000ff60003f45320 */
[----:B------:R-:W-:Y:S02]  /*8e40*/  @!UPT UIADD3 URZ, UPT, UPT, URZ, URZ, URZ ;  /* 0x000000fffffff290 */ /* 0x000fe4000fffe0ff */
[----:B------:R-:W2:Y:S01]  /*8e50*/  @P2 LDC.64 R4, c[0x0][0x888] ;  /* 0x00022200ff042b82 */ /* 0x000ea20000000a00 */
[----:B------:R-:W-:Y:S04]  /*8e60*/  @P2 IMAD R0, R76, UR46, RZ ;  /* 0x0000002e4c002c24 */ /* 0x000fe8000f8e02ff */
[----:B--2---:R-:W-:Y:S04]  /*8e70*/  @P2 IMAD.WIDE R4, R0, 0x4, R4 ;  /* 0x0000000400042825 */ /* 0x004fe800078e0204 */
[----:B------:R-:W-:Y:S01]  /*8e80*/  HFMA2 R0, -RZ, RZ, 0, 5.9604644775390625e-08 ;  /* 0x00000001ff007431 */ /* 0x000fe200000001ff */
[----:B-1---5:R1:W5:Y:S04]  /*8e90*/  @P2 LDG.E R39, desc[UR6][R4.64] ;  /* 0x0000000604272981 */ /* 0x022368000c1e1900 */
[----:B------:R-:W-:Y:S01]  /*8ea0*/  @!P2 PRMT R79, R0, 0x7610, R79 ;  /* 0x00007610004fa816 */ /* 0x000fe2000000004f */
[----:B-1----:R-:W2:Y:S06]  /*8eb0*/  @!P2 LDC R39, c[0x0][0x880] ;  /* 0x00022000ff27ab82 */ /* 0x002eac0000000800 */
.L_x_162:
[----:B------:R-:W-:Y:S05]  /*8ec0*/  @!P4 BRA `(.L_x_163) ;  /* 0x000000000024c947 */ /* 0x000fea0003800000 */
[----:B------:R-:W-:Y:S01]  /*8ed0*/  ISETP.NE.U32.AND P2, PT, R70, RZ, PT ;  /* 0x000000ff4600720c */ /* 0x000fe20003f45070 */
[----:B------:R-:W1:Y:S03]  /*8ee0*/  LDCU.64 UR6, c[0x0][0x358] ;  /* 0x00006b00ff0677ac */ /* 0x000e660008000a00 */
[----:B------:R-:W-:Y:S11]  /*8ef0*/  ISETP.NE.AND.EX P2, PT, R71, RZ, PT, P2 ;  /* 0x000000ff4700720c */ /* 0x000ff60003f45320 */
[----:B------:R-:W-:Y:S02]  /*8f00*/  @!UPT UIADD3 URZ, UPT, UPT, URZ, URZ, URZ ;  /* 0x000000fffffff290 */ /* 0x000fe4000fffe0ff */
[----:B------:R-:W3:Y:S01]  /*8f10*/  @P2 LDC.64 R4, c[0x0][0x8a8] ;  /* 0x00022a00ff042b82 */ /* 0x000ee20000000a00 */
[----:B------:R-:W-:Y:S04]  /*8f20*/  @P2 IMAD R0, R72, UR46, RZ ;  /* 0x0000002e48002c24 */ /* 0x000fe8000f8e02ff */
[----:B---3--:R-:W-:Y:S05]  /*8f30*/  @P2 IMAD.WIDE R4, R0, 0x4, R4 ;  /* 0x0000000400042825 */ /* 0x008fea00078e0204 */
[----:B-1---5:R1:W5:Y:S02]  /*8f40*/  @P2 LDG.E R38, desc[UR6][R4.64] ;  /* 0x0000000604262981 */ /* 0x022364000c1e1900 */
[----:B-1----:R-:W3:Y:S02]  /*8f50*/  @!P2 LDC R38, c[0x0][0x8a0] ;  /* 0x00022800ff26ab82 */ /* 0x002ee40000000800 */
.L_x_163:
[----:B--2--5:R-:W-:Y:S01]  /*8f60*/  @P0 FSETP.NEU.AND P4, PT, R39, RZ, PT ;  /* 0x000000ff2700020b */ /* 0x024fe20003f8d000 */
[----:B------:R-:W-:Y:S01]  /*8f70*/  IMAD.U32 R0, RZ, RZ, UR4 ;  /* 0x00000004ff007e24 */ /* 0x000fe2000f8e00ff */
[----:B------:R-:W-:Y:S01]  /*8f80*/  @P0 LOP3.LUT P2, RZ, R79, 0xff, RZ, 0xc0, !PT ;  /* 0x000000ff4fff0812 */ /* 0x000fe2000784c0ff */
[----:B------:R-:W-:Y:S01]  /*8f90*/  BSSY B1, `(.L_x_164) ;  /* 0x0000035000017945 */ /* 0x000fe20003800000 */
[----:B------:R-:W-:Y:S01]  /*8fa0*/  @P0 SEL R3, RZ, 0xffffffff, P4 ;  /* 0xffffffffff030807 */ /* 0x000fe20002000000 */
[----:B------:R-:W-:Y:S01]  /*8fb0*/  IMAD.IADD R2, R37, 0x1, R2 ;  /* 0x0000000125027824 */ /* 0x000fe200078e0202 */
[----:B------:R-:W-:Y:S02]  /*8fc0*/  LEA R90, R36, UR44, 0x3 ;  /* 0x0000002c245a7c11 */ /* 0x000fe4000f8e18ff */
[----:B------:R-:W-:Y:S02]  /*8fd0*/  CS2R R18, SRZ ;  /* 0x0000000000127805 */ /* 0x000fe4000001ff00 */
[----:B------:R-:W-:Y:S02]  /*8fe0*/  @P1 SEL R3, R0, R3, !P2 ;  /* 0x0000000300031207 */ /* 0x000fe40005000000 */
[----:B------:R-:W-:Y:S02]  /*8ff0*/  CS2R R16, SRZ ;  /* 0x0000000000107805 */ /* 0x000fe4000001ff00 */
[----:B------:R-:W-:Y:S02]  /*9000*/  PLOP3.LUT P5, PT, PT, PT, PT, 0x8, 0x80 ;  /* 0x000000000080781c */ /* 0x000fe40003fae170 */
[----:B------:R-:W-:Y:S02]  /*9010*/  CS2R R26, SRZ ;  /* 0x00000000001a7805 */ /* 0x000fe4000001ff00 */
[----:B------:R-:W-:Y:S02]  /*9020*/  @P0 LOP3.LUT R3, R3, 0x1, RZ, 0xc0, !PT ;  /* 0x0000000103030812 */ /* 0x000fe400078ec0ff */
[----:B------:R-:W-:Y:S02]  /*9030*/  CS2R R24, SRZ ;  /* 0x0000000000187805 */ /* 0x000fe4000001ff00 */
[----:B------:R-:W-:Y:S11]  /*9040*/  ISETP.NE.U32.OR P1, PT, R3, 0x1, !P0 ;  /* 0x000000010300780c */ /* 0x000ff60004725470 */
[----:B------:R-:W-:Y:S02]  /*9050*/  @!UPT UIADD3 URZ, UPT, UPT, URZ, URZ, URZ ;  /* 0x000000fffffff290 */ /* 0x000fe4000fffe0ff */
[----:B------:R-:W-:Y:S04]  /*9060*/  @P1 SHF.L.U32 R0, R85, 0x1f, RZ ;  /* 0x0000001f55001819 */ /* 0x000fe800000006ff */
[----:B------:R1:W2:Y:S02]  /*9070*/  @P1 SYNCS.PHASECHK.TRANS64.TRYWAIT P0, [UR44+0x480], R0 ;  /* 0x00048000ff0015a7 */ /* 0x0002a4000800112c */
[----:B-1----:R-:W-:Y:S04]  /*9080*/  SHF.L.U32 R0, R87, 0x1f, RZ ;  /* 0x0000001f57007819 */ /* 0x002fe800000006ff */
[----:B------:R1:W4:Y:S01]  /*9090*/  SYNCS.PHASECHK.TRANS64.TRYWAIT P4, [R90+URZ+0x4b0], R0 ;  /* 0x0004b0005a0075a7 */ /* 0x00032200080811ff */
[----:B--2---:R-:W-:Y:S01]  /*90a0*/  @P1 PLOP3.LUT P5, PT, P0, PT, PT, 0x8, 0x80 ;  /* 0x000000000080181c */ /* 0x004fe200007ae170 */
[----:B------:R-:W-:Y:S01]  /*90b0*/  @!UPT UIADD3 URZ, UPT, UPT, URZ, URZ, URZ ;  /* 0x000000fffffff290 */ /* 0x000fe2000fffe0ff */
[----:B-1----:R-:W-:Y:S11]  /*90c0*/  @!P1 BRA `(.L_x_165) ;  /* 0x0000000000849947 */ /* 0x002ff60003800000 */
[----:B------:R-:W-:Y:S01]  /*90d0*/  ISETP.NE.U32.AND P0, PT, RZ, UR60, PT ;  /* 0x0000003cff007c0c */ /* 0x000fe2000bf05070 */
[----:B------:R-:W-:Y:S01]  /*90e0*/  BSSY B0, `(.L_x_166) ;  /* 0x0000012000007945 */ /* 0x000fe20003800000 */
[----:B------:R-:W-:Y:S02]  /*90f0*/  FSETP.NEU.AND P2, PT, R39, RZ, PT ;  /* 0x000000ff2700720b */ /* 0x000fe40003f4d000 */
[----:B------:R-:W-:Y:S02]  /*9100*/  CS2R R26, SRZ ;  /* 0x00000000001a7805 */ /* 0x000fe4000001ff00 */
[----:B------:R-:W-:Y:S02]  /*9110*/  ISETP.NE.AND.EX P0, PT, RZ, UR61, PT, P0 ;  /* 0x0000003dff007c0c */ /* 0x000fe4000bf05300 */
[----:B------:R-:W-:Y:S02]  /*9120*/  CS2R R24, SRZ ;  /* 0x0000000000187805 */ /* 0x000fe4000001ff00 */
[----:B------:R-:W-:Y:S02]  /*9130*/  LOP3.LUT P1, RZ, R79, 0xff, RZ, 0xc0, !PT ;  /* 0x000000ff4fff7812 */ /* 0x000fe4000782c0ff */
[----:B------:R-:W-:Y:S02]  /*9140*/  CS2R R18, SRZ ;  /* 0x0000000000127805 */ /* 0x000fe4000001ff00 */
[----:B------:R-:W-:Y:S02]  /*9150*/  SEL R3, RZ, 0xffffffff, P2 ;  /* 0xffffffffff037807 */ /* 0x000fe40001000000 */
[----:B------:R-:W-:Y:S02]  /*9160*/  CS2R R16, SRZ ;  /* 0x0000000000107805 */ /* 0x000fe4000001ff00 */
[----:B------:R-:W-:Y:S04]  /*9170*/  SEL R4, RZ, 0xffffffff, P0 ;  /* 0xffffffffff047807 */ /* 0x000fe80000000000 */
[----:B------:R-:W-:Y:S04]  /*9180*/  @P3 SEL R3, R4, R3, !P1 ;  /* 0x0000000304033207 */ /* 0x000fe80004800000 */
[----:B------:R-:W-:Y:S04]  /*9190*/  LOP3.LUT R3, R3, 0x1, RZ, 0xc0, !PT ;  /* 0x0000000103037812 */ /* 0x000fe800078ec0ff */
[----:B------:R-:W-:Y:S01]  /*91a0*/  ISETP.NE.U32.AND P0, PT, R3, 0x1, PT ;  /* 0x000000010300780c */ /* 0x000fe20003f05070 */
[----:B------:R-:W-:Y:S01]  /*91b0*/  @!UPT UIADD3 URZ, UPT, UPT, URZ, URZ, URZ ;  /* 0x000000fffffff290 */ /* 0x000fe2000fffe0ff */
[----:B------:R-:W-:Y:S11]  /*91c0*/  @!P5 BRA `(.L_x_167) ;  /* 0x00000000000cd947 */ /* 0x000ff60003800000 */
[----:B------:R-:W-:Y:S04]  /*91d0*/  SHF.L.U32 R4, R85, 0x1f, RZ ;  /* 0x0000001f55047819 */ /* 0x000fe800000006ff */
[----:B------:R-:W1:Y:S02]  /*91e0*/  SYNCS.PHASECHK.TRANS64.TRYWAIT P1, [UR44+0x480], R4 ;  /* 0x00048004ff0075a7 */ /* 0x000e64000802112c */
[----:B-1----:R-:W-:Y:S05]  /*91f0*/  @!P1 BRA `(.L_x_168) ;  /* 0x0000002c00d89947 */ /* 0x002fea0003800000 */
.L_x_167:
[----:B------:R-:W-:Y:S05]  /*9200*/  BSYNC B0 ;  /* 0x0000000000007941 */ /* 0x000fea0003800000 */
.L_x_166:
[----:B------:R-:W2:Y:S01]  /*9210*/  S2UR UR5, SR_CgaCtaId ;  /* 0x00000000000579c3 */ /* 0x000ea20000008800 */
[----:B------:R1:W1:Y:S01]  /*9220*/  @P0 LDS.128 R24, [R78+UR44+0x600] ;  /* 0x0006002c4e180984 */ /* 0x0002620008000c00 */
[----:B------:R-:W-:Y:S01]  /*9230*/  UIADD3 UR4, UPT, UPT, UR44, 0x488, URZ ;  /* 0x000004882c047890 */ /* 0x000fe2000fffe0ff */
[----:B------:R-:W-:Y:S02]  /*9240*/  LOP3.LUT R85, R85, 0x1, RZ, 0x3c, !PT ;  /* 0x0000000155557812 */ /* 0x000fe400078e3cff */
[----:B------:R1:W1:Y:S01]  /*9250*/  @P0 LDS.128 R16, [R88+0x10] ;  /* 0x0000100058100984 */ /* 0x0002620000000c00 */
[----:B------:R-:W-:Y:S01]  /*9260*/  @!PT LDS RZ, [RZ] ;  /* 0x00000000fffff984 */ /* 0x000fe20000000800 */
[----:B------:R-:W-:Y:S01]  /*9270*/  @!PT LDS RZ, [RZ] ;  /* 0x00000000fffff984 */ /* 0x000fe20000000800 */
[----:B------:R-:W-:Y:S01]  /*9280*/  @!PT LDS RZ, [RZ] ;  /* 0x00000000fffff984 */ /* 0x000fe20000000800 */
[----:B------:R-:W-:Y:S01]  /*9290*/  @!PT LDS RZ, [RZ] ;  /* 0x00000000fffff984 */ /* 0x000fe20000000800 */
[----:B------:R5:W-:Y:S06]  /*92a0*/  MEMBAR.ALL.CTA ;  /* 0x0000000000007992 */ /* 0x000bec0000008000 */
[----:B-----5:R-:W5:Y:S01]  /*92b0*/  FENCE.VIEW.ASYNC.S ;  /* 0x00000000000073c6 */ /* 0x020f620000000000 */
[----:B--2---:R-:W-:Y:S09]  /*92c0*/  UPRMT UR4, UR5, 0x654, UR4 ;  /* 0x0000065405047896 */ /* 0x004ff20008000004 */
[----:B-----5:R-:W-:Y:S03]  /*92d0*/  SYNCS.ARRIVE.TRANS64.RED.A1T0 RZ, [UR4], RZ ;  /* 0x000000ffffff79a7 */ /* 0x020fe60008100404 */
.L_x_165:
[----:B------:R-:W-:Y:S05]  /*92e0*/  BSYNC B1 ;  /* 0x0000000000017941 */ /* 0x000fea0003800000 */
.L_x_164:
[----:B-1----:R-:W-:Y:S04]  /*92f0*/  SHF.R.U32.HI R3, RZ, 0x15, R2 ;  /* 0x00000015ff037819 */ /* 0x002fe80000011602 */
[----:B------:R-:W-:Y:S01]  /*9300*/  LOP3.LUT P0, RZ, R3, 0x3, R80, 0x48, !PT ;  /* 0x0000000303ff7812 */ /* 0x000fe20007804850 */
[----:B------:R-:W-:Y:S01]  /*9310*/  @!UPT UIADD3 URZ, UPT, UPT, URZ, URZ, URZ ;  /* 0x000000fffffff290 */ /* 0x000fe2000fffe0ff */
[----:B----4-:R-:W-:Y:S11]  /*9320*/  @P4 BRA `(.L_x_169) ;  /* 0x0000000000084947 */ /* 0x010ff60003800000 */
[----:B------:R-:W1:Y:S02]  /*9330*/  SYNCS.PHASECHK.TRANS64.TRYWAIT P1, [R90+URZ+0x4b0], R0 ;  /* 0x0004b0005a0075a7 */ /* 0x000e6400080211ff */
[----:B-1----:R-:W-:Y:S05]  /*9340*/  @!P1 BRA `(.L_x_170) ;  /* 0x0000002c009c9947 */ /* 0x002fea0003800000 */
.L_x_169:
[----:B------:R-:W-:Y:S05]  /*9350*/  @!P0 BRA `(.L_x_171) ;  /* 0x0000000000408947 */ /* 0x000fea0003800000 */
[----:B------:R-:W2:Y:S01]  /*9360*/  LDCU.64 UR8, c[0x4][0x70] ;  /* 0x01000e00ff0877ac */ /* 0x000ea20008000a00 */
[----:B------:R-:W-:Y:S01]  /*9370*/  MOV R15, 0x0 ;  /* 0x00000000000f7802 */ /* 0x000fe20000000f00 */
[----:B------:R-:W-:Y:S02]  /*9380*/  HFMA2 R12, -RZ, RZ, 0, 5.9604644775390625e-08 ;  /* 0x00000001ff0c7431 */ /* 0x000fe400000001ff */
[----:B------:R-:W-:Y:S02]  /*9390*/  IMAD.MOV.U32 R8, RZ, RZ, 0x192 ;  /* 0x00000192ff087424 */ /* 0x000fe400078e00ff */
[----:B------:R-:W-:Y:S01]  /*93a0*/  IMAD.MOV.U32 R13, RZ, RZ, RZ ;  /* 0x000000ffff0d7224 */ /* 0x000fe200078e00ff */
[----:B------:R-:W4:Y:S01]  /*93b0*/  LDCU.64 UR6, c[0x4][0x78] ;  /* 0x01000f00ff0677ac */ /* 0x000f220008000a00 */
[----:B------:R-:W1:Y:S01]  /*93c0*/  LDC.64 R14, c[0x4][R15] ;  /* 0x010000000f0e7b82 */ /* 0x000e620000000a00 */
[----:B------:R-:W5:Y:S01]  /*93d0*/  LDCU.64 UR4, c[0x4][0x10] ;  /* 0x01000200ff0477ac */ /* 0x000f620008000a00 */
[----:B--2---:R-:W-:Y:S01]  /*93e0*/  MOV R5, UR9 ;  /* 0x0000000900057c02 */ /* 0x004fe20008000f00 */
[----:B------:R-:W-:Y:S01]  /*93f0*/  IMAD.U32 R4, RZ, RZ, UR8 ;  /* 0x00000008ff047e24 */ /* 0x000fe2000f8e00ff */
[----:B----4-:R-:W-:Y:S01]  /*9400*/  MOV R7, UR7 ;  /* 0x0000000700077c02 */ /* 0x010fe20008000f00 */
[----:B------:R-:W-:Y:S01]  /*9410*/  IMAD.U32 R6, RZ, RZ, UR6 ;  /* 0x00000006ff067e24 */ /* 0x000fe2000f8e00ff */
[----:B-----5:R-:W-:Y:S01]  /*9420*/  MOV R11, UR5 ;  /* 0x00000005000b7c02 */ /* 0x020fe20008000f00 */
[----:B------:R-:W-:Y:S02]  /*9430*/  IMAD.U32 R10, RZ, RZ, UR4 ;  /* 0x00000004ff0a7e24 */ /* 0x000fe4000f8e00ff */
[----:B------:R-:W-:Y:S07]  /*9440*/  LEPC R20, `(.L_x_171) ;  /* 0x000000001014794e */ /* 0x000fee0000000000 */
[----:B-1-3--:R-:W-:Y:S05]  /*9450*/  CALL.ABS.NOINC R14 ;  /* 0x000000000e007343 */ /* 0x00afea0003c00000 */
.L_x_171:
[----:B------:R-:W-:Y:S01]  /*9460*/  LOP3.LUT P0, RZ, R69, 0x60, RZ, 0xc0, !PT ;  /* 0x0000006045ff7812 */ /* 0x000fe2000780c0ff */
[----:B------:R-:W-:Y:S05]  /*9470*/  WARPSYNC.ALL ;  /* 0x0000000000007948 */ /* 0x000fea0003800000 */
[----:B------:R-:W-:Y:S01]  /*9480*/  R2UR UR4, R2 ;  /* 0x00000000020472ca */ /* 0x000fe200000e0000 */
[----:B------:R-:W-:Y:S01]  /*9490*/  BSSY.RECONVERGENT B0, `(.L_x_172) ;  /* 0x00000ac000007945 */ /* 0x000fe20003800200 */
[-C--:B------:R-:W-:Y:S02]  /*94a0*/  F2FP.F16.E4M3.UNPACK_B R2, R24.reuse ;  /* 0x00000018ff02723e */ /* 0x080fe400020006ff */
[-C--:B------:R-:W-:Y:S02]  /*94b0*/  F2FP.F16.E4M3.UNPACK_B R4, R25.reuse ;  /* 0x00000019ff04723e */ /* 0x080fe400020006ff */
[----:B------:R-:W-:Y:S01]  /*94c0*/  F2FP.F16.E4M3.UNPACK_B R24, R24.H1 ;  /* 0x00000018ff18723e */ /* 0x000fe200030006ff */
[----:B-1----:R-:W-:Y:S01]  /*94d0*/  HADD2.F32 R0, -RZ, R2.H0_H0 ;  /* 0x20000002ff007230 */ /* 0x002fe20000004100 */
[----:B------:R-:W-:Y:S01]  /*94e0*/  F2FP.F16.E4M3.UNPACK_B R25, R25.H1 ;  /* 0x00000019ff19723e */ /* 0x000fe200030006ff */
[----:B------:R-:W-:Y:S01]  /*94f0*/  HADD2.F32 R41, -RZ, R4.H0_H0 ;  /* 0x20000004ff297230 */ /* 0x000fe20000004100 */
[-C--:B------:R-:W-:Y:S01]  /*9500*/  F2FP.F16.E4M3.UNPACK_B R46, R26.reuse ;  /* 0x0000001aff2e723e */ /* 0x080fe200020006ff */
[--C-:B------:R-:W-:Y:S01]  /*9510*/  HADD2.F32 R3, -RZ, R24.reuse.H0_H0 ;  /* 0x20000018ff037230 */ /* 0x100fe20000004100 */
[----:B------:R-:W-:Y:S01]  /*9520*/  F2FP.F16.E4M3.UNPACK_B R48, R26.H1 ;  /* 0x0000001aff30723e */ /* 0x000fe200030006ff */
[----:B------:R-:W-:Y:S01]  /*9530*/  HADD2.F32 R40, -RZ, R24.H1_H1 ;  /* 0x30000018ff287230 */ /* 0x000fe20000004100 */
[-C--:B------:R-:W-:Y:S01]  /*9540*/  F2FP.F16.E4M3.UNPACK_B R50, R27.reuse ;  /* 0x0000001bff32723e */ /* 0x080fe200020006ff */
[----:B------:R-:W-:Y:S01]  /*9550*/  HADD2.F32 R42, -RZ, R4.H1_H1 ;  /* 0x30000004ff2a7230 */ /* 0x000fe20000004100 */
[----:B------:R-:W-:Y:S01]  /*9560*/  F2FP.F16.E4M3.UNPACK_B R52, R27.H1 ;  /* 0x0000001bff34723e */ /* 0x000fe200030006ff */
[--C-:B------:R-:W-:Y:S01]  /*9570*/  HADD2.F32 R43, -RZ, R25.reuse.H0_H0 ;  /* 0x20000019ff2b7230 */ /* 0x100fe20000004100 */
[-C--:B------:R-:W-:Y:S01]  /*9580*/  F2FP.F16.E4M3.UNPACK_B R54, R16.reuse ;  /* 0x00000010ff36723e */ /* 0x080fe200020006ff */
[----:B------:R-:W-:Y:S01]  /*9590*/  HADD2.F32 R44, -RZ, R25.H1_H1 ;  /* 0x30000019ff2c7230 */ /* 0x000fe20000004100 */
[----:B------:R-:W-:Y:S01]  /*95a0*/  F2FP.F16.E4M3.UNPACK_B R56, R16.H1 ;  /* 0x00000010ff38723e */ /* 0x000fe200030006ff */
[----:B------:R-:W-:Y:S01]  /*95b0*/  HADD2.F32 R2, -RZ, R2.H1_H1 ;  /* 0x30000002ff027230 */ /* 0x000fe20000004100 */
[-C--:B------:R-:W-:Y:S01]  /*95c0*/  F2FP.F16.E4M3.UNPACK_B R58, R17.reuse ;  /* 0x00000011ff3a723e */ /* 0x080fe200020006ff */
[--C-:B------:R-:W-:Y:S01]  /*95d0*/  HADD2.F32 R45, -RZ, R46.reuse.H0_H0 ;  /* 0x2000002eff2d7230 */ /* 0x100fe20000004100 */
        /* <DEDUP_REMOVED lines=10> */
[----:B------:R-:W1:Y:S01]  /*9680*/  LDTM.x32 R4, tmem[UR4] ;  /* 0x00000004000479ee */ /* 0x000e6200082c0000 */
[----:B------:R-:W-:Y:S01]  /*9690*/  NOP ;  /* 0x0000000000007918 */ /* 0x000fe20000000000 */
[----:B------:R-:W-:Y:S01]  /*96a0*/  IADD3 R90, PT, PT, R90, 0x4c0, RZ ;  /* 0x000004c05a5a7810 */ /* 0x000fe20007ffe0ff */
[--C-:B------:R-:W-:Y:S01]  /*96b0*/  HADD2.F32 R53, -RZ, R54.reuse.H0_H0 ;  /* 0x20000036ff357230 */ /* 0x100fe20000004100 */
[----:B------:R-:W-:Y:S01]  /*96c0*/  IADD3 R36, PT, PT, R36, 0x1, RZ ;  /* 0x0000000124247810 */ /* 0x000fe20007ffe0ff */
[----:B------:R-:W-:Y:S01]  /*96d0*/  HADD2.F32 R54, -RZ, R54.H1_H1 ;  /* 0x30000036ff367230 */ /* 0x000fe20000004100 */
[----:B------:R-:W-:Y:S01]  /*96e0*/  LOP3.LUT R90, R90, 0xfefffff8, RZ, 0xc0, !PT ;  /* 0xfefffff85a5a7812 */ /* 0x000fe200078ec0ff */
[--C-:B------:R-:W-:Y:S02]  /*96f0*/  HADD2.F32 R57, -RZ, R58.reuse.H0_H0 ;  /* 0x2000003aff397230 */ /* 0x100fe40000004100 */
[----:B------:R-:W-:Y:S01]  /*9700*/  HADD2.F32 R58, -RZ, R58.H1_H1 ;  /* 0x3000003aff3a7230 */ /* 0x000fe20000004100 */
[----:B-1----:R1:W-:Y:S01]  /*9710*/  SYNCS.ARRIVE.TRANS64.RED.A1T0 RZ, [R90+URZ], RZ ;  /* 0x000000ff5aff79a7 */ /* 0x0023e200081004ff */
[--C-:B------:R-:W-:Y:S02]  /*9720*/  HADD2.F32 R61, -RZ, R62.reuse.H0_H0 ;  /* 0x2000003eff3d7230 */ /* 0x100fe40000004100 */
[----:B------:R-:W-:Y:S02]  /*9730*/  HADD2.F32 R62, -RZ, R62.H1_H1 ;  /* 0x3000003eff3e7230 */ /* 0x000fe40000004100 */
[--C-:B------:R-:W-:Y:S02]  /*9740*/  HADD2.F32 R65, -RZ, R66.reuse.H0_H0 ;  /* 0x20000042ff417230 */ /* 0x100fe40000004100 */
[----:B------:R-:W-:Y:S02]  /*9750*/  HADD2.F32 R66, -RZ, R66.H1_H1 ;  /* 0x30000042ff427230 */ /* 0x000fe40000004100 */
[--C-:B------:R-:W-:Y:S02]  /*9760*/  HADD2.F32 R51, -RZ, R52.reuse.H0_H0 ;  /* 0x20000034ff337230 */ /* 0x100fe40000004100 */
[----:B------:R-:W-:Y:S02]  /*9770*/  HADD2.F32 R52, -RZ, R52.H1_H1 ;  /* 0x30000034ff347230 */ /* 0x000fe40000004100 */
[--C-:B------:R-:W-:Y:S02]  /*9780*/  HADD2.F32 R55, -RZ, R56.reuse.H0_H0 ;  /* 0x20000038ff377230 */ /* 0x100fe40000004100 */
[C---:B---3--:R-:W-:Y:S01]  /*9790*/  FMUL R4, R38.reuse, R4 ;  /* 0x0000000426047220 */ /* 0x048fe20000400000 */
[C---:B------:R-:W-:Y:S01]  /*97a0*/  FMUL R5, R38.reuse, R5 ;  /* 0x0000000526057220 */ /* 0x040fe20000400000 */
[C---:B------:R-:W-:Y:S01]  /*97b0*/  FMUL R8, R38.reuse, R8 ;  /* 0x0000000826087220 */ /* 0x040fe20000400000 */
[C---:B------:R-:W-:Y:S01]  /*97c0*/  FMUL R9, R38.reuse, R9 ;  /* 0x0000000926097220 */ /* 0x040fe20000400000 */
[C---:B------:R-:W-:Y:S01]  /*97d0*/  FFMA R4, R39.reuse, R0, R4 ;  /* 0x0000000027047223 */ /* 0x040fe20000000004 */
[C---:B------:R-:W-:Y:S01]  /*97e0*/  FFMA R5, R39.reuse, R2, R5 ;  /* 0x0000000227057223 */ /* 0x040fe20000000005 */
[C---:B------:R-:W-:Y:S01]  /*97f0*/  FMUL R12, R38.reuse, R12 ;  /* 0x0000000c260c7220 */ /* 0x040fe20000400000 */
        /* <DEDUP_REMOVED lines=15> */
[C---:B------:R-:W-:Y:S01]  /*98f0*/  FFMA R6, R39.reuse, R3, R6 ;  /* 0x0000000327067223 */ /* 0x040fe20000000006 */
[C---:B------:R-:W-:Y:S01]  /*9900*/  FFMA R7, R39.reuse, R40, R7 ;  /* 0x0000002827077223 */ /* 0x040fe20000000007 */
[C---:B------:R-:W-:Y:S01]  /*9910*/  FFMA R8, R39.reuse, R41, R8 ;  /* 0x0000002927087223 */ /* 0x040fe20000000008 */
[C---:B------:R-:W-:Y:S01]  /*9920*/  FFMA R9, R39.reuse, R42, R9 ;  /* 0x0000002a27097223 */ /* 0x040fe20000000009 */
[C---:B------:R-:W-:Y:S01]  /*9930*/  FFMA R10, R39.reuse, R43, R10 ;  /* 0x0000002b270a7223 */ /* 0x040fe2000000000a */
[C---:B------:R-:W-:Y:S01]  /*9940*/  FFMA R11, R39.reuse, R44, R11 ;  /* 0x0000002c270b7223 */ /* 0x040fe2000000000b */
[C---:B------:R-:W-:Y:S01]  /*9950*/  FFMA R12, R39.reuse, R45, R12 ;  /* 0x0000002d270c7223 */ /* 0x040fe2000000000c */
[----:B------:R-:W-:Y:S01]  /*9960*/  FFMA R13, R39, R46, R13 ;  /* 0x0000002e270d7223 */ /* 0x000fe2000000000d */
[----:B------:R-:W-:Y:S01]  /*9970*/  F2FP.SATFINITE.E4M3.F32.PACK_AB_MERGE_C R6, R7, R6, RZ ;  /* 0x000000060706723e */ /* 0x000fe200048070ff */
[C---:B------:R-:W-:Y:S01]  /*9980*/  FMUL R14, R38.reuse, R14 ;  /* 0x0000000e260e7220 */ /* 0x040fe20000400000 */
[----:B------:R-:W-:Y:S01]  /*9990*/  F2FP.SATFINITE.E4M3.F32.PACK_AB_MERGE_C R10, R11, R10, RZ ;  /* 0x0000000a0b0a723e */ /* 0x000fe200048070ff */
[C---:B------:R-:W-:Y:S01]  /*99a0*/  FMUL R15, R38.reuse, R15 ;  /* 0x0000000f260f7220 */ /* 0x040fe20000400000 */
[----:B------:R-:W-:Y:S01]  /*99b0*/  F2FP.SATFINITE.E4M3.F32.PACK_AB_MERGE_C R4, R5, R4, R6 ;  /* 0x000000040504723e */ /* 0x000fe20004807006 */
[----:B------:R-:W-:Y:S01]  /*99c0*/  FFMA R14, R39, R47, R14 ;  /* 0x0000002f270e7223 */ /* 0x000fe2000000000e */
[----:B------:R-:W-:Y:S01]  /*99d0*/  F2FP.SATFINITE.E4M3.F32.PACK_AB_MERGE_C R5, R9, R8, R10 ;  /* 0x000000080905723e */ /* 0x000fe2000480700a */
[C---:B------:R-:W-:Y:S01]  /*99e0*/  FFMA R15, R39.reuse, R48, R15 ;  /* 0x00000030270f7223 */ /* 0x040fe2000000000f */
[C---:B------:R-:W-:Y:S01]  /*99f0*/  FFMA R16, R39.reuse, R49, R16 ;  /* 0x0000003127107223 */ /* 0x040fe20000000010 */
[C---:B------:R-:W-:Y:S01]  /*9a00*/  FFMA R17, R39.reuse, R50, R17 ;  /* 0x0000003227117223 */ /* 0x040fe20000000011 */
[C---:B------:R-:W-:Y:S01]  /*9a10*/  FMUL R18, R38.reuse, R18 ;  /* 0x0000001226127220 */ /* 0x040fe20000400000 */
[C---:B------:R-:W-:Y:S01]  /*9a20*/  FMUL R19, R38.reuse, R19 ;  /* 0x0000001326137220 */ /* 0x040fe20000400000 */
[----:B------:R-:W-:Y:S02]  /*9a30*/  HADD2.F32 R56, -RZ, R56.H1_H1 ;  /* 0x30000038ff387230 */ /* 0x000fe40000004100 */
[C---:B------:R-:W-:Y:S01]  /*9a40*/  FMUL R22, R38.reuse, R22 ;  /* 0x0000001626167220 */ /* 0x040fe20000400000 */
[C---:B------:R-:W-:Y:S01]  /*9a50*/  FFMA R18, R39.reuse, R51, R18 ;  /* 0x0000003327127223 */ /* 0x040fe20000000012 */
[C---:B------:R-:W-:Y:S01]  /*9a60*/  FFMA R19, R39.reuse, R52, R19 ;  /* 0x0000003427137223 */ /* 0x040fe20000000013 */
[C---:B------:R-:W-:Y:S01]  /*9a70*/  FMUL R23, R38.reuse, R23 ;  /* 0x0000001726177220 */ /* 0x040fe20000400000 */
[C---:B------:R-:W-:Y:S01]  /*9a80*/  FFMA R20, R39.reuse, R53, R20 ;  /* 0x0000003527147223 */ /* 0x040fe20000000014 */
[C---:B------:R-:W-:Y:S01]  /*9a90*/  FFMA R21, R39.reuse, R54, R21 ;  /* 0x0000003627157223 */ /* 0x040fe20000000015 */
[--C-:B------:R-:W-:Y:S02]  /*9aa0*/  HADD2.F32 R59, -RZ, R60.reuse.H0_H0 ;  /* 0x2000003cff3b7230 */ /* 0x100fe40000004100 */
[C---:B------:R-:W-:Y:S01]  /*9ab0*/  FFMA R22, R39.reuse, R55, R22 ;  /* 0x0000003727167223 */ /* 0x040fe20000000016 */
[----:B------:R-:W-:Y:S02]  /*9ac0*/  HADD2.F32 R60, -RZ, R60.H1_H1 ;  /* 0x3000003cff3c7230 */ /* 0x000fe40000004100 */
[C---:B------:R-:W-:Y:S01]  /*9ad0*/  FMUL R3, R38.reuse, R26 ;  /* 0x0000001a26037220 */ /* 0x040fe20000400000 */
        /* <DEDUP_REMOVED lines=16> */
[----:B------:R-:W-:Y:S01]  /*9be0*/  FFMA R31, R39, R64, R31 ;  /* 0x00000040271f7223 */ /* 0x000fe2000000001f */
[----:B------:R-:W-:Y:S01]  /*9bf0*/  FMUL R35, R38, R35 ;  /* 0x0000002326237220 */ /* 0x000fe20000400000 */
[----:B------:R-:W-:Y:S01]  /*9c00*/  F2FP.SATFINITE.E4M3.F32.PACK_AB_MERGE_C R14, R15, R14, RZ ;  /* 0x0000000e0f0e723e */ /* 0x000fe200048070ff */
[----:B------:R-:W-:Y:S01]  /*9c10*/  FFMA R28, R39, R65, R28 ;  /* 0x00000041271c7223 */ /* 0x000fe2000000001c */
[----:B------:R-:W-:Y:S01]  /*9c20*/  F2FP.SATFINITE.E4M3.F32.PACK_AB_MERGE_C R7, R19, R18, RZ ;  /* 0x000000121307723e */ /* 0x000fe200048070ff */
[C---:B------:R-:W-:Y:S01]  /*9c30*/  FFMA R29, R39.reuse, R66, R29 ;  /* 0x00000042271d7223 */ /* 0x040fe2000000001d */
[----:B------:R-:W-:Y:S01]  /*9c40*/  FFMA R30, R39, R67, R30 ;  /* 0x00000043271e7223 */ /* 0x000fe2000000001e */
[----:B------:R-:W-:Y:S01]  /*9c50*/  F2FP.SATFINITE.E4M3.F32.PACK_AB_MERGE_C R22, R23, R22, RZ ;  /* 0x000000161716723e */ /* 0x000fe200048070ff */
[----:B------:R-:W-:Y:S01]  /*9c60*/  FFMA R35, R39, R68, R35 ;  /* 0x0000004427237223 */ /* 0x000fe20000000023 */
[----:B------:R-:W-:Y:S02]  /*9c70*/  F2FP.SATFINITE.E4M3.F32.PACK_AB_MERGE_C R6, R13, R12, R14 ;  /* 0x0000000c0d06723e */ /* 0x000fe4000480700e */
[----:B------:R-:W-:Y:S02]  /*9c80*/  F2FP.SATFINITE.E4M3.F32.PACK_AB_MERGE_C R7, R17, R16, R7 ;  /* 0x000000101107723e */ /* 0x000fe40004807007 */
[----:B------:R-:W-:Y:S02]  /*9c90*/  F2FP.SATFINITE.E4M3.F32.PACK_AB_MERGE_C R20, R21, R20, R22 ;  /* 0x000000141514723e */ /* 0x000fe40004807016 */
[----:B------:R-:W-:Y:S01]  /*9ca0*/  F2FP.SATFINITE.E4M3.F32.PACK_AB_MERGE_C R3, R27, R3, RZ ;  /* 0x000000031b03723e */ /* 0x000fe200048070ff */
[----:B------:R1:W-:Y:S01]  /*9cb0*/  STS.128 [R78+UR44+0x1600], R4 ;  /* 0x001600044e007988 */ /* 0x0003e20008000c2c */
[----:B------:R-:W-:Y:S02]  /*9cc0*/  F2FP.SATFINITE.E4M3.F32.PACK_AB_MERGE_C R22, R31, R26, RZ ;  /* 0x0000001a1f16723e */ /* 0x000fe400048070ff */
[----:B------:R-:W-:Y:S02]  /*9cd0*/  F2FP.SATFINITE.E4M3.F32.PACK_AB_MERGE_C R23, R35, R30, RZ ;  /* 0x0000001e2317723e */ /* 0x000fe400048070ff */
[----:B------:R-:W-:Y:S02]  /*9ce0*/  F2FP.SATFINITE.E4M3.F32.PACK_AB_MERGE_C R21, R2, R0, R3 ;  /* 0x000000000215723e */ /* 0x000fe40004807003 */
[----:B------:R-:W-:Y:S02]  /*9cf0*/  F2FP.SATFINITE.E4M3.F32.PACK_AB_MERGE_C R22, R25, R24, R22 ;  /* 0x000000181916723e */ /* 0x000fe40004807016 */
[----:B------:R-:W-:Y:S05]  /*9d00*/  F2FP.SATFINITE.E4M3.F32.PACK_AB_MERGE_C R23, R29, R28, R23 ;  /* 0x0000001c1d17723e */ /* 0x000fea0004807017 */
[----:B------:R1:W-:Y:S01]  /*9d10*/  STS.128 [R88+0x1010], R20 ;  /* 0x0010101458007388 */ /* 0x0003e20000000c00 */
[----:B------:R-:W-:Y:S01]  /*9d20*/  @!PT LDS RZ, [RZ] ;  /* 0x00000000fffff984 */ /* 0x000fe20000000800 */
[----:B------:R-:W-:Y:S01]  /*9d30*/  @!PT LDS RZ, [RZ] ;  /* 0x00000000fffff984 */ /* 0x000fe20000000800 */
[----:B------:R-:W-:Y:S01]  /*9d40*/  @!PT LDS RZ, [RZ] ;  /* 0x00000000fffff984 */ /* 0x000fe20000000800 */
[----:B------:R-:W-:Y:S01]  /*9d50*/  @!PT LDS RZ, [RZ] ;  /* 0x00000000fffff984 */ /* 0x000fe20000000800 */
[----:B------:R2:W-:Y:S07]  /*9d60*/  MEMBAR.ALL.CTA ;  /* 0x0000000000007992 */ /* 0x0005ee0000008000 */
[----:B--2---:R-:W2:Y:S02]  /*9d70*/  FENCE.VIEW.ASYNC.S ;  /* 0x00000000000073c6 */ /* 0x004ea40000000000 */
[----:B--2---:R-:W-:Y:S06]  /*9d80*/  BAR.SYNC.DEFER_BLOCKING 0x1, 0x80 ;  /* 0x0042000000007b1d */ /* 0x004fec0000010000 */
[----:B------:R-:W-:Y:S05]  /*9d90*/  @P0 BRA `(.L_x_173) ;  /* 0x00000000006c0947 */ /* 0x000fea0003800000 */
[----:B------:R-:W-:Y:S01]  /*9da0*/  USHF.L.U32 UR10, UR45, 0x6, URZ ;  /* 0x000000062d0a7899 */ /* 0x000fe200080006ff */
[----:B------:R-:W-:Y:S01]  /*9db0*/  R2UR UR6, R82 ;  /* 0x00000000520672ca */ /* 0x000fe200000e0000 */
[----:B------:R-:W-:Y:S01]  /*9dc0*/  UISETP.NE.AND UP0, UPT, UR56, 0x1, UPT ;  /* 0x000000013800788c */ /* 0x000fe2000bf05270 */
[----:B------:R-:W-:Y:S01]  /*9dd0*/  R2UR UR7, R81 ;  /* 0x00000000510772ca */ /* 0x000fe200000e0000 */
[----:B------:R-:W-:Y:S01]  /*9de0*/  UIMAD.WIDE.U32 UR4, UR10, UR57, URZ ;  /* 0x000000390a0472a5 */ /* 0x000fe2000f8e00ff */
[----:B------:R-:W2:Y:S01]  /*9df0*/  LDCU.64 UR14, c[0x0][0x348] ;  /* 0x00006900ff0e77ac */ /* 0x000ea20008000a00 */
[----:B------:R-:W-:Y:S02]  /*9e00*/  UISETP.NE.AND UP1, UPT, UR59, 0x1, UPT ;  /* 0x000000013b00788c */ /* 0x000fe4000bf25270 */
[----:B------:R-:W-:Y:S03]  /*9e10*/  USHF.L.U32 UR9, UR47, 0x6, URZ ;  /* 0x000000062f097899 */ /* 0x000fe600080006ff */
[----:B------:R-:W-:Y:S02]  /*9e20*/  UMOV UR4, UR5 ;  /* 0x0000000500047c82 */ /* 0x000fe40008000000 */
[----:B------:R-:W-:Y:S04]  /*9e30*/  USHF.R.U32.HI UR4, URZ, UR58, UR4 ;  /* 0x0000003aff047299 */ /* 0x000fe80008011604 */
[----:B------:R-:W-:Y:S04]  /*9e40*/  USEL UR11, UR10, UR4, !UP0 ;  /* 0x000000040a0b7287 */ /* 0x000fe8000c000000 */
[----:B------:R-:W-:Y:S02]  /*9e50*/  UIMAD.WIDE.U32 UR4, UR11, UR6, URZ ;  /* 0x000000060b0472a5 */ /* 0x000fe4000f8e00ff */
[----:B------:R-:W-:Y:S05]  /*9e60*/  UIADD3 UR6, UPT, UPT, UR44, 0x1600, URZ ;  /* 0x000016002c067890 */ /* 0x000fea000fffe0ff */
[----:B------:R-:W-:Y:S01]  /*9e70*/  UMOV UR4, UR5 ;  /* 0x0000000500047c82 */ /* 0x000fe20008000000 */
[----:B------:R-:W-:Y:S01]  /*9e80*/  IMAD.U32 R89, RZ, RZ, UR6 ;  /* 0x00000006ff597e24 */ /* 0x000fe2000f8e00ff */
[----:B------:R-:W-:Y:S02]  /*9e90*/  USHF.R.U32.HI UR5, URZ, UR7, UR4 ;  /* 0x00000007ff057299 */ /* 0x000fe40008011604 */
[----:B--2---:R-:W-:Y:S02]  /*9ea0*/  UIADD3 UR4, UP0, UPT, UR14, 0x680, URZ ;  /* 0x000006800e047890 */ /* 0x004fe4000ff1e0ff */
[----:B------:R-:W-:Y:S01]  /*9eb0*/  USEL UR12, UR11, UR5, !UP1 ;  /* 0x000000050b0c7287 */ /* 0x000fe2000c800000 */
[----:B------:R-:W-:Y:S01]  /*9ec0*/  R2UR UR8, R89 ;  /* 0x00000000590872ca */ /* 0x000fe200000e0000 */
[----:B------:R-:W-:Y:S02]  /*9ed0*/  UIADD3 UR5, UPT, UPT, -UR11, URZ, URZ ;  /* 0x000000ff0b057290 */ /* 0x000fe4000fffe1ff */
[----:B------:R-:W-:Y:S02]  /*9ee0*/  UIADD3 UR6, UPT, UPT, -UR12, URZ, URZ ;  /* 0x000000ff0c067290 */ /* 0x000fe4000fffe1ff */
[----:B------:R-:W-:Y:S02]  /*9ef0*/  UIMAD UR10, UR56, UR5, UR10 ;  /* 0x00000005380a72a4 */ /* 0x000fe4000f8e020a */
[----:B------:R-:W-:Y:S02]  /*9f00*/  UIMAD UR11, UR59, UR6, UR11 ;  /* 0x000000063b0b72a4 */ /* 0x000fe4000f8e020b */
[----:B------:R-:W-:Y:S09]  /*9f10*/  UIADD3.X UR5, UPT, UPT, URZ, UR15, URZ, UP0, !UPT ;  /* 0x0000000fff057290 */ /* 0x000ff200087fe4ff */
[----:B------:R2:W-:Y:S01]  /*9f20*/  UTMASTG.4D.IM2COL [UR8], [UR4] ;  /* 0x00000008040073b5 */ /* 0x0005e20008058000 */
[----:B------:R0:W-:Y:S01]  /*9f30*/  UTMACMDFLUSH ;  /* 0x00000000000079b7 */ /* 0x0001e20000000000 */
[----:B--2---:R-:W-:Y:S04]  /*9f40*/  DEPBAR.LE SB0, 0x0 ;  /* 0x000080000000791a */ /* 0x004fe80000000000 */
.L_x_173:
[----:B------:R-:W-:Y:S05]  /*9f50*/  BSYNC.RECONVERGENT B0 ;  /* 0x0000000000007941 */ /* 0x000fea0003800200 */
.L_x_172:
[----:B------:R-:W-:Y:S01]  /*9f60*/  R2UR UR4, R83 ;  /* 0x00000000530472ca */ /* 0x000fe200000e0000 */
[----:B------:R-:W-:Y:S01]  /*9f70*/  BAR.SYNC.DEFER_BLOCKING 0x1, 0x80 ;  /* 0x0042000000007b1d */ /* 0x000fe20000010000 */
[----:B------:R-:W-:Y:S01]  /*9f80*/  ISETP.NE.AND P0, PT, R36, 0x2, PT ;  /* 0x000000022400780c */ /* 0x000fe20003f05270 */
[----:B------:R-:W-:Y:S01]  /*9f90*/  UISETP.NE.AND UP0, UPT, UR48, URZ, UPT ;  /* 0x000000ff3000728c */ /* 0x000fe2000bf05270 */
[----:B------:R-:W-:Y:S01]  /*9fa0*/  LOP3.LUT R86, R86, 0x1, RZ, 0x3c, !PT ;  /* 0x0000000156567812 */ /* 0x000fe200078e3cff */
[----:B------:R-:W-:Y:S01]  /*9fb0*/  UIADD3 UR45, UPT, UPT, UR37, UR63, URZ ;  /* 0x0000003f252d7290 */ /* 0x000fe2000fffe0ff */
[----:B------:R-:W-:Y:S02]  /*9fc0*/  SEL R0, RZ, 0x1, P0 ;  /* 0x00000001ff007807 */ /* 0x000fe40000000000 */
[----:B------:R-:W-:Y:S02]  /*9fd0*/  SEL R36, R36, RZ, P0 ;  /* 0x000000ff24247207 */ /* 0x000fe40000000000 */
[----:B------:R-:W-:Y:S03]  /*9fe0*/  LOP3.LUT R87, R87, R0, RZ, 0x3c, !PT ;  /* 0x0000000057577212 */ /* 0x000fe600078e3cff */
[----:B------:R-:W-:Y:S01]  /*9ff0*/  UIADD3 UR47, UPT, UPT, UR36, UR4, URZ ;  /* 0x00000004242f7290 */ /* 0x000fe2000fffe0ff */
[----:B------:R-:W-:Y:S01]  /*a000*/  UMOV UR46, UR51 ;  /* 0x00000033002e7c82 */ /* 0x000fe20008000000 */
[----:B------:R-:W-:Y:S10]  /*a010*/  BRA.U UP0, `(.L_x_174) ;  /* 0xffffffe500147547 */ /* 0x000ff4000b83ffff */
[----:B------:R-:W-:Y:S05]  /*a020*/  EXIT ;  /* 0x000000000000794d */ /* 0x000fea0003800000 */
.L_x_25:
[----:B------:R-:W-:Y:S07]  /*a030*/  MOV R0, UR17 ;  /* 0x0000001100007c02 */ /* 0x000fee0008000f00 */
.L_x_175:
[----:B-1----:R1:W2:Y:S02]  /*a040*/  SYNCS.PHASECHK.TRANS64.TRYWAIT P0, [R0+URZ+0x240], R4 ;  /* 0x00024004000075a7 */ /* 0x0022a400080011ff */
[----:B--2---:R-:W-:Y:S05]  /*a050*/  @!P0 NANOSLEEP.SYNCS 0x989680 ;  /* 0x009896800000895d */ /* 0x004fea0003900000 */
[----:B------:R-:W2:Y:S02]  /*a060*/  @!P0 SYNCS.PHASECHK.TRANS64 P0, [R0+URZ+0x240], R4 ;  /* 0x00024004000085a7 */ /* 0x000ea400080010ff */
[----:B--2---:R-:W-:Y:S05]  /*a070*/  @!P0 BRA `(.L_x_175) ;  /* 0xfffffffc00f08947 */ /* 0x004fea000383ffff */
[----:B------:R-:W-:Y:S05]  /*a080*/  BRA `(.L_x_24) ;  /* 0xffffff8000a87947 */ /* 0x000fea000383ffff */
.L_x_32:
[----:B------:R-:W-:Y:S07]  /*a090*/  MOV R0, UR17 ;  /* 0x0000001100007c02 */ /* 0x000fee0008000f00 */
.L_x_176:
[----:B-1----:R1:W2:Y:S02]  /*a0a0*/  SYNCS.PHASECHK.TRANS64.TRYWAIT P0, [R0+URZ+0x240], R4 ;  /* 0x00024004000075a7 */ /* 0x0022a400080011ff */
[----:B--2---:R-:W-:Y:S05]  /*a0b0*/  @!P0 NANOSLEEP.SYNCS 0x989680 ;  /* 0x009896800000895d */ /* 0x004fea0003900000 */
[----:B------:R-:W2:Y:S02]  /*a0c0*/  @!P0 SYNCS.PHASECHK.TRANS64 P0, [R0+URZ+0x240], R4 ;  /* 0x00024004000085a7 */ /* 0x000ea400080010ff */
[----:B--2---:R-:W-:Y:S05]  /*a0d0*/  @!P0 BRA `(.L_x_176) ;  /* 0xfffffffc00f08947 */ /* 0x004fea000383ffff */
[----:B------:R-:W-:Y:S05]  /*a0e0*/  BRA `(.L_x_31) ;  /* 0xffffff8800047947 */ /* 0x000fea000383ffff */
.L_x_37:
[----:B------:R-:W-:-:S07]  /*a0f0*/  MOV R0, UR25 ;  /* 0x0000001900007c02 */ /* 0x000fce0008000f00 */
.L_x_177:
[----:B-1----:R1:W2:Y:S02]  /*a100*/  SYNCS.PHASECHK.TRANS64.TRYWAIT P0, [R0+URZ+0x4a0], R3 ;  /* 0x0004a003000075a7 */ /* 0x0022a400080011ff */
[----:B--2---:R-:W-:Y:S05]  /*a110*/  @!P0 NANOSLEEP.SYNCS 0x989680 ;  /* 0x009896800000895d */ /* 0x004fea0003900000 */
[----:B------:R-:W2:Y:S02]  /*a120*/  @!P0 SYNCS.PHASECHK.TRANS64 P0, [R0+URZ+0x4a0], R3 ;  /* 0x0004a003000085a7 */ /* 0x000ea400080010ff */
[----:B--2---:R-:W-:Y:S05]  /*a130*/  @!P0 BRA `(.L_x_177) ;  /* 0xfffffffc00f08947 */ /* 0x004fea000383ffff */
[----:B------:R-:W-:Y:S05]  /*a140*/  BRA `(.L_x_178) ;  /* 0xffffff8800d07947 */ /* 0x000fea000383ffff */
.L_x_41:
[----:B------:R-:W-:-:S07]  /*a150*/  MOV R0, UR4 ;  /* 0x0000000400007c02 */ /* 0x000fce0008000f00 */
.L_x_179:
[----:B-1----:R1:W2:Y:S02]  /*a160*/  SYNCS.PHASECHK.TRANS64.TRYWAIT P0, [R0+URZ], R2 ;  /* 0x00000002000075a7 */ /* 0x0022a400080011ff */
[----:B--2---:R-:W-:Y:S05]  /*a170*/  @!P0 NANOSLEEP.SYNCS 0x989680 ;  /* 0x009896800000895d */ /* 0x004fea0003900000 */
[----:B------:R-:W2:Y:S02]  /*a180*/  @!P0 SYNCS.PHASECHK.TRANS64 P0, [R0+URZ], R2 ;  /* 0x00000002000085a7 */ /* 0x000ea400080010ff */
[----:B--2---:R-:W-:Y:S05]  /*a190*/  @!P0 BRA `(.L_x_179) ;  /* 0xfffffffc00f08947 */ /* 0x004fea000383ffff */
[----:B------:R-:W-:Y:S05]  /*a1a0*/  BRA `(.L_x_180) ;  /* 0xffffff9000647947 */ /* 0x000fea000383ffff */
.L_x_42:
[----:B------:R-:W-:-:S07]  /*a1b0*/  MOV R0, UR5 ;  /* 0x0000000500007c02 */ /* 0x000fce0008000f00 */
.L_x_181:
[----:B-1----:R1:W2:Y:S02]  /*a1c0*/  SYNCS.PHASECHK.TRANS64.TRYWAIT P0, [R0+URZ], R2 ;  /* 0x00000002000075a7 */ /* 0x0022a400080011ff */
[----:B--2---:R-:W-:Y:S05]  /*a1d0*/  @!P0 NANOSLEEP.SYNCS 0x989680 ;  /* 0x009896800000895d */ /* 0x004fea0003900000 */
[----:B------:R-:W2:Y:S02]  /*a1e0*/  @!P0 SYNCS.PHASECHK.TRANS64 P0, [R0+URZ], R2 ;  /* 0x00000002000085a7 */ /* 0x000ea400080010ff */
[----:B--2---:R-:W-:Y:S05]  /*a1f0*/  @!P0 BRA `(.L_x_181) ;  /* 0xfffffffc00f08947 */ /* 0x004fea000383ffff */
[----:B------:R-:W-:Y:S05]  /*a200*/  BRA `(.L_x_182) ;  /* 0xffffff9000747947 */ /* 0x000fea000383ffff */
.L_x_43:
[----:B------:R-:W-:-:S07]  /*a210*/  MOV R0, UR5 ;  /* 0x0000000500007c02 */ /* 0x000fce0008000f00 */
.L_x_183:
[----:B-1----:R1:W2:Y:S02]  /*a220*/  SYNCS.PHASECHK.TRANS64.TRYWAIT P0, [R0+URZ], R2 ;  /* 0x00000002000075a7 */ /* 0x0022a400080011ff */
[----:B--2---:R-:W-:Y:S05]  /*a230*/  @!P0 NANOSLEEP.SYNCS 0x989680 ;  /* 0x009896800000895d */ /* 0x004fea0003900000 */
[----:B------:R-:W2:Y:S02]  /*a240*/  @!P0 SYNCS.PHASECHK.TRANS64 P0, [R0+URZ], R2 ;  /* 0x00000002000085a7 */ /* 0x000ea400080010ff */
[----:B--2---:R-:W-:Y:S05]  /*a250*/  @!P0 BRA `(.L_x_183) ;  /* 0xfffffffc00f08947 */ /* 0x004fea000383ffff */
[----:B------:R-:W-:Y:S05]  /*a260*/  BRA `(.L_x_184) ;  /* 0xffffff9000847947 */ /* 0x000fea000383ffff */
.L_x_44:
[----:B------:R-:W-:-:S07]  /*a270*/  MOV R0, UR5 ;  /* 0x0000000500007c02 */ /* 0x000fce0008000f00 */
.L_x_185:
[----:B-1----:R1:W2:Y:S02]  /*a280*/  SYNCS.PHASECHK.TRANS64.TRYWAIT P0, [R0+URZ], R2 ;  /* 0x00000002000075a7 */ /* 0x0022a400080011ff */
[----:B--2---:R-:W-:Y:S05]  /*a290*/  @!P0 NANOSLEEP.SYNCS 0x989680 ;  /* 0x009896800000895d */ /* 0x004fea0003900000 */
[----:B------:R-:W2:Y:S02]  /*a2a0*/  @!P0 SYNCS.PHASECHK.TRANS64 P0, [R0+URZ], R2 ;  /* 0x00000002000085a7 */ /* 0x000ea400080010ff */
[----:B--2---:R-:W-:Y:S05]  /*a2b0*/  @!P0 BRA `(.L_x_185) ;  /* 0xfffffffc00f08947 */ /* 0x004fea000383ffff */
[----:B------:R-:W-:Y:S05]  /*a2c0*/  BRA `(.L_x_186) ;  /* 0xffffff9000947947 */ /* 0x000fea000383ffff */
.L_x_45:
[----:B------:R-:W-:-:S07]  /*a2d0*/  MOV R0, UR5 ;  /* 0x0000000500007c02 */ /* 0x000fce0008000f00 */
.L_x_187:
[----:B-1----:R1:W2:Y:S02]  /*a2e0*/  SYNCS.PHASECHK.TRANS64.TRYWAIT P0, [R0+URZ], R2 ;  /* 0x00000002000075a7 */ /* 0x0022a400080011ff */
[----:B--2---:R-:W-:Y:S05]  /*a2f0*/  @!P0 NANOSLEEP.SYNCS 0x989680 ;  /* 0x009896800000895d */ /* 0x004fea0003900000 */
[----:B------:R-:W2:Y:S02]  /*a300*/  @!P0 SYNCS.PHASECHK.TRANS64 P0, [R0+URZ], R2 ;  /* 0x00000002000085a7 */ /* 0x000ea400080010ff */
[----:B--2---:R-:W-:Y:S05]  /*a310*/  @!P0 BRA `(.L_x_187) ;  /* 0xfffffffc00f08947 */ /* 0x004fea000383ffff */
[----:B------:R-:W-:Y:S05]  /*a320*/  BRA `(.L_x_188) ;  /* 0xffffff9000a47947 */ /* 0x000fea000383ffff */
.L_x_46:
[----:B------:R-:W-:-:S07]  /*a330*/  MOV R0, UR5 ;  /* 0x0000000500007c02 */ /* 0x000fce0008000f00 */
.L_x_189:
[----:B-1----:R1:W2:Y:S02]  /*a340*/  SYNCS.PHASECHK.TRANS64.TRYWAIT P0, [R0+URZ], R2 ;  /* 0x00000002000075a7 */ /* 0x0022a400080011ff */
[----:B--2---:R-:W-:Y:S05]  /*a350*/  @!P0 NANOSLEEP.SYNCS 0x989680 ;  /* 0x009896800000895d */ /* 0x004fea0003900000 */
[----:B------:R-:W2:Y:S02]  /*a360*/  @!P0 SYNCS.PHASECHK.TRANS64 P0, [R0+URZ], R2 ;  /* 0x00000002000085a7 */ /* 0x000ea400080010ff */
[----:B--2---:R-:W-:Y:S05]  /*a370*/  @!P0 BRA `(.L_x_189) ;  /* 0xfffffffc00f08947 */ /* 0x004fea000383ffff */
[----:B------:R-:W-:Y:S05]  /*a380*/  BRA `(.L_x_190) ;  /* 0xffffff9000b47947 */ /* 0x000fea000383ffff */
.L_x_47:
[----:B------:R-:W-:-:S07]  /*a390*/  MOV R0, UR5 ;  /* 0x0000000500007c02 */ /* 0x000fce0008000f00 */
.L_x_191:
[----:B-1----:R1:W2:Y:S02]  /*a3a0*/  SYNCS.PHASECHK.TRANS64.TRYWAIT P0, [R0+URZ], R2 ;  /* 0x00000002000075a7 */ /* 0x0022a400080011ff */
[----:B--2---:R-:W-:Y:S05]  /*a3b0*/  @!P0 NANOSLEEP.SYNCS 0x989680 ;  /* 0x009896800000895d */ /* 0x004fea0003900000 */
[----:B------:R-:W2:Y:S02]  /*a3c0*/  @!P0 SYNCS.PHASECHK.TRANS64 P0, [R0+URZ], R2 ;  /* 0x00000002000085a7 */ /* 0x000ea400080010ff */
[----:B--2---:R-:W-:Y:S05]  /*a3d0*/  @!P0 BRA `(.L_x_191) ;  /* 0xfffffffc00f08947 */ /* 0x004fea000383ffff */
[----:B------:R-:W-:Y:S05]  /*a3e0*/  BRA `(.L_x_192) ;  /* 0xffffff9000c47947 */ /* 0x000fea000383ffff */
.L_x_48:
[----:B------:R-:W-:-:S07]  /*a3f0*/  MOV R0, UR5 ;  /* 0x0000000500007c02 */ /* 0x000fce0008000f00 */
.L_x_193:
[----:B-1----:R1:W2:Y:S02]  /*a400*/  SYNCS.PHASECHK.TRANS64.TRYWAIT P0, [R0+URZ], R2 ;  /* 0x00000002000075a7 */ /* 0x0022a400080011ff */
[----:B--2---:R-:W-:Y:S05]  /*a410*/  @!P0 NANOSLEEP.SYNCS 0x989680 ;  /* 0x009896800000895d */ /* 0x004fea0003900000 */
[----:B------:R-:W2:Y:S02]  /*a420*/  @!P0 SYNCS.PHASECHK.TRANS64 P0, [R0+URZ], R2 ;  /* 0x00000002000085a7 */ /* 0x000ea400080010ff */
[----:B--2---:R-:W-:Y:S05]  /*a430*/  @!P0 BRA `(.L_x_193) ;  /* 0xfffffffc00f08947 */ /* 0x004fea000383ffff */
[----:B------:R-:W-:Y:S05]  /*a440*/  BRA `(.L_x_194) ;  /* 0xffffff9000d47947 */ /* 0x000fea000383ffff */
.L_x_49:
[----:B------:R-:W-:-:S07]  /*a450*/  MOV R0, UR5 ;  /* 0x0000000500007c02 */ /* 0x000fce0008000f00 */
.L_x_195:
[----:B-1----:R1:W2:Y:S02]  /*a460*/  SYNCS.PHASECHK.TRANS64.TRYWAIT P0, [R0+URZ], R2 ;  /* 0x00000002000075a7 */ /* 0x0022a400080011ff */
[----:B--2---:R-:W-:Y:S05]  /*a470*/  @!P0 NANOSLEEP.SYNCS 0x989680 ;  /* 0x009896800000895d */ /* 0x004fea0003900000 */
[----:B------:R-:W2:Y:S02]  /*a480*/  @!P0 SYNCS.PHASECHK.TRANS64 P0, [R0+URZ], R2 ;  /* 0x00000002000085a7 */ /* 0x000ea400080010ff */
[----:B--2---:R-:W-:Y:S05]  /*a490*/  @!P0 BRA `(.L_x_195) ;  /* 0xfffffffc00f08947 */ /* 0x004fea000383ffff */
[----:B------:R-:W-:Y:S05]  /*a4a0*/  BRA `(.L_x_196) ;  /* 0xffffff9000e47947 */ /* 0x000fea000383ffff */
.L_x_50:
[----:B------:R-:W-:-:S07]  /*a4b0*/  MOV R0, UR5 ;  /* 0x0000000500007c02 */ /* 0x000fce0008000f00 */
.L_x_197:
[----:B-1----:R1:W2:Y:S02]  /*a4c0*/  SYNCS.PHASECHK.TRANS64.TRYWAIT P0, [R0+URZ], R2 ;  /* 0x00000002000075a7 */ /* 0x0022a400080011ff */
[----:B--2---:R-:W-:Y:S05]  /*a4d0*/  @!P0 NANOSLEEP.SYNCS 0x989680 ;  /* 0x009896800000895d */ /* 0x004fea0003900000 */
[----:B------:R-:W2:Y:S02]  /*a4e0*/  @!P0 SYNCS.PHASECHK.TRANS64 P0, [R0+URZ], R2 ;  /* 0x00000002000085a7 */ /* 0x000ea400080010ff */
[----:B--2---:R-:W-:Y:S05]  /*a4f0*/  @!P0 BRA `(.L_x_197) ;  /* 0xfffffffc00f08947 */ /* 0x004fea000383ffff */
[----:B------:R-:W-:Y:S05]  /*a500*/  BRA `(.L_x_198) ;  /* 0xffffff9000f47947 */ /* 0x000fea000383ffff */
.L_x_51:
[----:B------:R-:W-:-:S07]  /*a510*/  MOV R0, UR5 ;  /* 0x0000000500007c02 */ /* 0x000fce0008000f00 */
.L_x_199:
[----:B-1----:R1:W2:Y:S02]  /*a520*/  SYNCS.PHASECHK.TRANS64.TRYWAIT P0, [R0+URZ], R2 ;  /* 0x00000002000075a7 */ /* 0x0022a400080011ff */
[----:B--2---:R-:W-:Y:S05]  /*a530*/  @!P0 NANOSLEEP.SYNCS 0x989680 ;  /* 0x009896800000895d */ /* 0x004fea0003900000 */
[----:B------:R-:W2:Y:S02]  /*a540*/  @!P0 SYNCS.PHASECHK.TRANS64 P0, [R0+URZ], R2 ;  /* 0x00000002000085a7 */ /* 0x000ea400080010ff */
[----:B--2---:R-:W-:Y:S05]  /*a550*/  @!P0 BRA `(.L_x_199) ;  /* 0xfffffffc00f08947 */ /* 0x004fea000383ffff */
[----:B------:R-:W-:Y:S05]  /*a560*/  BRA `(.L_x_200) ;  /* 0xffffff9400047947 */ /* 0x000fea000383ffff */
.L_x_52:
[----:B------:R-:W-:-:S07]  /*a570*/  MOV R0, UR5 ;  /* 0x0000000500007c02 */ /* 0x000fce0008000f00 */
.L_x_201:
[----:B-1----:R1:W2:Y:S02]  /*a580*/  SYNCS.PHASECHK.TRANS64.TRYWAIT P0, [R0+URZ], R2 ;  /* 0x00000002000075a7 */ /* 0x0022a400080011ff */
[----:B--2---:R-:W-:Y:S05]  /*a590*/  @!P0 NANOSLEEP.SYNCS 0x989680 ;  /* 0x009896800000895d */ /* 0x004fea0003900000 */
[----:B------:R-:W2:Y:S02]  /*a5a0*/  @!P0 SYNCS.PHASECHK.TRANS64 P0, [R0+URZ], R2 ;  /* 0x00000002000085a7 */ /* 0x000ea400080010ff */
[----:B--2---:R-:W-:Y:S05]  /*a5b0*/  @!P0 BRA `(.L_x_201) ;  /* 0xfffffffc00f08947 */ /* 0x004fea000383ffff */
[----:B------:R-:W-:Y:S05]  /*a5c0*/  BRA `(.L_x_202) ;  /* 0xffffff9400147947 */ /* 0x000fea000383ffff */
.L_x_53:
[----:B------:R-:W-:-:S07]  /*a5d0*/  MOV R0, UR5 ;  /* 0x0000000500007c02 */ /* 0x000fce0008000f00 */
.L_x_203:
[----:B-1----:R1:W2:Y:S02]  /*a5e0*/  SYNCS.PHASECHK.TRANS64.TRYWAIT P0, [R0+URZ], R2 ;  /* 0x00000002000075a7 */ /* 0x0022a400080011ff */
[----:B--2---:R-:W-:Y:S05]  /*a5f0*/  @!P0 NANOSLEEP.SYNCS 0x989680 ;  /* 0x009896800000895d */ /* 0x004fea0003900000 */
[----:B------:R-:W2:Y:S02]  /*a600*/  @!P0 SYNCS.PHASECHK.TRANS64 P0, [R0+URZ], R2 ;  /* 0x00000002000085a7 */ /* 0x000ea400080010ff */
[----:B--2---:R-:W-:Y:S05]  /*a610*/  @!P0 BRA `(.L_x_203) ;  /* 0xfffffffc00f08947 */ /* 0x004fea000383ffff */
[----:B------:R-:W-:Y:S05]  /*a620*/  BRA `(.L_x_204) ;  /* 0xffffff9400247947 */ /* 0x000fea000383ffff */
.L_x_54:
[----:B------:R-:W-:-:S07]  /*a630*/  MOV R0, UR5 ;  /* 0x0000000500007c02 */ /* 0x000fce0008000f00 */
.L_x_205:
[----:B-1----:R1:W2:Y:S02]  /*a640*/  SYNCS.PHASECHK.TRANS64.TRYWAIT P0, [R0+URZ], R2 ;  /* 0x00000002000075a7 */ /* 0x0022a400080011ff */
[----:B--2---:R-:W-:Y:S05]  /*a650*/  @!P0 NANOSLEEP.SYNCS 0x989680 ;  /* 0x009896800000895d */ /* 0x004fea0003900000 */
[----:B------:R-:W2:Y:S02]  /*a660*/  @!P0 SYNCS.PHASECHK.TRANS64 P0, [R0+URZ], R2 ;  /* 0x00000002000085a7 */ /* 0x000ea400080010ff */
[----:B--2---:R-:W-:Y:S05]  /*a670*/  @!P0 BRA `(.L_x_205) ;  /* 0xfffffffc00f08947 */ /* 0x004fea000383ffff */
[----:B------:R-:W-:Y:S05]  /*a680*/  BRA `(.L_x_206) ;  /* 0xffffff9400347947 */ /* 0x000fea000383ffff */
.L_x_55:
[----:B------:R-:W-:-:S07]  /*a690*/  MOV R0, UR5 ;  /* 0x0000000500007c02 */ /* 0x000fce0008000f00 */
.L_x_207:
[----:B-1----:R1:W2:Y:S02]  /*a6a0*/  SYNCS.PHASECHK.TRANS64.TRYWAIT P0, [R0+URZ], R2 ;  /* 0x00000002000075a7 */ /* 0x0022a400080011ff */
[----:B--2---:R-:W-:Y:S05]  /*a6b0*/  @!P0 NANOSLEEP.SYNCS 0x989680 ;  /* 0x009896800000895d */ /* 0x004fea0003900000 */
[----:B------:R-:W2:Y:S02]  /*a6c0*/  @!P0 SYNCS.PHASECHK.TRANS64 P0, [R0+URZ], R2 ;  /* 0x00000002000085a7 */ /* 0x000ea400080010ff */
[----:B--2---:R-:W-:Y:S05]  /*a6d0*/  @!P0 BRA `(.L_x_207) ;  /* 0xfffffffc00f08947 */ /* 0x004fea000383ffff */
[----:B------:R-:W-:Y:S05]  /*a6e0*/  BRA `(.L_x_208) ;  /* 0xffffff9400447947 */ /* 0x000fea000383ffff */
.L_x_56:
[----:B------:R-:W-:-:S07]  /*a6f0*/  MOV R0, UR5 ;  /* 0x0000000500007c02 */ /* 0x000fce0008000f00 */
.L_x_209:
[----:B-1----:R1:W2:Y:S02]  /*a700*/  SYNCS.PHASECHK.TRANS64.TRYWAIT P0, [R0+URZ], R2 ;  /* 0x00000002000075a7 */ /* 0x0022a400080011ff */
[----:B--2---:R-:W-:Y:S05]  /*a710*/  @!P0 NANOSLEEP.SYNCS 0x989680 ;  /* 0x009896800000895d */ /* 0x004fea0003900000 */
[----:B------:R-:W2:Y:S02]  /*a720*/  @!P0 SYNCS.PHASECHK.TRANS64 P0, [R0+URZ], R2 ;  /* 0x00000002000085a7 */ /* 0x000ea400080010ff */
[----:B--2---:R-:W-:Y:S05]  /*a730*/  @!P0 BRA `(.L_x_209) ;  /* 0xfffffffc00f08947 */ /* 0x004fea000383ffff */
[----:B------:R-:W-:Y:S05]  /*a740*/  BRA `(.L_x_210) ;  /* 0xffffff9400547947 */ /* 0x000fea000383ffff */
.L_x_57:
[----:B------:R-:W-:-:S07]  /*a750*/  MOV R0, UR5 ;  /* 0x0000000500007c02 */ /* 0x000fce0008000f00 */
.L_x_211:
[----:B-1----:R1:W2:Y:S02]  /*a760*/  SYNCS.PHASECHK.TRANS64.TRYWAIT P0, [R0+URZ], R2 ;  /* 0x00000002000075a7 */ /* 0x0022a400080011ff */
[----:B--2---:R-:W-:Y:S05]  /*a770*/  @!P0 NANOSLEEP.SYNCS 0x989680 ;  /* 0x009896800000895d */ /* 0x004fea0003900000 */
[----:B------:R-:W2:Y:S02]  /*a780*/  @!P0 SYNCS.PHASECHK.TRANS64 P0, [R0+URZ], R2 ;  /* 0x00000002000085a7 */ /* 0x000ea400080010ff */
[----:B--2---:R-:W-:Y:S05]  /*a790*/  @!P0 BRA `(.L_x_211) ;  /* 0xfffffffc00f08947 */ /* 0x004fea000383ffff */
[----:B------:R-:W-:Y:S05]  /*a7a0*/  BRA `(.L_x_212) ;  /* 0xffffff9400647947 */ /* 0x000fea000383ffff */
.L_x_58:
[----:B------:R-:W-:-:S07]  /*a7b0*/  MOV R0, UR5 ;  /* 0x0000000500007c02 */ /* 0x000fce0008000f00 */
.L_x_213:
[----:B-1----:R1:W2:Y:S02]  /*a7c0*/  SYNCS.PHASECHK.TRANS64.TRYWAIT P0, [R0+URZ], R2 ;  /* 0x00000002000075a7 */ /* 0x0022a400080011ff */
[----:B--2---:R-:W-:Y:S05]  /*a7d0*/  @!P0 NANOSLEEP.SYNCS 0x989680 ;  /* 0x009896800000895d */ /* 0x004fea0003900000 */
[----:B------:R-:W2:Y:S02]  /*a7e0*/  @!P0 SYNCS.PHASECHK.TRANS64 P0, [R0+URZ], R2 ;  /* 0x00000002000085a7 */ /* 0x000ea400080010ff */
[----:B--2---:R-:W-:Y:S05]  /*a7f0*/  @!P0 BRA `(.L_x_213) ;  /* 0xfffffffc00f08947 */ /* 0x004fea000383ffff */
[----:B------:R-:W-:Y:S05]  /*a800*/  BRA `(.L_x_214) ;  /* 0xffffff9400747947 */ /* 0x000fea000383ffff */
.L_x_59:
[----:B------:R-:W-:-:S07]  /*a810*/  MOV R0, UR5 ;  /* 0x0000000500007c02 */ /* 0x000fce0008000f00 */
.L_x_215:
[----:B-1----:R1:W2:Y:S02]  /*a820*/  SYNCS.PHASECHK.TRANS64.TRYWAIT P0, [R0+URZ], R2 ;  /* 0x00000002000075a7 */ /* 0x0022a400080011ff */
[----:B--2---:R-:W-:Y:S05]  /*a830*/  @!P0 NANOSLEEP.SYNCS 0x989680 ;  /* 0x009896800000895d */ /* 0x004fea0003900000 */
[----:B------:R-:W2:Y:S02]  /*a840*/  @!P0 SYNCS.PHASECHK.TRANS64 P0, [R0+URZ], R2 ;  /* 0x00000002000085a7 */ /* 0x000ea400080010ff */
[----:B--2---:R-:W-:Y:S05]  /*a850*/  @!P0 BRA `(.L_x_215) ;  /* 0xfffffffc00f08947 */ /* 0x004fea000383ffff */
[----:B------:R-:W-:Y:S05]  /*a860*/  BRA `(.L_x_216) ;  /* 0xffffff9400847947 */ /* 0x000fea000383ffff */
.L_x_60:
[----:B------:R-:W-:-:S07]  /*a870*/  MOV R0, UR5 ;  /* 0x0000000500007c02 */ /* 0x000fce0008000f00 */
.L_x_217:
[----:B-1----:R1:W2:Y:S02]  /*a880*/  SYNCS.PHASECHK.TRANS64.TRYWAIT P0, [R0+URZ], R2 ;  /* 0x00000002000075a7 */ /* 0x0022a400080011ff */
[----:B--2---:R-:W-:Y:S05]  /*a890*/  @!P0 NANOSLEEP.SYNCS 0x989680 ;  /* 0x009896800000895d */ /* 0x004fea0003900000 */
[----:B------:R-:W2:Y:S02]  /*a8a0*/  @!P0 SYNCS.PHASECHK.TRANS64 P0, [R0+URZ], R2 ;  /* 0x00000002000085a7 */ /* 0x000ea400080010ff */
[----:B--2---:R-:W-:Y:S05]  /*a8b0*/  @!P0 BRA `(.L_x_217) ;  /* 0xfffffffc00f08947 */ /* 0x004fea000383ffff */
[----:B------:R-:W-:Y:S05]  /*a8c0*/  BRA `(.L_x_218) ;  /* 0xffffff9400947947 */ /* 0x000fea000383ffff */
.L_x_61:
[----:B------:R-:W-:-:S07]  /*a8d0*/  MOV R0, UR5 ;  /* 0x0000000500007c02 */ /* 0x000fce0008000f00 */
.L_x_219:
[----:B-1----:R1:W2:Y:S02]  /*a8e0*/  SYNCS.PHASECHK.TRANS64.TRYWAIT P0, [R0+URZ], R2 ;  /* 0x00000002000075a7 */ /* 0x0022a400080011ff */
[----:B--2---:R-:W-:Y:S05]  /*a8f0*/  @!P0 NANOSLEEP.SYNCS 0x989680 ;  /* 0x009896800000895d */ /* 0x004fea0003900000 */
[----:B------:R-:W2:Y:S02]  /*a900*/  @!P0 SYNCS.PHASECHK.TRANS64 P0, [R0+URZ], R2 ;  /* 0x00000002000085a7 */ /* 0x000ea400080010ff */
[----:B--2---:R-:W-:Y:S05]  /*a910*/  @!P0 BRA `(.L_x_219) ;  /* 0xfffffffc00f08947 */ /* 0x004fea000383ffff */
[----:B------:R-:W-:Y:S05]  /*a920*/  BRA `(.L_x_220) ;  /* 0xffffff9400a47947 */ /* 0x000fea000383ffff */
.L_x_62:
[----:B------:R-:W-:-:S07]  /*a930*/  MOV R0, UR5 ;  /* 0x0000000500007c02 */ /* 0x000fce0008000f00 */
.L_x_221:
[----:B-1----:R1:W2:Y:S02]  /*a940*/  SYNCS.PHASECHK.TRANS64.TRYWAIT P0, [R0+URZ], R2 ;  /* 0x00000002000075a7 */ /* 0x0022a400080011ff */
[----:B--2---:R-:W-:Y:S05]  /*a950*/  @!P0 NANOSLEEP.SYNCS 0x989680 ;  /* 0x009896800000895d */ /* 0x004fea0003900000 */
[----:B------:R-:W2:Y:S02]  /*a960*/  @!P0 SYNCS.PHASECHK.TRANS64 P0, [R0+URZ], R2 ;  /* 0x00000002000085a7 */ /* 0x000ea400080010ff */
[----:B--2---:R-:W-:Y:S05]  /*a970*/  @!P0 BRA `(.L_x_221) ;  /* 0xfffffffc00f08947 */ /* 0x004fea000383ffff */
[----:B------:R-:W-:Y:S05]  /*a980*/  BRA `(.L_x_222) ;  /* 0xffffff9400b47947 */ /* 0x000fea000383ffff */
.L_x_63:
[----:B------:R-:W-:-:S07]  /*a990*/  MOV R0, UR5 ;  /* 0x0000000500007c02 */ /* 0x000fce0008000f00 */
.L_x_223:
[----:B-1----:R1:W2:Y:S02]  /*a9a0*/  SYNCS.PHASECHK.TRANS64.TRYWAIT P0, [R0+URZ], R2 ;  /* 0x00000002000075a7 */ /* 0x0022a400080011ff */
[----:B--2---:R-:W-:Y:S05]  /*a9b0*/  @!P0 NANOSLEEP.SYNCS 0x989680 ;  /* 0x009896800000895d */ /* 0x004fea0003900000 */
[----:B------:R-:W2:Y:S02]  /*a9c0*/  @!P0 SYNCS.PHASECHK.TRANS64 P0, [R0+URZ], R2 ;  /* 0x00000002000085a7 */ /* 0x000ea400080010ff */
[----:B--2---:R-:W-:Y:S05]  /*a9d0*/  @!P0 BRA `(.L_x_223) ;  /* 0xfffffffc00f08947 */ /* 0x004fea000383ffff */
[----:B------:R-:W-:Y:S05]  /*a9e0*/  BRA `(.L_x_224) ;  /* 0xffffff9400c47947 */ /* 0x000fea000383ffff */
.L_x_64:
[----:B------:R-:W-:-:S07]  /*a9f0*/  MOV R0, UR5 ;  /* 0x0000000500007c02 */ /* 0x000fce0008000f00 */
.L_x_225:
[----:B-1----:R1:W2:Y:S02]  /*aa00*/  SYNCS.PHASECHK.TRANS64.TRYWAIT P0, [R0+URZ], R2 ;  /* 0x00000002000075a7 */ /* 0x0022a400080011ff */
[----:B--2---:R-:W-:Y:S05]  /*aa10*/  @!P0 NANOSLEEP.SYNCS 0x989680 ;  /* 0x009896800000895d */ /* 0x004fea0003900000 */
[----:B------:R-:W2:Y:S02]  /*aa20*/  @!P0 SYNCS.PHASECHK.TRANS64 P0, [R0+URZ], R2 ;  /* 0x00000002000085a7 */ /* 0x000ea400080010ff */
[----:B--2---:R-:W-:Y:S05]  /*aa30*/  @!P0 BRA `(.L_x_225) ;  /* 0xfffffffc00f08947 */ /* 0x004fea000383ffff */
[----:B------:R-:W-:Y:S05]  /*aa40*/  BRA `(.L_x_226) ;  /* 0xffffff9400d47947 */ /* 0x000fea000383ffff */
.L_x_65:
[----:B------:R-:W-:-:S07]  /*aa50*/  MOV R0, UR5 ;  /* 0x0000000500007c02 */ /* 0x000fce0008000f00 */
.L_x_227:
[----:B-1----:R1:W2:Y:S02]  /*aa60*/  SYNCS.PHASECHK.TRANS64.TRYWAIT P0, [R0+URZ], R2 ;  /* 0x00000002000075a7 */ /* 0x0022a400080011ff */
[----:B--2---:R-:W-:Y:S05]  /*aa70*/  @!P0 NANOSLEEP.SYNCS 0x989680 ;  /* 0x009896800000895d */ /* 0x004fea0003900000 */
[----:B------:R-:W2:Y:S02]  /*aa80*/  @!P0 SYNCS.PHASECHK.TRANS64 P0, [R0+URZ], R2 ;  /* 0x00000002000085a7 */ /* 0x000ea400080010ff */
[----:B--2---:R-:W-:Y:S05]  /*aa90*/  @!P0 BRA `(.L_x_227) ;  /* 0xfffffffc00f08947 */ /* 0x004fea000383ffff */
[----:B------:R-:W-:Y:S05]  /*aaa0*/  BRA `(.L_x_228) ;  /* 0xffffff9400e47947 */ /* 0x000fea000383ffff */
.L_x_66:
[----:B------:R-:W-:-:S07]  /*aab0*/  MOV R0, UR5 ;  /* 0x0000000500007c02 */ /* 0x000fce0008000f00 */
.L_x_229:
[----:B-1----:R1:W2:Y:S02]  /*aac0*/  SYNCS.PHASECHK.TRANS64.TRYWAIT P0, [R0+URZ], R2 ;  /* 0x00000002000075a7 */ /* 0x0022a400080011ff */
[----:B--2---:R-:W-:Y:S05]  /*aad0*/  @!P0 NANOSLEEP.SYNCS 0x989680 ;  /* 0x009896800000895d */ /* 0x004fea0003900000 */
[----:B------:R-:W2:Y:S02]  /*aae0*/  @!P0 SYNCS.PHASECHK.TRANS64 P0, [R0+URZ], R2 ;  /* 0x00000002000085a7 */ /* 0x000ea400080010ff */
[----:B--2---:R-:W-:Y:S05]  /*aaf0*/  @!P0 BRA `(.L_x_229) ;  /* 0xfffffffc00f08947 */ /* 0x004fea000383ffff */
[----:B------:R-:W-:Y:S05]  /*ab00*/  BRA `(.L_x_230) ;  /* 0xffffff9400f47947 */ /* 0x000fea000383ffff */
.L_x_67:
[----:B------:R-:W-:-:S07]  /*ab10*/  MOV R0, UR5 ;  /* 0x0000000500007c02 */ /* 0x000fce0008000f00 */
.L_x_231:
[----:B-1----:R1:W2:Y:S02]  /*ab20*/  SYNCS.PHASECHK.TRANS64.TRYWAIT P0, [R0+URZ], R2 ;  /* 0x00000002000075a7 */ /* 0x0022a400080011ff */
[----:B--2---:R-:W-:Y:S05]  /*ab30*/  @!P0 NANOSLEEP.SYNCS 0x989680 ;  /* 0x009896800000895d */ /* 0x004fea0003900000 */
[----:B------:R-:W2:Y:S02]  /*ab40*/  @!P0 SYNCS.PHASECHK.TRANS64 P0, [R0+URZ], R2 ;  /* 0x00000002000085a7 */ /* 0x000ea400080010ff */
[----:B--2---:R-:W-:Y:S05]  /*ab50*/  @!P0 BRA `(.L_x_231) ;  /* 0xfffffffc00f08947 */ /* 0x004fea000383ffff */
[----:B------:R-:W-:Y:S05]  /*ab60*/  BRA `(.L_x_232) ;  /* 0xffffff9800047947 */ /* 0x000fea000383ffff */
.L_x_68:
[----:B------:R-:W-:-:S07]  /*ab70*/  MOV R0, UR5 ;  /* 0x0000000500007c02 */ /* 0x000fce0008000f00 */
.L_x_233:
[----:B-1----:R1:W2:Y:S02]  /*ab80*/  SYNCS.PHASECHK.TRANS64.TRYWAIT P0, [R0+URZ], R2 ;  /* 0x00000002000075a7 */ /* 0x0022a400080011ff */
[----:B--2---:R-:W-:Y:S05]  /*ab90*/  @!P0 NANOSLEEP.SYNCS 0x989680 ;  /* 0x009896800000895d */ /* 0x004fea0003900000 */
[----:B------:R-:W2:Y:S02]  /*aba0*/  @!P0 SYNCS.PHASECHK.TRANS64 P0, [R0+URZ], R2 ;  /* 0x00000002000085a7 */ /* 0x000ea400080010ff */
[----:B--2---:R-:W-:Y:S05]  /*abb0*/  @!P0 BRA `(.L_x_233) ;  /* 0xfffffffc00f08947 */ /* 0x004fea000383ffff */
[----:B------:R-:W-:Y:S05]  /*abc0*/  BRA `(.L_x_234) ;  /* 0xffffff9800147947 */ /* 0x000fea000383ffff */
.L_x_69:
[----:B------:R-:W-:-:S07]  /*abd0*/  MOV R0, UR5 ;  /* 0x0000000500007c02 */ /* 0x000fce0008000f00 */
.L_x_235:
[----:B-1----:R1:W2:Y:S02]  /*abe0*/  SYNCS.PHASECHK.TRANS64.TRYWAIT P0, [R0+URZ], R2 ;  /* 0x00000002000075a7 */ /* 0x0022a400080011ff */
[----:B--2---:R-:W-:Y:S05]  /*abf0*/  @!P0 NANOSLEEP.SYNCS 0x989680 ;  /* 0x009896800000895d */ /* 0x004fea0003900000 */
[----:B------:R-:W2:Y:S02]  /*ac00*/  @!P0 SYNCS.PHASECHK.TRANS64 P0, [R0+URZ], R2 ;  /* 0x00000002000085a7 */ /* 0x000ea400080010ff */
[----:B--2---:R-:W-:Y:S05]  /*ac10*/  @!P0 BRA `(.L_x_235) ;  /* 0xfffffffc00f08947 */ /* 0x004fea000383ffff */
[----:B------:R-:W-:Y:S05]  /*ac20*/  BRA `(.L_x_236) ;  /* 0xffffff9800247947 */ /* 0x000fea000383ffff */
.L_x_70:
[----:B------:R-:W-:-:S07]  /*ac30*/  MOV R0, UR5 ;  /* 0x0000000500007c02 */ /* 0x000fce0008000f00 */
.L_x_237:
[----:B-1----:R1:W2:Y:S02]  /*ac40*/  SYNCS.PHASECHK.TRANS64.TRYWAIT P0, [R0+URZ], R2 ;  /* 0x00000002000075a7 */ /* 0x0022a400080011ff */
[----:B--2---:R-:W-:Y:S05]  /*ac50*/  @!P0 NANOSLEEP.SYNCS 0x989680 ;  /* 0x009896800000895d */ /* 0x004fea0003900000 */
[----:B------:R-:W2:Y:S02]  /*ac60*/  @!P0 SYNCS.PHASECHK.TRANS64 P0, [R0+URZ], R2 ;  /* 0x00000002000085a7 */ /* 0x000ea400080010ff */
[----:B--2---:R-:W-:Y:S05]  /*ac70*/  @!P0 BRA `(.L_x_237) ;  /* 0xfffffffc00f08947 */ /* 0x004fea000383ffff */
[----:B------:R-:W-:Y:S05]  /*ac80*/  BRA `(.L_x_238) ;  /* 0xffffff9800347947 */ /* 0x000fea000383ffff */
.L_x_71:
[----:B------:R-:W-:-:S07]  /*ac90*/  MOV R0, UR5 ;  /* 0x0000000500007c02 */ /* 0x000fce0008000f00 */
.L_x_239:
[----:B-1----:R1:W2:Y:S02]  /*aca0*/  SYNCS.PHASECHK.TRANS64.TRYWAIT P0, [R0+URZ], R2 ;  /* 0x00000002000075a7 */ /* 0x0022a400080011ff */
[----:B--2---:R-:W-:Y:S05]  /*acb0*/  @!P0 NANOSLEEP.SYNCS 0x989680 ;  /* 0x009896800000895d */ /* 0x004fea0003900000 */
[----:B------:R-:W2:Y:S02]  /*acc0*/  @!P0 SYNCS.PHASECHK.TRANS64 P0, [R0+URZ], R2 ;  /* 0x00000002000085a7 */ /* 0x000ea400080010ff */
[----:B--2---:R-:W-:Y:S05]  /*acd0*/  @!P0 BRA `(.L_x_239) ;  /* 0xfffffffc00f08947 */ /* 0x004fea000383ffff */
[----:B------:R-:W-:Y:S05]  /*ace0*/  BRA `(.L_x_240) ;  /* 0xffffff9800447947 */ /* 0x000fea000383ffff */
.L_x_72:
[----:B------:R-:W-:-:S07]  /*acf0*/  MOV R0, UR5 ;  /* 0x0000000500007c02 */ /* 0x000fce0008000f00 */
.L_x_241:
[----:B-1----:R1:W2:Y:S02]  /*ad00*/  SYNCS.PHASECHK.TRANS64.TRYWAIT P0, [R0+URZ], R2 ;  /* 0x00000002000075a7 */ /* 0x0022a400080011ff */
[----:B--2---:R-:W-:Y:S05]  /*ad10*/  @!P0 NANOSLEEP.SYNCS 0x989680 ;  /* 0x009896800000895d */ /* 0x004fea0003900000 */
[----:B------:R-:W2:Y:S02]  /*ad20*/  @!P0 SYNCS.PHASECHK.TRANS64 P0, [R0+URZ], R2 ;  /* 0x00000002000085a7 */ /* 0x000ea400080010ff */
[----:B--2---:R-:W-:Y:S05]  /*ad30*/  @!P0 BRA `(.L_x_241) ;  /* 0xfffffffc00f08947 */ /* 0x004fea000383ffff */
[----:B------:R-:W-:Y:S05]  /*ad40*/  BRA `(.L_x_242) ;  /* 0xffffff9800547947 */ /* 0x000fea000383ffff */
.L_x_73:
[----:B------:R-:W-:-:S07]  /*ad50*/  MOV R0, UR5 ;  /* 0x0000000500007c02 */ /* 0x000fce0008000f00 */
.L_x_243:
[----:B-1----:R1:W2:Y:S02]  /*ad60*/  SYNCS.PHASECHK.TRANS64.TRYWAIT P0, [R0+URZ], R2 ;  /* 0x00000002000075a7 */ /* 0x0022a400080011ff */
[----:B--2---:R-:W-:Y:S05]  /*ad70*/  @!P0 NANOSLEEP.SYNCS 0x989680 ;  /* 0x009896800000895d */ /* 0x004fea0003900000 */
[----:B------:R-:W2:Y:S02]  /*ad80*/  @!P0 SYNCS.PHASECHK.TRANS64 P0, [R0+URZ], R2 ;  /* 0x00000002000085a7 */ /* 0x000ea400080010ff */
[----:B--2---:R-:W-:Y:S05]  /*ad90*/  @!P0 BRA `(.L_x_243) ;  /* 0xfffffffc00f08947 */ /* 0x004fea000383ffff */
[----:B------:R-:W-:Y:S05]  /*ada0*/  BRA `(.L_x_244) ;  /* 0xffffff9800647947 */ /* 0x000fea000383ffff */
.L_x_74:
[----:B------:R-:W-:-:S07]  /*adb0*/  MOV R0, UR5 ;  /* 0x0000000500007c02 */ /* 0x000fce0008000f00 */
.L_x_245:
[----:B-1----:R1:W2:Y:S02]  /*adc0*/  SYNCS.PHASECHK.TRANS64.TRYWAIT P0, [R0+URZ], R2 ;  /* 0x00000002000075a7 */ /* 0x0022a400080011ff */
[----:B--2---:R-:W-:Y:S05]  /*add0*/  @!P0 NANOSLEEP.SYNCS 0x989680 ;  /* 0x009896800000895d */ /* 0x004fea0003900000 */
[----:B------:R-:W2:Y:S02]  /*ade0*/  @!P0 SYNCS.PHASECHK.TRANS64 P0, [R0+URZ], R2 ;  /* 0x00000002000085a7 */ /* 0x000ea400080010ff */
[----:B--2---:R-:W-:Y:S05]  /*adf0*/  @!P0 BRA `(.L_x_245) ;  /* 0xfffffffc00f08947 */ /* 0x004fea000383ffff */
[----:B------:R-:W-:Y:S05]  /*ae00*/  BRA `(.L_x_246) ;  /* 0xffffff9800747947 */ /* 0x000fea000383ffff */
.L_x_75:
[----:B------:R-:W-:-:S07]  /*ae10*/  MOV R0, UR5 ;  /* 0x0000000500007c02 */ /* 0x000fce0008000f00 */
.L_x_247:
[----:B-1----:R1:W2:Y:S02]  /*ae20*/  SYNCS.PHASECHK.TRANS64.TRYWAIT P0, [R0+URZ], R2 ;  /* 0x00000002000075a7 */ /* 0x0022a400080011ff */
[----:B--2---:R-:W-:Y:S05]  /*ae30*/  @!P0 NANOSLEEP.SYNCS 0x989680 ;  /* 0x009896800000895d */ /* 0x004fea0003900000 */
[----:B------:R-:W2:Y:S02]  /*ae40*/  @!P0 SYNCS.PHASECHK.TRANS64 P0, [R0+URZ], R2 ;  /* 0x00000002000085a7 */ /* 0x000ea400080010ff */
[----:B--2---:R-:W-:Y:S05]  /*ae50*/  @!P0 BRA `(.L_x_247) ;  /* 0xfffffffc00f08947 */ /* 0x004fea000383ffff */
[----:B------:R-:W-:Y:S05]  /*ae60*/  BRA `(.L_x_248) ;  /* 0xffffff9800847947 */ /* 0x000fea000383ffff */
.L_x_76:
[----:B------:R-:W-:-:S07]  /*ae70*/  MOV R0, UR5 ;  /* 0x0000000500007c02 */ /* 0x000fce0008000f00 */
.L_x_249:
[----:B-1----:R1:W2:Y:S02]  /*ae80*/  SYNCS.PHASECHK.TRANS64.TRYWAIT P0, [R0+URZ], R2 ;  /* 0x00000002000075a7 */ /* 0x0022a400080011ff */
[----:B--2---:R-:W-:Y:S05]  /*ae90*/  @!P0 NANOSLEEP.SYNCS 0x989680 ;  /* 0x009896800000895d */ /* 0x004fea0003900000 */
[----:B------:R-:W2:Y:S02]  /*aea0*/  @!P0 SYNCS.PHASECHK.TRANS64 P0, [R0+URZ], R2 ;  /* 0x00000002000085a7 */ /* 0x000ea400080010ff */
[----:B--2---:R-:W-:Y:S05]  /*aeb0*/  @!P0 BRA `(.L_x_249) ;  /* 0xfffffffc00f08947 */ /* 0x004fea000383ffff */
[----:B------:R-:W-:Y:S05]  /*aec0*/  BRA `(.L_x_250) ;  /* 0xffffff9800947947 */ /* 0x000fea000383ffff */
.L_x_77:
[----:B------:R-:W-:-:S07]  /*aed0*/  MOV R0, UR5 ;  /* 0x0000000500007c02 */ /* 0x000fce0008000f00 */
.L_x_251:
[----:B-1----:R1:W2:Y:S02]  /*aee0*/  SYNCS.PHASECHK.TRANS64.TRYWAIT P0, [R0+URZ], R2 ;  /* 0x00000002000075a7 */ /* 0x0022a400080011ff */
[----:B--2---:R-:W-:Y:S05]  /*aef0*/  @!P0 NANOSLEEP.SYNCS 0x989680 ;  /* 0x009896800000895d */ /* 0x004fea0003900000 */
[----:B------:R-:W2:Y:S02]  /*af00*/  @!P0 SYNCS.PHASECHK.TRANS64 P0, [R0+URZ], R2 ;  /* 0x00000002000085a7 */ /* 0x000ea400080010ff */
[----:B--2---:R-:W-:Y:S05]  /*af10*/  @!P0 BRA `(.L_x_251) ;  /* 0xfffffffc00f08947 */ /* 0x004fea000383ffff */
[----:B------:R-:W-:Y:S05]  /*af20*/  BRA `(.L_x_252) ;  /* 0xffffff9800a47947 */ /* 0x000fea000383ffff */
.L_x_78:
[----:B------:R-:W-:-:S07]  /*af30*/  MOV R0, UR5 ;  /* 0x0000000500007c02 */ /* 0x000fce0008000f00 */
.L_x_253:
[----:B-1----:R1:W2:Y:S02]  /*af40*/  SYNCS.PHASECHK.TRANS64.TRYWAIT P0, [R0+URZ], R2 ;  /* 0x00000002000075a7 */ /* 0x0022a400080011ff */
[----:B--2---:R-:W-:Y:S05]  /*af50*/  @!P0 NANOSLEEP.SYNCS 0x989680 ;  /* 0x009896800000895d */ /* 0x004fea0003900000 */
[----:B------:R-:W2:Y:S02]  /*af60*/  @!P0 SYNCS.PHASECHK.TRANS64 P0, [R0+URZ], R2 ;  /* 0x00000002000085a7 */ /* 0x000ea400080010ff */
[----:B--2---:R-:W-:Y:S05]  /*af70*/  @!P0 BRA `(.L_x_253) ;  /* 0xfffffffc00f08947 */ /* 0x004fea000383ffff */
[----:B------:R-:W-:Y:S05]  /*af80*/  BRA `(.L_x_254) ;  /* 0xffffff9800b47947 */ /* 0x000fea000383ffff */
.L_x_79:
[----:B------:R-:W-:-:S07]  /*af90*/  MOV R0, UR5 ;  /* 0x0000000500007c02 */ /* 0x000fce0008000f00 */
.L_x_255:
[----:B-1----:R1:W2:Y:S02]  /*afa0*/  SYNCS.PHASECHK.TRANS64.TRYWAIT P0, [R0+URZ], R2 ;  /* 0x00000002000075a7 */ /* 0x0022a400080011ff */
[----:B--2---:R-:W-:Y:S05]  /*afb0*/  @!P0 NANOSLEEP.SYNCS 0x989680 ;  /* 0x009896800000895d */ /* 0x004fea0003900000 */
[----:B------:R-:W2:Y:S02]  /*afc0*/  @!P0 SYNCS.PHASECHK.TRANS64 P0, [R0+URZ], R2 ;  /* 0x00000002000085a7 */ /* 0x000ea400080010ff */
[----:B--2---:R-:W-:Y:S05]  /*afd0*/  @!P0 BRA `(.L_x_255) ;  /* 0xfffffffc00f08947 */ /* 0x004fea000383ffff */
[----:B------:R-:W-:Y:S05]  /*afe0*/  BRA `(.L_x_256) ;  /* 0xffffff9800c47947 */ /* 0x000fea000383ffff */
.L_x_80:
[----:B------:R-:W-:-:S07]  /*aff0*/  MOV R0, UR5 ;  /* 0x0000000500007c02 */ /* 0x000fce0008000f00 */
.L_x_257:
[----:B-1----:R1:W2:Y:S02]  /*b000*/  SYNCS.PHASECHK.TRANS64.TRYWAIT P0, [R0+URZ], R2 ;  /* 0x00000002000075a7 */ /* 0x0022a400080011ff */
[----:B--2---:R-:W-:Y:S05]  /*b010*/  @!P0 NANOSLEEP.SYNCS 0x989680 ;  /* 0x009896800000895d */ /* 0x004fea0003900000 */
[----:B------:R-:W2:Y:S02]  /*b020*/  @!P0 SYNCS.PHASECHK.TRANS64 P0, [R0+URZ], R2 ;  /* 0x00000002000085a7 */ /* 0x000ea400080010ff */
[----:B--2---:R-:W-:Y:S05]  /*b030*/  @!P0 BRA `(.L_x_257) ;  /* 0xfffffffc00f08947 */ /* 0x004fea000383ffff */
[----:B------:R-:W-:Y:S05]  /*b040*/  BRA `(.L_x_258) ;  /* 0xffffff9800d47947 */ /* 0x000fea000383ffff */
.L_x_81:
[----:B------:R-:W-:-:S07]  /*b050*/  MOV R0, UR5 ;  /* 0x0000000500007c02 */ /* 0x000fce0008000f00 */
.L_x_259:
[----:B-1----:R1:W2:Y:S02]  /*b060*/  SYNCS.PHASECHK.TRANS64.TRYWAIT P0, [R0+URZ], R2 ;  /* 0x00000002000075a7 */ /* 0x0022a400080011ff */
[----:B--2---:R-:W-:Y:S05]  /*b070*/  @!P0 NANOSLEEP.SYNCS 0x989680 ;  /* 0x009896800000895d */ /* 0x004fea0003900000 */
[----:B------:R-:W2:Y:S02]  /*b080*/  @!P0 SYNCS.PHASECHK.TRANS64 P0, [R0+URZ], R2 ;  /* 0x00000002000085a7 */ /* 0x000ea400080010ff */
[----:B--2---:R-:W-:Y:S05]  /*b090*/  @!P0 BRA `(.L_x_259) ;  /* 0xfffffffc00f08947 */ /* 0x004fea000383ffff */
[----:B------:R-:W-:Y:S05]  /*b0a0*/  BRA `(.L_x_260) ;  /* 0xffffff9800e47947 */ /* 0x000fea000383ffff */
.L_x_82:
[----:B------:R-:W-:-:S07]  /*b0b0*/  MOV R0, UR5 ;  /* 0x0000000500007c02 */ /* 0x000fce0008000f00 */
.L_x_261:
[----:B-1----:R1:W2:Y:S02]  /*b0c0*/  SYNCS.PHASECHK.TRANS64.TRYWAIT P0, [R0+URZ], R2 ;  /* 0x00000002000075a7 */ /* 0x0022a400080011ff */
[----:B--2---:R-:W-:Y:S05]  /*b0d0*/  @!P0 NANOSLEEP.SYNCS 0x989680 ;  /* 0x009896800000895d */ /* 0x004fea0003900000 */
[----:B------:R-:W2:Y:S02]  /*b0e0*/  @!P0 SYNCS.PHASECHK.TRANS64 P0, [R0+URZ], R2 ;  /* 0x00000002000085a7 */ /* 0x000ea400080010ff */
[----:B--2---:R-:W-:Y:S05]  /*b0f0*/  @!P0 BRA `(.L_x_261) ;  /* 0xfffffffc00f08947 */ /* 0x004fea000383ffff */
[----:B------:R-:W-:Y:S05]  /*b100*/  BRA `(.L_x_262) ;  /* 0xffffff9800f47947 */ /* 0x000fea000383ffff */
.L_x_83:
[----:B------:R-:W-:-:S07]  /*b110*/  MOV R0, UR5 ;  /* 0x0000000500007c02 */ /* 0x000fce0008000f00 */
.L_x_263:
[----:B-1----:R1:W2:Y:S02]  /*b120*/  SYNCS.PHASECHK.TRANS64.TRYWAIT P0, [R0+URZ], R2 ;  /* 0x00000002000075a7 */ /* 0x0022a400080011ff */
[----:B--2---:R-:W-:Y:S05]  /*b130*/  @!P0 NANOSLEEP.SYNCS 0x989680 ;  /* 0x009896800000895d */ /* 0x004fea0003900000 */
[----:B------:R-:W2:Y:S02]  /*b140*/  @!P0 SYNCS.PHASECHK.TRANS64 P0, [R0+URZ], R2 ;  /* 0x00000002000085a7 */ /* 0x000ea400080010ff */
[----:B--2---:R-:W-:Y:S05]  /*b150*/  @!P0 BRA `(.L_x_263) ;  /* 0xfffffffc00f08947 */ /* 0x004fea000383ffff */
[----:B------:R-:W-:Y:S05]  /*b160*/  BRA `(.L_x_264) ;  /* 0xffffff9c00047947 */ /* 0x000fea000383ffff */
.L_x_84:
[----:B------:R-:W-:-:S07]  /*b170*/  MOV R0, UR5 ;  /* 0x0000000500007c02 */ /* 0x000fce0008000f00 */
.L_x_265:
[----:B-1----:R1:W2:Y:S02]  /*b180*/  SYNCS.PHASECHK.TRANS64.TRYWAIT P0, [R0+URZ], R2 ;  /* 0x00000002000075a7 */ /* 0x0022a400080011ff */
[----:B--2---:R-:W-:Y:S05]  /*b190*/  @!P0 NANOSLEEP.SYNCS 0x989680 ;  /* 0x009896800000895d */ /* 0x004fea0003900000 */
[----:B------:R-:W2:Y:S02]  /*b1a0*/  @!P0 SYNCS.PHASECHK.TRANS64 P0, [R0+URZ], R2 ;  /* 0x00000002000085a7 */ /* 0x000ea400080010ff */
[----:B--2---:R-:W-:Y:S05]  /*b1b0*/  @!P0 BRA `(.L_x_265) ;  /* 0xfffffffc00f08947 */ /* 0x004fea000383ffff */
[----:B------:R-:W-:Y:S05]  /*b1c0*/  BRA `(.L_x_266) ;  /* 0xffffff9c00147947 */ /* 0x000fea000383ffff */
.L_x_85:
[----:B------:R-:W-:-:S07]  /*b1d0*/  MOV R0, UR5 ;  /* 0x0000000500007c02 */ /* 0x000fce0008000f00 */
.L_x_267:
[----:B-1----:R1:W2:Y:S02]  /*b1e0*/  SYNCS.PHASECHK.TRANS64.TRYWAIT P0, [R0+URZ], R2 ;  /* 0x00000002000075a7 */ /* 0x0022a400080011ff */
[----:B--2---:R-:W-:Y:S05]  /*b1f0*/  @!P0 NANOSLEEP.SYNCS 0x989680 ;  /* 0x009896800000895d */ /* 0x004fea0003900000 */
[----:B------:R-:W2:Y:S02]  /*b200*/  @!P0 SYNCS.PHASECHK.TRANS64 P0, [R0+URZ], R2 ;  /* 0x00000002000085a7 */ /* 0x000ea400080010ff */
[----:B--2---:R-:W-:Y:S05]  /*b210*/  @!P0 BRA `(.L_x_267) ;  /* 0xfffffffc00f08947 */ /* 0x004fea000383ffff */
[----:B------:R-:W-:Y:S05]  /*b220*/  BRA `(.L_x_268) ;  /* 0xffffff9c00247947 */ /* 0x000fea000383ffff */
.L_x_86:
[----:B------:R-:W-:-:S07]  /*b230*/  MOV R0, UR5 ;  /* 0x0000000500007c02 */ /* 0x000fce0008000f00 */
.L_x_269:
[----:B-1----:R1:W2:Y:S02]  /*b240*/  SYNCS.PHASECHK.TRANS64.TRYWAIT P0, [R0+URZ], R2 ;  /* 0x00000002000075a7 */ /* 0x0022a400080011ff */
[----:B--2---:R-:W-:Y:S05]  /*b250*/  @!P0 NANOSLEEP.SYNCS 0x989680 ;  /* 0x009896800000895d */ /* 0x004fea0003900000 */
[----:B------:R-:W2:Y:S02]  /*b260*/  @!P0 SYNCS.PHASECHK.TRANS64 P0, [R0+URZ], R2 ;  /* 0x00000002000085a7 */ /* 0x000ea400080010ff */
[----:B--2---:R-:W-:Y:S05]  /*b270*/  @!P0 BRA `(.L_x_269) ;  /* 0xfffffffc00f08947 */ /* 0x004fea000383ffff */
[----:B------:R-:W-:Y:S05]  /*b280*/  BRA `(.L_x_270) ;  /* 0xffffff9c00347947 */ /* 0x000fea000383ffff */
.L_x_87:
[----:B------:R-:W-:-:S07]  /*b290*/  MOV R0, UR5 ;  /* 0x0000000500007c02 */ /* 0x000fce0008000f00 */
.L_x_271:
[----:B-1----:R1:W2:Y:S02]  /*b2a0*/  SYNCS.PHASECHK.TRANS64.TRYWAIT P0, [R0+URZ], R2 ;  /* 0x00000002000075a7 */ /* 0x0022a400080011ff */
[----:B--2---:R-:W-:Y:S05]  /*b2b0*/  @!P0 NANOSLEEP.SYNCS 0x989680 ;  /* 0x009896800000895d */ /* 0x004fea0003900000 */
[----:B------:R-:W2:Y:S02]  /*b2c0*/  @!P0 SYNCS.PHASECHK.TRANS64 P0, [R0+URZ], R2 ;  /* 0x00000002000085a7 */ /* 0x000ea400080010ff */
[----:B--2---:R-:W-:Y:S05]  /*b2d0*/  @!P0 BRA `(.L_x_271) ;  /* 0xfffffffc00f08947 */ /* 0x004fea000383ffff */
[----:B------:R-:W-:Y:S05]  /*b2e0*/  BRA `(.L_x_272) ;  /* 0xffffff9c00447947 */ /* 0x000fea000383ffff */
.L_x_88:
[----:B------:R-:W-:-:S07]  /*b2f0*/  MOV R0, UR5 ;  /* 0x0000000500007c02 */ /* 0x000fce0008000f00 */
.L_x_273:
[----:B-1----:R1:W2:Y:S02]  /*b300*/  SYNCS.PHASECHK.TRANS64.TRYWAIT P0, [R0+URZ], R2 ;  /* 0x00000002000075a7 */ /* 0x0022a400080011ff */
[----:B--2---:R-:W-:Y:S05]  /*b310*/  @!P0 NANOSLEEP.SYNCS 0x989680 ;  /* 0x009896800000895d */ /* 0x004fea0003900000 */
[----:B------:R-:W2:Y:S02]  /*b320*/  @!P0 SYNCS.PHASECHK.TRANS64 P0, [R0+URZ], R2 ;  /* 0x00000002000085a7 */ /* 0x000ea400080010ff */
[----:B--2---:R-:W-:Y:S05]  /*b330*/  @!P0 BRA `(.L_x_273) ;  /* 0xfffffffc00f08947 */ /* 0x004fea000383ffff */
[----:B------:R-:W-:Y:S05]  /*b340*/  BRA `(.L_x_274) ;  /* 0xffffff9c00547947 */ /* 0x000fea000383ffff */
.L_x_89:
[----:B------:R-:W-:-:S07]  /*b350*/  MOV R0, UR5 ;  /* 0x0000000500007c02 */ /* 0x000fce0008000f00 */
.L_x_275:
[----:B-1----:R1:W2:Y:S02]  /*b360*/  SYNCS.PHASECHK.TRANS64.TRYWAIT P0, [R0+URZ], R2 ;  /* 0x00000002000075a7 */ /* 0x0022a400080011ff */
[----:B--2---:R-:W-:Y:S05]  /*b370*/  @!P0 NANOSLEEP.SYNCS 0x989680 ;  /* 0x009896800000895d */ /* 0x004fea0003900000 */
[----:B------:R-:W2:Y:S02]  /*b380*/  @!P0 SYNCS.PHASECHK.TRANS64 P0, [R0+URZ], R2 ;  /* 0x00000002000085a7 */ /* 0x000ea400080010ff */
[----:B--2---:R-:W-:Y:S05]  /*b390*/  @!P0 BRA `(.L_x_275) ;  /* 0xfffffffc00f08947 */ /* 0x004fea000383ffff */
[----:B------:R-:W-:Y:S05]  /*b3a0*/  BRA `(.L_x_276) ;  /* 0xffffff9c00647947 */ /* 0x000fea000383ffff */
.L_x_90:
[----:B------:R-:W-:-:S07]  /*b3b0*/  MOV R0, UR5 ;  /* 0x0000000500007c02 */ /* 0x000fce0008000f00 */
.L_x_277:
[----:B-1----:R1:W2:Y:S02]  /*b3c0*/  SYNCS.PHASECHK.TRANS64.TRYWAIT P0, [R0+URZ], R2 ;  /* 0x00000002000075a7 */ /* 0x0022a400080011ff */
[----:B--2---:R-:W-:Y:S05]  /*b3d0*/  @!P0 NANOSLEEP.SYNCS 0x989680 ;  /* 0x009896800000895d */ /* 0x004fea0003900000 */
[----:B------:R-:W2:Y:S02]  /*b3e0*/  @!P0 SYNCS.PHASECHK.TRANS64 P0, [R0+URZ], R2 ;  /* 0x00000002000085a7 */ /* 0x000ea400080010ff */
[----:B--2---:R-:W-:Y:S05]  /*b3f0*/  @!P0 BRA `(.L_x_277) ;  /* 0xfffffffc00f08947 */ /* 0x004fea000383ffff */
[----:B------:R-:W-:Y:S05]  /*b400*/  BRA `(.L_x_278) ;  /* 0xffffff9c00747947 */ /* 0x000fea000383ffff */
.L_x_91:
[----:B------:R-:W-:-:S07]  /*b410*/  MOV R0, UR5 ;  /* 0x0000000500007c02 */ /* 0x000fce0008000f00 */
.L_x_279:
[----:B-1----:R1:W2:Y:S02]  /*b420*/  SYNCS.PHASECHK.TRANS64.TRYWAIT P0, [R0+URZ], R2 ;  /* 0x00000002000075a7 */ /* 0x0022a400080011ff */
[----:B--2---:R-:W-:Y:S05]  /*b430*/  @!P0 NANOSLEEP.SYNCS 0x989680 ;  /* 0x009896800000895d */ /* 0x004fea0003900000 */
[----:B------:R-:W2:Y:S02]  /*b440*/  @!P0 SYNCS.PHASECHK.TRANS64 P0, [R0+URZ], R2 ;  /* 0x00000002000085a7 */ /* 0x000ea400080010ff */
[----:B--2---:R-:W-:Y:S05]  /*b450*/  @!P0 BRA `(.L_x_279) ;  /* 0xfffffffc00f08947 */ /* 0x004fea000383ffff */
[----:B------:R-:W-:Y:S05]  /*b460*/  BRA `(.L_x_280) ;  /* 0xffffff9c00847947 */ /* 0x000fea000383ffff */
.L_x_92:
[----:B------:R-:W-:-:S07]  /*b470*/  MOV R0, UR5 ;  /* 0x0000000500007c02 */ /* 0x000fce0008000f00 */
.L_x_281:
[----:B-1----:R1:W2:Y:S02]  /*b480*/  SYNCS.PHASECHK.TRANS64.TRYWAIT P0, [R0+URZ], R2 ;  /* 0x00000002000075a7 */ /* 0x0022a400080011ff */
[----:B--2---:R-:W-:Y:S05]  /*b490*/  @!P0 NANOSLEEP.SYNCS 0x989680 ;  /* 0x009896800000895d */ /* 0x004fea0003900000 */
[----:B------:R-:W2:Y:S02]  /*b4a0*/  @!P0 SYNCS.PHASECHK.TRANS64 P0, [R0+URZ], R2 ;  /* 0x00000002000085a7 */ /* 0x000ea400080010ff */
[----:B--2---:R-:W-:Y:S05]  /*b4b0*/  @!P0 BRA `(.L_x_281) ;  /* 0xfffffffc00f08947 */ /* 0x004fea000383ffff */
[----:B------:R-:W-:Y:S05]  /*b4c0*/  BRA `(.L_x_282) ;  /* 0xffffff9c00947947 */ /* 0x000fea000383ffff */
.L_x_93:
[----:B------:R-:W-:-:S07]  /*b4d0*/  MOV R0, UR5 ;  /* 0x0000000500007c02 */ /* 0x000fce0008000f00 */
.L_x_283:
[----:B-1----:R1:W2:Y:S02]  /*b4e0*/  SYNCS.PHASECHK.TRANS64.TRYWAIT P0, [R0+URZ], R2 ;  /* 0x00000002000075a7 */ /* 0x0022a400080011ff */
[----:B--2---:R-:W-:Y:S05]  /*b4f0*/  @!P0 NANOSLEEP.SYNCS 0x989680 ;  /* 0x009896800000895d */ /* 0x004fea0003900000 */
[----:B------:R-:W2:Y:S02]  /*b500*/  @!P0 SYNCS.PHASECHK.TRANS64 P0, [R0+URZ], R2 ;  /* 0x00000002000085a7 */ /* 0x000ea400080010ff */
[----:B--2---:R-:W-:Y:S05]  /*b510*/  @!P0 BRA `(.L_x_283) ;  /* 0xfffffffc00f08947 */ /* 0x004fea000383ffff */
[----:B------:R-:W-:Y:S05]  /*b520*/  BRA `(.L_x_284) ;  /* 0xffffff9c00a47947 */ /* 0x000fea000383ffff */
.L_x_94:
[----:B------:R-:W-:-:S07]  /*b530*/  MOV R0, UR5 ;  /* 0x0000000500007c02 */ /* 0x000fce0008000f00 */
.L_x_285:
[----:B-1----:R1:W2:Y:S02]  /*b540*/  SYNCS.PHASECHK.TRANS64.TRYWAIT P0, [R0+URZ], R2 ;  /* 0x00000002000075a7 */ /* 0x0022a400080011ff */
[----:B--2---:R-:W-:Y:S05]  /*b550*/  @!P0 NANOSLEEP.SYNCS 0x989680 ;  /* 0x009896800000895d */ /* 0x004fea0003900000 */
[----:B------:R-:W2:Y:S02]  /*b560*/  @!P0 SYNCS.PHASECHK.TRANS64 P0, [R0+URZ], R2 ;  /* 0x00000002000085a7 */ /* 0x000ea400080010ff */
[----:B--2---:R-:W-:Y:S05]  /*b570*/  @!P0 BRA `(.L_x_285) ;  /* 0xfffffffc00f08947 */ /* 0x004fea000383ffff */
[----:B------:R-:W-:Y:S05]  /*b580*/  BRA `(.L_x_286) ;  /* 0xffffff9c00b47947 */ /* 0x000fea000383ffff */
.L_x_95:
[----:B------:R-:W-:-:S07]  /*b590*/  MOV R0, UR5 ;  /* 0x0000000500007c02 */ /* 0x000fce0008000f00 */
.L_x_287:
[----:B-1----:R1:W2:Y:S02]  /*b5a0*/  SYNCS.PHASECHK.TRANS64.TRYWAIT P0, [R0+URZ], R2 ;  /* 0x00000002000075a7 */ /* 0x0022a400080011ff */
[----:B--2---:R-:W-:Y:S05]  /*b5b0*/  @!P0 NANOSLEEP.SYNCS 0x989680 ;  /* 0x009896800000895d */ /* 0x004fea0003900000 */
[----:B------:R-:W2:Y:S02]  /*b5c0*/  @!P0 SYNCS.PHASECHK.TRANS64 P0, [R0+URZ], R2 ;  /* 0x00000002000085a7 */ /* 0x000ea400080010ff */
[----:B--2---:R-:W-:Y:S05]  /*b5d0*/  @!P0 BRA `(.L_x_287) ;  /* 0xfffffffc00f08947 */ /* 0x004fea000383ffff */
[----:B------:R-:W-:Y:S05]  /*b5e0*/  BRA `(.L_x_288) ;  /* 0xffffff9c00c47947 */ /* 0x000fea000383ffff */
.L_x_96:
[----:B------:R-:W-:-:S07]  /*b5f0*/  MOV R0, UR5 ;  /* 0x0000000500007c02 */ /* 0x000fce0008000f00 */
.L_x_289:
[----:B-1----:R1:W2:Y:S02]  /*b600*/  SYNCS.PHASECHK.TRANS64.TRYWAIT P0, [R0+URZ], R2 ;  /* 0x00000002000075a7 */ /* 0x0022a400080011ff */
[----:B--2---:R-:W-:Y:S05]  /*b610*/  @!P0 NANOSLEEP.SYNCS 0x989680 ;  /* 0x009896800000895d */ /* 0x004fea0003900000 */
[----:B------:R-:W2:Y:S02]  /*b620*/  @!P0 SYNCS.PHASECHK.TRANS64 P0, [R0+URZ], R2 ;  /* 0x00000002000085a7 */ /* 0x000ea400080010ff */
[----:B--2---:R-:W-:Y:S05]  /*b630*/  @!P0 BRA `(.L_x_289) ;  /* 0xfffffffc00f08947 */ /* 0x004fea000383ffff */
[----:B------:R-:W-:Y:S05]  /*b640*/  BRA `(.L_x_290) ;  /* 0xffffff9c00d47947 */ /* 0x000fea000383ffff */
.L_x_97:
[----:B------:R-:W-:-:S07]  /*b650*/  MOV R0, UR5 ;  /* 0x0000000500007c02 */ /* 0x000fce0008000f00 */
.L_x_291:
[----:B-1----:R1:W2:Y:S02]  /*b660*/  SYNCS.PHASECHK.TRANS64.TRYWAIT P0, [R0+URZ], R2 ;  /* 0x00000002000075a7 */ /* 0x0022a400080011ff */
[----:B--2---:R-:W-:Y:S05]  /*b670*/  @!P0 NANOSLEEP.SYNCS 0x989680 ;  /* 0x009896800000895d */ /* 0x004fea0003900000 */
[----:B------:R-:W2:Y:S02]  /*b680*/  @!P0 SYNCS.PHASECHK.TRANS64 P0, [R0+URZ], R2 ;  /* 0x00000002000085a7 */ /* 0x000ea400080010ff */
[----:B--2---:R-:W-:Y:S05]  /*b690*/  @!P0 BRA `(.L_x_291) ;  /* 0xfffffffc00f08947 */ /* 0x004fea000383ffff */
[----:B------:R-:W-:Y:S05]  /*b6a0*/  BRA `(.L_x_292) ;  /* 0xffffff9c00e47947 */ /* 0x000fea000383ffff */
.L_x_98:
[----:B------:R-:W-:-:S07]  /*b6b0*/  MOV R0, UR5 ;  /* 0x0000000500007c02 */ /* 0x000fce0008000f00 */
.L_x_293:
[----:B-1----:R1:W2:Y:S02]  /*b6c0*/  SYNCS.PHASECHK.TRANS64.TRYWAIT P0, [R0+URZ], R2 ;  /* 0x00000002000075a7 */ /* 0x0022a400080011ff */
[----:B--2---:R-:W-:Y:S05]  /*b6d0*/  @!P0 NANOSLEEP.SYNCS 0x989680 ;  /* 0x009896800000895d */ /* 0x004fea0003900000 */
[----:B------:R-:W2:Y:S02]  /*b6e0*/  @!P0 SYNCS.PHASECHK.TRANS64 P0, [R0+URZ], R2 ;  /* 0x00000002000085a7 */ /* 0x000ea400080010ff */
[----:B--2---:R-:W-:Y:S05]  /*b6f0*/  @!P0 BRA `(.L_x_293) ;  /* 0xfffffffc00f08947 */ /* 0x004fea000383ffff */
[----:B------:R-:W-:Y:S05]  /*b700*/  BRA `(.L_x_294) ;  /* 0xffffff9c00f47947 */ /* 0x000fea000383ffff */
.L_x_99:
[----:B------:R-:W-:-:S07]  /*b710*/  MOV R0, UR5 ;  /* 0x0000000500007c02 */ /* 0x000fce0008000f00 */
.L_x_295:
[----:B-1----:R1:W2:Y:S02]  /*b720*/  SYNCS.PHASECHK.TRANS64.TRYWAIT P0, [R0+URZ], R2 ;  /* 0x00000002000075a7 */ /* 0x0022a400080011ff */
[----:B--2---:R-:W-:Y:S05]  /*b730*/  @!P0 NANOSLEEP.SYNCS 0x989680 ;  /* 0x009896800000895d */ /* 0x004fea0003900000 */
[----:B------:R-:W2:Y:S02]  /*b740*/  @!P0 SYNCS.PHASECHK.TRANS64 P0, [R0+URZ], R2 ;  /* 0x00000002000085a7 */ /* 0x000ea400080010ff */
[----:B--2---:R-:W-:Y:S05]  /*b750*/  @!P0 BRA `(.L_x_295) ;  /* 0xfffffffc00f08947 */ /* 0x004fea000383ffff */
[----:B------:R-:W-:Y:S05]  /*b760*/  BRA `(.L_x_296) ;  /* 0xffffffa000047947 */ /* 0x000fea000383ffff */
.L_x_100:
[----:B------:R-:W-:-:S07]  /*b770*/  MOV R0, UR5 ;  /* 0x0000000500007c02 */ /* 0x000fce0008000f00 */
.L_x_297:
[----:B-1----:R1:W2:Y:S02]  /*b780*/  SYNCS.PHASECHK.TRANS64.TRYWAIT P0, [R0+URZ], R2 ;  /* 0x00000002000075a7 */ /* 0x0022a400080011ff */
[----:B--2---:R-:W-:Y:S05]  /*b790*/  @!P0 NANOSLEEP.SYNCS 0x989680 ;  /* 0x009896800000895d */ /* 0x004fea0003900000 */
[----:B------:R-:W2:Y:S02]  /*b7a0*/  @!P0 SYNCS.PHASECHK.TRANS64 P0, [R0+URZ], R2 ;  /* 0x00000002000085a7 */ /* 0x000ea400080010ff */
[----:B--2---:R-:W-:Y:S05]  /*b7b0*/  @!P0 BRA `(.L_x_297) ;  /* 0xfffffffc00f08947 */ /* 0x004fea000383ffff */
[----:B------:R-:W-:Y:S05]  /*b7c0*/  BRA `(.L_x_298) ;  /* 0xffffffa000147947 */ /* 0x000fea000383ffff */
.L_x_101:
[----:B------:R-:W-:-:S07]  /*b7d0*/  MOV R0, UR5 ;  /* 0x0000000500007c02 */ /* 0x000fce0008000f00 */
.L_x_299:
[----:B-1----:R1:W2:Y:S02]  /*b7e0*/  SYNCS.PHASECHK.TRANS64.TRYWAIT P0, [R0+URZ], R2 ;  /* 0x00000002000075a7 */ /* 0x0022a400080011ff */
[----:B--2---:R-:W-:Y:S05]  /*b7f0*/  @!P0 NANOSLEEP.SYNCS 0x989680 ;  /* 0x009896800000895d */ /* 0x004fea0003900000 */
[----:B------:R-:W2:Y:S02]  /*b800*/  @!P0 SYNCS.PHASECHK.TRANS64 P0, [R0+URZ], R2 ;  /* 0x00000002000085a7 */ /* 0x000ea400080010ff */
[----:B--2---:R-:W-:Y:S05]  /*b810*/  @!P0 BRA `(.L_x_299) ;  /* 0xfffffffc00f08947 */ /* 0x004fea000383ffff */
[----:B------:R-:W-:Y:S05]  /*b820*/  BRA `(.L_x_300) ;  /* 0xffffffa000247947 */ /* 0x000fea000383ffff */
.L_x_102:
[----:B------:R-:W-:-:S07]  /*b830*/  MOV R0, UR5 ;  /* 0x0000000500007c02 */ /* 0x000fce0008000f00 */
.L_x_301:
[----:B-1----:R1:W2:Y:S02]  /*b840*/  SYNCS.PHASECHK.TRANS64.TRYWAIT P0, [R0+URZ], R2 ;  /* 0x00000002000075a7 */ /* 0x0022a400080011ff */
[----:B--2---:R-:W-:Y:S05]  /*b850*/  @!P0 NANOSLEEP.SYNCS 0x989680 ;  /* 0x009896800000895d */ /* 0x004fea0003900000 */
[----:B------:R-:W2:Y:S02]  /*b860*/  @!P0 SYNCS.PHASECHK.TRANS64 P0, [R0+URZ], R2 ;  /* 0x00000002000085a7 */ /* 0x000ea400080010ff */
[----:B--2---:R-:W-:Y:S05]  /*b870*/  @!P0 BRA `(.L_x_301) ;  /* 0xfffffffc00f08947 */ /* 0x004fea000383ffff */
[----:B------:R-:W-:Y:S05]  /*b880*/  BRA `(.L_x_302) ;  /* 0xffffffa000347947 */ /* 0x000fea000383ffff */
.L_x_103:
[----:B------:R-:W-:-:S07]  /*b890*/  MOV R0, UR5 ;  /* 0x0000000500007c02 */ /* 0x000fce0008000f00 */
.L_x_303:
[----:B-1----:R1:W2:Y:S02]  /*b8a0*/  SYNCS.PHASECHK.TRANS64.TRYWAIT P0, [R0+URZ], R2 ;  /* 0x00000002000075a7 */ /* 0x0022a400080011ff */
[----:B--2---:R-:W-:Y:S05]  /*b8b0*/  @!P0 NANOSLEEP.SYNCS 0x989680 ;  /* 0x009896800000895d */ /* 0x004fea0003900000 */
[----:B------:R-:W2:Y:S02]  /*b8c0*/  @!P0 SYNCS.PHASECHK.TRANS64 P0, [R0+URZ], R2 ;  /* 0x00000002000085a7 */ /* 0x000ea400080010ff */
[----:B--2---:R-:W-:Y:S05]  /*b8d0*/  @!P0 BRA `(.L_x_303) ;  /* 0xfffffffc00f08947 */ /* 0x004fea000383ffff */
[----:B------:R-:W-:Y:S05]  /*b8e0*/  BRA `(.L_x_304) ;  /* 0xffffffa000447947 */ /* 0x000fea000383ffff */
.L_x_104:
[----:B------:R-:W-:-:S07]  /*b8f0*/  MOV R0, UR5 ;  /* 0x0000000500007c02 */ /* 0x000fce0008000f00 */
.L_x_305:
[----:B-1----:R1:W2:Y:S02]  /*b900*/  SYNCS.PHASECHK.TRANS64.TRYWAIT P0, [R0+URZ], R2 ;  /* 0x00000002000075a7 */ /* 0x0022a400080011ff */
[----:B--2---:R-:W-:Y:S05]  /*b910*/  @!P0 NANOSLEEP.SYNCS 0x989680 ;  /* 0x009896800000895d */ /* 0x004fea0003900000 */
[----:B------:R-:W2:Y:S02]  /*b920*/  @!P0 SYNCS.PHASECHK.TRANS64 P0, [R0+URZ], R2 ;  /* 0x00000002000085a7 */ /* 0x000ea400080010ff */
[----:B--2---:R-:W-:Y:S05]  /*b930*/  @!P0 BRA `(.L_x_305) ;  /* 0xfffffffc00f08947 */ /* 0x004fea000383ffff */
[----:B------:R-:W-:Y:S05]  /*b940*/  BRA `(.L_x_306) ;  /* 0xffffffa000547947 */ /* 0x000fea000383ffff */
.L_x_105:
[----:B------:R-:W-:-:S07]  /*b950*/  MOV R0, UR5 ;  /* 0x0000000500007c02 */ /* 0x000fce0008000f00 */
.L_x_307:
[----:B-1----:R1:W2:Y:S02]  /*b960*/  SYNCS.PHASECHK.TRANS64.TRYWAIT P0, [R0+URZ], R2 ;  /* 0x00000002000075a7 */ /* 0x0022a400080011ff */
[----:B--2---:R-:W-:Y:S05]  /*b970*/  @!P0 NANOSLEEP.SYNCS 0x989680 ;  /* 0x009896800000895d */ /* 0x004fea0003900000 */
[----:B------:R-:W2:Y:S02]  /*b980*/  @!P0 SYNCS.PHASECHK.TRANS64 P0, [R0+URZ], R2 ;  /* 0x00000002000085a7 */ /* 0x000ea400080010ff */
[----:B--2---:R-:W-:Y:S05]  /*b990*/  @!P0 BRA `(.L_x_307) ;  /* 0xfffffffc00f08947 */ /* 0x004fea000383ffff */
[----:B------:R-:W-:Y:S05]  /*b9a0*/  BRA `(.L_x_308) ;  /* 0xffffffa000647947 */ /* 0x000fea000383ffff */
.L_x_106:
[----:B------:R-:W-:-:S07]  /*b9b0*/  MOV R0, UR5 ;  /* 0x0000000500007c02 */ /* 0x000fce0008000f00 */
.L_x_309:
[----:B-1----:R1:W2:Y:S02]  /*b9c0*/  SYNCS.PHASECHK.TRANS64.TRYWAIT P0, [R0+URZ], R2 ;  /* 0x00000002000075a7 */ /* 0x0022a400080011ff */
[----:B--2---:R-:W-:Y:S05]  /*b9d0*/  @!P0 NANOSLEEP.SYNCS 0x989680 ;  /* 0x009896800000895d */ /* 0x004fea0003900000 */
[----:B------:R-:W2:Y:S02]  /*b9e0*/  @!P0 SYNCS.PHASECHK.TRANS64 P0, [R0+URZ], R2 ;  /* 0x00000002000085a7 */ /* 0x000ea400080010ff */
[----:B--2---:R-:W-:Y:S05]  /*b9f0*/  @!P0 BRA `(.L_x_309) ;  /* 0xfffffffc00f08947 */ /* 0x004fea000383ffff */
[----:B------:R-:W-:Y:S05]  /*ba00*/  BRA `(.L_x_310) ;  /* 0xffffffa000747947 */ /* 0x000fea000383ffff */
.L_x_107:
[----:B------:R-:W-:-:S07]  /*ba10*/  MOV R0, UR5 ;  /* 0x0000000500007c02 */ /* 0x000fce0008000f00 */
.L_x_311:
[----:B-1----:R1:W2:Y:S02]  /*ba20*/  SYNCS.PHASECHK.TRANS64.TRYWAIT P0, [R0+URZ], R2 ;  /* 0x00000002000075a7 */ /* 0x0022a400080011ff */
[----:B--2---:R-:W-:Y:S05]  /*ba30*/  @!P0 NANOSLEEP.SYNCS 0x989680 ;  /* 0x009896800000895d */ /* 0x004fea0003900000 */
[----:B------:R-:W2:Y:S02]  /*ba40*/  @!P0 SYNCS.PHASECHK.TRANS64 P0, [R0+URZ], R2 ;  /* 0x00000002000085a7 */ /* 0x000ea400080010ff */
[----:B--2---:R-:W-:Y:S05]  /*ba50*/  @!P0 BRA `(.L_x_311) ;  /* 0xfffffffc00f08947 */ /* 0x004fea000383ffff */
[----:B------:R-:W-:Y:S05]  /*ba60*/  BRA `(.L_x_312) ;  /* 0xffffffa000847947 */ /* 0x000fea000383ffff */
.L_x_108:
[----:B------:R-:W-:-:S07]  /*ba70*/  MOV R0, UR5 ;  /* 0x0000000500007c02 */ /* 0x000fce0008000f00 */
.L_x_313:
[----:B-1----:R1:W2:Y:S02]  /*ba80*/  SYNCS.PHASECHK.TRANS64.TRYWAIT P0, [R0+URZ], R2 ;  /* 0x00000002000075a7 */ /* 0x0022a400080011ff */
[----:B--2---:R-:W-:Y:S05]  /*ba90*/  @!P0 NANOSLEEP.SYNCS 0x989680 ;  /* 0x009896800000895d */ /* 0x004fea0003900000 */
[----:B------:R-:W2:Y:S02]  /*baa0*/  @!P0 SYNCS.PHASECHK.TRANS64 P0, [R0+URZ], R2 ;  /* 0x00000002000085a7 */ /* 0x000ea400080010ff */
[----:B--2---:R-:W-:Y:S05]  /*bab0*/  @!P0 BRA `(.L_x_313) ;  /* 0xfffffffc00f08947 */ /* 0x004fea000383ffff */
[----:B------:R-:W-:Y:S05]  /*bac0*/  BRA `(.L_x_314) ;  /* 0xffffffa000947947 */ /* 0x000fea000383ffff */
.L_x_109:
[----:B------:R-:W-:-:S07]  /*bad0*/  MOV R0, UR5 ;  /* 0x0000000500007c02 */ /* 0x000fce0008000f00 */
.L_x_315:
[----:B-1----:R1:W2:Y:S02]  /*bae0*/  SYNCS.PHASECHK.TRANS64.TRYWAIT P0, [R0+URZ], R2 ;  /* 0x00000002000075a7 */ /* 0x0022a400080011ff */
[----:B--2---:R-:W-:Y:S05]  /*baf0*/  @!P0 NANOSLEEP.SYNCS 0x989680 ;  /* 0x009896800000895d */ /* 0x004fea0003900000 */
[----:B------:R-:W2:Y:S02]  /*bb00*/  @!P0 SYNCS.PHASECHK.TRANS64 P0, [R0+URZ], R2 ;  /* 0x00000002000085a7 */ /* 0x000ea400080010ff */
[----:B--2---:R-:W-:Y:S05]  /*bb10*/  @!P0 BRA `(.L_x_315) ;  /* 0xfffffffc00f08947 */ /* 0x004fea000383ffff */
[----:B------:R-:W-:Y:S05]  /*bb20*/  BRA `(.L_x_316) ;  /* 0xffffffa000a47947 */ /* 0x000fea000383ffff */
.L_x_110:
[----:B------:R-:W-:-:S07]  /*bb30*/  MOV R0, UR5 ;  /* 0x0000000500007c02 */ /* 0x000fce0008000f00 */
.L_x_317:
[----:B-1----:R1:W2:Y:S02]  /*bb40*/  SYNCS.PHASECHK.TRANS64.TRYWAIT P0, [R0+URZ], R2 ;  /* 0x00000002000075a7 */ /* 0x0022a400080011ff */
[----:B--2---:R-:W-:Y:S05]  /*bb50*/  @!P0 NANOSLEEP.SYNCS 0x989680 ;  /* 0x009896800000895d */ /* 0x004fea0003900000 */
[----:B------:R-:W2:Y:S02]  /*bb60*/  @!P0 SYNCS.PHASECHK.TRANS64 P0, [R0+URZ], R2 ;  /* 0x00000002000085a7 */ /* 0x000ea400080010ff */
[----:B--2---:R-:W-:Y:S05]  /*bb70*/  @!P0 BRA `(.L_x_317) ;  /* 0xfffffffc00f08947 */ /* 0x004fea000383ffff */
[----:B------:R-:W-:Y:S05]  /*bb80*/  BRA `(.L_x_318) ;  /* 0xffffffa000b47947 */ /* 0x000fea000383ffff */
.L_x_111:
[----:B------:R-:W-:-:S07]  /*bb90*/  MOV R0, UR5 ;  /* 0x0000000500007c02 */ /* 0x000fce0008000f00 */
.L_x_319:
[----:B-1----:R1:W2:Y:S02]  /*bba0*/  SYNCS.PHASECHK.TRANS64.TRYWAIT P0, [R0+URZ], R2 ;  /* 0x00000002000075a7 */ /* 0x0022a400080011ff */
[----:B--2---:R-:W-:Y:S05]  /*bbb0*/  @!P0 NANOSLEEP.SYNCS 0x989680 ;  /* 0x009896800000895d */ /* 0x004fea0003900000 */
[----:B------:R-:W2:Y:S02]  /*bbc0*/  @!P0 SYNCS.PHASECHK.TRANS64 P0, [R0+URZ], R2 ;  /* 0x00000002000085a7 */ /* 0x000ea400080010ff */
[----:B--2---:R-:W-:Y:S05]  /*bbd0*/  @!P0 BRA `(.L_x_319) ;  /* 0xfffffffc00f08947 */ /* 0x004fea000383ffff */
[----:B------:R-:W-:Y:S05]  /*bbe0*/  BRA `(.L_x_320) ;  /* 0xffffffa000c47947 */ /* 0x000fea000383ffff */
.L_x_114:
[----:B------:R-:W-:-:S07]  /*bbf0*/  MOV R4, UR4 ;  /* 0x0000000400047c02 */ /* 0x000fce0008000f00 */
.L_x_321:
[----:B--2---:R2:W3:Y:S02]  /*bc00*/  SYNCS.PHASECHK.TRANS64.TRYWAIT P1, [R4+URZ+0x4a8], R6 ;  /* 0x0004a806040075a7 */ /* 0x0044e400080211ff */
[----:B---3--:R-:W-:Y:S05]  /*bc10*/  @!P1 NANOSLEEP.SYNCS 0x989680 ;  /* 0x009896800000995d */ /* 0x008fea0003900000 */
[----:B------:R-:W3:Y:S02]  /*bc20*/  @!P1 SYNCS.PHASECHK.TRANS64 P1, [R4+URZ+0x4a8], R6 ;  /* 0x0004a806040095a7 */ /* 0x000ee400080210ff */
[----:B---3--:R-:W-:Y:S05]  /*bc30*/  @!P1 BRA `(.L_x_321) ;  /* 0xfffffffc00f09947 */ /* 0x008fea000383ffff */
[----:B------:R-:W-:Y:S05]  /*bc40*/  BRA `(.L_x_322) ;  /* 0xffffffa400347947 */ /* 0x000fea000383ffff */
.L_x_115:
[----:B--2---:R-:W-:-:S07]  /*bc50*/  MOV R4, UR4 ;  /* 0x0000000400047c02 */ /* 0x004fce0008000f00 */
.L_x_323:
[----:B--2---:R2:W3:Y:S02]  /*bc60*/  SYNCS.PHASECHK.TRANS64.TRYWAIT P1, [R4+URZ+0x4a0], R5 ;  /* 0x0004a005040075a7 */ /* 0x0044e400080211ff */
[----:B---3--:R-:W-:Y:S05]  /*bc70*/  @!P1 NANOSLEEP.SYNCS 0x989680 ;  /* 0x009896800000995d */ /* 0x008fea0003900000 */
[----:B------:R-:W3:Y:S02]  /*bc80*/  @!P1 SYNCS.PHASECHK.TRANS64 P1, [R4+URZ+0x4a0], R5 ;  /* 0x0004a005040095a7 */ /* 0x000ee400080210ff */
[----:B---3--:R-:W-:Y:S05]  /*bc90*/  @!P1 BRA `(.L_x_323) ;  /* 0xfffffffc00f09947 */ /* 0x008fea000383ffff */
[----:B------:R-:W-:Y:S05]  /*bca0*/  BRA `(.L_x_324) ;  /* 0xffffffa4003c7947 */ /* 0x000fea000383ffff */
.L_x_125:
[----:B--2---:R-:W-:-:S04]  /*bcb0*/  MOV R5, UR5 ;  /* 0x0000000500057c02 */ /* 0x004fc80008000f00 */
[----:B------:R2:W3:Y:S03]  /*bcc0*/  SYNCS.PHASECHK.TRANS64.TRYWAIT P0, [R5+URZ+0x8], R6 ;  /* 0x00000806050075a7 */ /* 0x0004e600080011ff */
[----:B---3--:R-:W-:Y:S05]  /*bcd0*/  @!P0 NANOSLEEP.SYNCS 0x989680 ;  /* 0x009896800000895d */ /* 0x008fea0003900000 */
[----:B------:R-:W3:Y:S02]  /*bce0*/  @!P0 SYNCS.PHASECHK.TRANS64 P0, [R5+URZ+0x8], R6 ;  /* 0x00000806050085a7 */ /* 0x000ee400080010ff */
[----:B---3--:R-:W-:Y:S05]  /*bcf0*/  @!P0 BRA `(.L_x_125) ;  /* 0xfffffffc00ec8947 */ /* 0x008fea000383ffff */
[----:B------:R-:W-:Y:S05]  /*bd00*/  BRA `(.L_x_124) ;  /* 0xffffffa800087947 */ /* 0x000fea000383ffff */
.L_x_127:
[----:B------:R-:W-:Y:S01]  /*bd10*/  BSSY B0, `(.L_x_325) ;  /* 0x0000006000007945 */ /* 0x000fe20003800000 */
[----:B------:R-:W-:-:S07]  /*bd20*/  MOV R15, 0xffffffff ;  /* 0xffffffff000f7802 */ /* 0x000fce0000000f00 */
[----:B-12--5:R-:W-:Y:S05]  /*bd30*/  WARPSYNC.COLLECTIVE R15, `(.L_x_326) ;  /* 0x000000000f0c7348 */ /* 0x026fea0003c00000 */
[----:B------:R-:W-:Y:S02]  /*bd40*/  ELECT P6, UR79, PT ;  /* 0x00000000004f782f */ /* 0x000fe400038c0000 */
[----:B------:R-:W-:Y:S01]  /*bd50*/  MOV R14, UR79 ;  /* 0x0000004f000e7c02 */ /* 0x000fe20008000f00 */
[----:B-12--5:R-:W-:Y:S10]  /*bd60*/  ENDCOLLECTIVE ;  /* 0x000000000000791b */ /* 0x026ff40003800000 */
.L_x_326:
[----:B------:R-:W-:Y:S05]  /*bd70*/  BSYNC B0 ;  /* 0x0000000000007941 */ /* 0x000fea0003800000 */
.L_x_325:
[----:B------:R-:W-:Y:S01]  /*bd80*/  PLOP3.LUT P0, PT, P6, PT, PT, 0x80, 0x8 ;  /* 0x000000000008781c */ /* 0x000fe2000370f070 */
[----:B------:R-:W-:-:S12]  /*bd90*/  BRA `(.L_x_327) ;  /* 0xffffffa800347947 */ /* 0x000fd8000383ffff */
.L_x_129:
[----:B--2---:R-:W-:-:S04]  /*bda0*/  MOV R3, UR5 ;  /* 0x0000000500037c02 */ /* 0x004fc80008000f00 */
[----:B------:R2:W3:Y:S03]  /*bdb0*/  SYNCS.PHASECHK.TRANS64.TRYWAIT P0, [R3+URZ+0x8], R4 ;  /* 0x00000804030075a7 */ /* 0x0004e600080011ff */
[----:B---3--:R-:W-:Y:S05]  /*bdc0*/  @!P0 NANOSLEEP.SYNCS 0x989680 ;  /* 0x009896800000895d */ /* 0x008fea0003900000 */
[----:B------:R-:W3:Y:S02]  /*bdd0*/  @!P0 SYNCS.PHASECHK.TRANS64 P0, [R3+URZ+0x8], R4 ;  /* 0x00000804030085a7 */ /* 0x000ee400080010ff */
[----:B---3--:R-:W-:Y:S05]  /*bde0*/  @!P0 BRA `(.L_x_129) ;  /* 0xfffffffc00ec8947 */ /* 0x008fea000383ffff */
[----:B------:R-:W-:Y:S05]  /*bdf0*/  BRA `(.L_x_128) ;  /* 0xffffffa800387947 */ /* 0x000fea000383ffff */
.L_x_130:
[----:B------:R-:W-:-:S07]  /*be00*/  MOV R4, UR14 ;  /* 0x0000000e00047c02 */ /* 0x000fce0008000f00 */
.L_x_328:
[----:B-1----:R1:W2:Y:S02]  /*be10*/  SYNCS.PHASECHK.TRANS64.TRYWAIT P0, [R4+URZ+0x4a0], R5 ;  /* 0x0004a005040075a7 */ /* 0x0022a400080011ff */
[----:B--2---:R-:W-:Y:S05]  /*be20*/  @!P0 NANOSLEEP.SYNCS 0x989680 ;  /* 0x009896800000895d */ /* 0x004fea0003900000 */
[----:B------:R-:W2:Y:S02]  /*be30*/  @!P0 SYNCS.PHASECHK.TRANS64 P0, [R4+URZ+0x4a0], R5 ;  /* 0x0004a005040085a7 */ /* 0x000ea400080010ff */
[----:B--2---:R-:W-:Y:S05]  /*be40*/  @!P0 BRA `(.L_x_328) ;  /* 0xfffffffc00f08947 */ /* 0x004fea000383ffff */
[----:B------:R-:W-:Y:S05]  /*be50*/  BRA `(.L_x_329) ;  /* 0xffffffac00187947 */ /* 0x000fea000383ffff */
.L_x_132:
[----:B------:R-:W-:-:S07]  /*be60*/  MOV R4, UR19 ;  /* 0x0000001300047c02 */ /* 0x000fce0008000f00 */
.L_x_330:
[----:B-1----:R1:W2:Y:S02]  /*be70*/  SYNCS.PHASECHK.TRANS64.TRYWAIT P0, [R4+URZ+0x4c0], R5 ;  /* 0x0004c005040075a7 */ /* 0x0022a400080011ff */
[----:B--2---:R-:W-:Y:S05]  /*be80*/  @!P0 NANOSLEEP.SYNCS 0x989680 ;  /* 0x009896800000895d */ /* 0x004fea0003900000 */
[----:B------:R-:W2:Y:S02]  /*be90*/  @!P0 SYNCS.PHASECHK.TRANS64 P0, [R4+URZ+0x4c0], R5 ;  /* 0x0004c005040085a7 */ /* 0x000ea400080010ff */
[----:B--2---:R-:W-:Y:S05]  /*bea0*/  @!P0 BRA `(.L_x_330) ;  /* 0xfffffffc00f08947 */ /* 0x004fea000383ffff */
[----:B------:R-:W-:Y:S05]  /*beb0*/  BRA `(.L_x_131) ;  /* 0xffffffac00387947 */ /* 0x000fea000383ffff */
.L_x_136:
[----:B-1----:R-:W-:Y:S07]  /*bec0*/  MOV R4, UR11 ;  /* 0x0000000b00047c02 */ /* 0x002fee0008000f00 */
.L_x_331:
[----:B-1----:R1:W2:Y:S02]  /*bed0*/  SYNCS.PHASECHK.TRANS64.TRYWAIT P0, [R4+URZ], R6 ;  /* 0x00000006040075a7 */ /* 0x0022a400080011ff */
[----:B--2---:R-:W-:Y:S05]  /*bee0*/  @!P0 NANOSLEEP.SYNCS 0x989680 ;  /* 0x009896800000895d */ /* 0x004fea0003900000 */
[----:B------:R-:W2:Y:S02]  /*bef0*/  @!P0 SYNCS.PHASECHK.TRANS64 P0, [R4+URZ], R6 ;  /* 0x00000006040085a7 */ /* 0x000ea400080010ff */
[----:B--2---:R-:W-:Y:S05]  /*bf00*/  @!P0 BRA `(.L_x_331) ;  /* 0xfffffffc00f08947 */ /* 0x004fea000383ffff */
[----:B------:R-:W-:Y:S05]  /*bf10*/  BRA `(.L_x_135) ;  /* 0xffffffac005c7947 */ /* 0x000fea000383ffff */
.L_x_140:
[----:B--2---:R-:W-:-:S07]  /*bf20*/  MOV R0, UR4 ;  /* 0x0000000400007c02 */ /* 0x004fce0008000f00 */
.L_x_332:
[----:B--2---:R2:W3:Y:S02]  /*bf30*/  SYNCS.PHASECHK.TRANS64.TRYWAIT P0, [R0+URZ], R2 ;  /* 0x00000002000075a7 */ /* 0x0044e400080011ff */
[----:B---3--:R-:W-:Y:S05]  /*bf40*/  @!P0 NANOSLEEP.SYNCS 0x989680 ;  /* 0x009896800000895d */ /* 0x008fea0003900000 */
[----:B------:R-:W3:Y:S02]  /*bf50*/  @!P0 SYNCS.PHASECHK.TRANS64 P0, [R0+URZ], R2 ;  /* 0x00000002000085a7 */ /* 0x000ee400080010ff */
[----:B---3--:R-:W-:Y:S05]  /*bf60*/  @!P0 BRA `(.L_x_332) ;  /* 0xfffffffc00f08947 */ /* 0x008fea000383ffff */
[----:B------:R-:W-:Y:S05]  /*bf70*/  BRA `(.L_x_333) ;  /* 0xffffffb000107947 */ /* 0x000fea000383ffff */
.L_x_143:
[----:B------:R-:W-:-:S07]  /*bf80*/  MOV R0, UR14 ;  /* 0x0000000e00007c02 */ /* 0x000fce0008000f00 */
.L_x_334:
[----:B--2---:R2:W3:Y:S02]  /*bf90*/  SYNCS.PHASECHK.TRANS64.TRYWAIT P1, [R0+URZ+0x4d0], R2 ;  /* 0x0004d002000075a7 */ /* 0x0044e400080211ff */
[----:B---3--:R-:W-:Y:S05]  /*bfa0*/  @!P1 NANOSLEEP.SYNCS 0x989680 ;  /* 0x009896800000995d */ /* 0x008fea0003900000 */
[----:B------:R-:W3:Y:S02]  /*bfb0*/  @!P1 SYNCS.PHASECHK.TRANS64 P1, [R0+URZ+0x4d0], R2 ;  /* 0x0004d002000095a7 */ /* 0x000ee400080210ff */
[----:B---3--:R-:W-:Y:S05]  /*bfc0*/  @!P1 BRA `(.L_x_334) ;  /* 0xfffffffc00f09947 */ /* 0x008fea000383ffff */
[----:B------:R-:W-:Y:S05]  /*bfd0*/  BRA `(.L_x_335) ;  /* 0xffffffb0005c7947 */ /* 0x000fea000383ffff */
.L_x_148:
[----:B------:R-:W-:Y:S07]  /*bfe0*/  MOV R0, UR19 ;  /* 0x0000001300007c02 */ /* 0x000fee0008000f00 */
.L_x_336:
[----:B-1----:R1:W2:Y:S02]  /*bff0*/  SYNCS.PHASECHK.TRANS64.TRYWAIT P0, [R0+URZ+0x4a0], R3 ;  /* 0x0004a003000075a7 */ /* 0x0022a400080011ff */
[----:B--2---:R-:W-:Y:S05]  /*c000*/  @!P0 NANOSLEEP.SYNCS 0x989680 ;  /* 0x009896800000895d */ /* 0x004fea0003900000 */
[----:B------:R-:W2:Y:S02]  /*c010*/  @!P0 SYNCS.PHASECHK.TRANS64 P0, [R0+URZ+0x4a0], R3 ;  /* 0x0004a003000085a7 */ /* 0x000ea400080010ff */
[----:B--2---:R-:W-:Y:S05]  /*c020*/  @!P0 BRA `(.L_x_336) ;  /* 0xfffffffc00f08947 */ /* 0x004fea000383ffff */
[----:B------:R-:W-:Y:S05]  /*c030*/  BRA `(.L_x_337) ;  /* 0xffffffb400887947 */ /* 0x000fea000383ffff */
.L_x_151:
[----:B------:R-:W-:Y:S07]  /*c040*/  MOV R0, UR19 ;  /* 0x0000001300007c02 */ /* 0x000fee0008000f00 */
.L_x_338:
[----:B-1----:R1:W2:Y:S02]  /*c050*/  SYNCS.PHASECHK.TRANS64.TRYWAIT P0, [R0+URZ+0x498], R8 ;  /* 0x00049808000075a7 */ /* 0x0022a400080011ff */
[----:B--2---:R-:W-:Y:S05]  /*c060*/  @!P0 NANOSLEEP.SYNCS 0x989680 ;  /* 0x009896800000895d */ /* 0x004fea0003900000 */
[----:B------:R-:W2:Y:S02]  /*c070*/  @!P0 SYNCS.PHASECHK.TRANS64 P0, [R0+URZ+0x498], R8 ;  /* 0x00049808000085a7 */ /* 0x000ea400080010ff */
[----:B--2---:R-:W-:Y:S05]  /*c080*/  @!P0 BRA `(.L_x_338) ;  /* 0xfffffffc00f08947 */ /* 0x004fea000383ffff */
[----:B------:R-:W-:Y:S05]  /*c090*/  BRA `(.L_x_150) ;  /* 0xffffffb800e87947 */ /* 0x000fea000383ffff */
.L_x_154:
[----:B-1----:R-:W-:Y:S07]  /*c0a0*/  MOV R0, UR19 ;  /* 0x0000001300007c02 */ /* 0x002fee0008000f00 */
.L_x_339:
[----:B-1----:R1:W2:Y:S02]  /*c0b0*/  SYNCS.PHASECHK.TRANS64.TRYWAIT P2, [R0+URZ+0x488], R3 ;  /* 0x00048803000075a7 */ /* 0x0022a400080411ff */
[----:B--2---:R-:W-:Y:S05]  /*c0c0*/  @!P2 NANOSLEEP.SYNCS 0x989680 ;  /* 0x009896800000a95d */ /* 0x004fea0003900000 */
[----:B------:R-:W2:Y:S02]  /*c0d0*/  @!P2 SYNCS.PHASECHK.TRANS64 P2, [R0+URZ+0x488], R3 ;  /* 0x000488030000a5a7 */ /* 0x000ea400080410ff */
[----:B--2---:R-:W-:Y:S05]  /*c0e0*/  @!P2 BRA `(.L_x_339) ;  /* 0xfffffffc00f0a947 */ /* 0x004fea000383ffff */
[----:B------:R-:W-:Y:S05]  /*c0f0*/  BRA `(.L_x_340) ;  /* 0xffffffbc00447947 */ /* 0x000fea000383ffff */
.L_x_157:
[----:B------:R-:W-:Y:S07]  /*c100*/  MOV R0, UR44 ;  /* 0x0000002c00007c02 */ /* 0x000fee0008000f00 */
.L_x_341:
[----:B-1----:R1:W2:Y:S02]  /*c110*/  SYNCS.PHASECHK.TRANS64.TRYWAIT P0, [R0+URZ+0x4a0], R2 ;  /* 0x0004a002000075a7 */ /* 0x0022a400080011ff */
[----:B--2---:R-:W-:Y:S05]  /*c120*/  @!P0 NANOSLEEP.SYNCS 0x989680 ;  /* 0x009896800000895d */ /* 0x004fea0003900000 */
[----:B------:R-:W2:Y:S02]  /*c130*/  @!P0 SYNCS.PHASECHK.TRANS64 P0, [R0+URZ+0x4a0], R2 ;  /* 0x0004a002000085a7 */ /* 0x000ea400080010ff */
[----:B--2---:R-:W-:Y:S05]  /*c140*/  @!P0 BRA `(.L_x_341) ;  /* 0xfffffffc00f08947 */ /* 0x004fea000383ffff */
[----:B------:R-:W-:Y:S05]  /*c150*/  BRA `(.L_x_342) ;  /* 0xffffffc000d07947 */ /* 0x000fea000383ffff */
.L_x_168:
[----:B-1----:R-:W-:Y:S04]  /*c160*/  MOV R3, UR44 ;  /* 0x0000002c00037c02 */ /* 0x002fe80008000f00 */
[----:B------:R1:W2:Y:S03]  /*c170*/  SYNCS.PHASECHK.TRANS64.TRYWAIT P1, [R3+URZ+0x480], R4 ;  /* 0x00048004030075a7 */ /* 0x0002a600080211ff */
[----:B--2---:R-:W-:Y:S05]  /*c180*/  @!P1 NANOSLEEP.SYNCS 0x989680 ;  /* 0x009896800000995d */ /* 0x004fea0003900000 */
[----:B------:R-:W2:Y:S02]  /*c190*/  @!P1 SYNCS.PHASECHK.TRANS64 P1, [R3+URZ+0x480], R4 ;  /* 0x00048004030095a7 */ /* 0x000ea400080210ff */
[----:B--2---:R-:W-:Y:S05]  /*c1a0*/  @!P1 BRA `(.L_x_168) ;  /* 0xfffffffc00ec9947 */ /* 0x004fea000383ffff */
[----:B------:R-:W-:Y:S05]  /*c1b0*/  BRA `(.L_x_167) ;  /* 0xffffffd000107947 */ /* 0x000fea000383ffff */
.L_x_170:
[----:B-1----:R1:W2:Y:S02]  /*c1c0*/  SYNCS.PHASECHK.TRANS64.TRYWAIT P1, [R90+URZ+0x4b0], R0 ;  /* 0x0004b0005a0075a7 */ /* 0x0022a400080211ff */
[----:B--2---:R-:W-:Y:S05]  /*c1d0*/  @!P1 NANOSLEEP.SYNCS 0x989680 ;  /* 0x009896800000995d */ /* 0x004fea0003900000 */
[----:B------:R-:W2:Y:S02]  /*c1e0*/  @!P1 SYNCS.PHASECHK.TRANS64 P1, [R90+URZ+0x4b0], R0 ;  /* 0x0004b0005a0095a7 */ /* 0x000ea400080210ff */
[----:B--2---:R-:W-:Y:S05]  /*c1f0*/  @!P1 BRA `(.L_x_170) ;  /* 0xfffffffc00f09947 */ /* 0x004fea000383ffff */
[----:B------:R-:W-:Y:S05]  /*c200*/  BRA `(.L_x_169) ;  /* 0xffffffd000507947 */ /* 0x000fea000383ffff */
        .weak           $__internal_0_$__cuda_sm10x_tcgen05_guardrail_trap_col_being_dealloced_not_returned_by_alloc
        .type           $__internal_0_$__cuda_sm10x_tcgen05_guardrail_trap_col_being_dealloced_not_returned_by_alloc,@function
        .size           $__internal_0_$__cuda_sm10x_tcgen05_guardrail_trap_col_being_dealloced_not_returned_by_alloc,($__internal_1_$__cuda_sm10x_tcgen05_guardrail_trap_phase_invalid_during_alloc - $__internal_0_$__cuda_sm10x_tcgen05_guardrail_trap_col_being_dealloced_not_returned_by_alloc)
$__internal_0_$__cuda_sm10x_tcgen05_guardrail_trap_col_being_dealloced_not_returned_by_alloc:
[----:B------:R-:W-:Y:S05]  /*c210*/  BPT.TRAP 0x1 ;  /* 0x000000040000795c */ /* 0x000fea0000300000 */
[----:B------:R-:W-:-:S04]  /*c220*/  HFMA2 R3, -RZ, RZ, 0, 0 ;  /* 0x00000000ff037431 */ /* 0x000fc800000001ff */
[----:B------:R-:W-:Y:S05]  /*c230*/  RET.REL.NODEC R2 `(_ZN7cutlass13device_kernelINS_4conv6kernel13ConvUniversalINS1_16ConvProblemShapeILNS1_8OperatorE1ELi2EEENS1_10collective14CollectiveConvINS1_47MainloopSm100TmaUmmaWarpSpecializedImplicitGemmILS5_1ELi72ELi2ELi1ELi2EN4cute5tupleIJNSA_1CILi2EEENSC_ILi1EEESE_EEEEENSB_IJNSC_ILi128EEENSC_ILi64EEENSB_IJNSC_ILi32EEEEEEEEENS_12float_e4m3_tESM_NSA_8TiledMMAINSA_8MMA_AtomIJNSA_10MMA_TraitsINSA_25SM100_MMA_F8F6F4_2x1SM_SSEJSM_SM_fSH_SI_NSA_17integral_constantINSA_4UMMA5MajorELST_0EEENSR_IST_LST_1EEENSR_INSS_7ScaleInELSW_0EEESX_EEEEEENSA_6LayoutINSB_IJSE_SE_SE_EEENSB_IJNSC_ILi0EEES12_S12_EEEEENSB_IJNSA_10UnderscoreES15_S15_EEEEENS7_6detail27Sm100ImplicitGemmTileTraitsINSA_25SM100_TMA_2SM_LOAD_IM2COLENSA_14ComposedLayoutINSA_7SwizzleILi1ELi4ELi3EEENSA_18smem_ptr_flag_bitsILi8EEENS10_INSB_IJNSC_ILi8EEESJ_EEENSB_IJSJ_SE_EEEEEEEvEENS19_INSA_18SM100_TMA_2SM_LOADENS1B_IS1D_S1F_NS10_INSB_IJSJ_S1G_EEENSB_IJSE_SJ_EEEEEEEvEEEENS_8epilogue10collective18CollectiveEpilogueINS1T_23Sm100TmaWarpSpecializedILi1ELi1ELi32ELb0ELb0EEEJNSB_IJSI_SI_SK_EEENSB_IJNS10_ISI_SE_EES1Z_EEESM_NSB_IJNSB_IJlllEEESE_S12_EEESM_S22_NS1T_6fusion15FusionCallbacksIS1X_NS23_17LinearCombinationISM_fSM_fLNS_15FloatRoundStyleE2EEES1Y_S20_JEEENSA_5SM1004TMEM4LOAD26SM100_TMEM_LOAD_32dp32b32xENSA_20SM90_TMA_LOAD_IM2COLENS1B_INS1C_ILi2ELi4ELi3EEES1F_NS10_INSB_IJS1G_SI_EEENSB_IJSI_SE_EEEEEEENSA_39AutoVectorizingCopyWithAssumedAlignmentILi128EEENSA_21SM90_TMA_STORE_IM2COLES2I_S2K_S2K_EEEvvEEEEvNT_6ParamsE) ;  /* 0xffffff3c02707950 */ /* 0x000fea0003c3ffff */
        .weak           $__internal_1_$__cuda_sm10x_tcgen05_guardrail_trap_phase_invalid_during_alloc
        .type           $__internal_1_$__cuda_sm10x_tcgen05_guardrail_trap_phase_invalid_during_alloc,@function
        .size           $__internal_1_$__cuda_sm10x_tcgen05_guardrail_trap_phase_invalid_during_alloc,($__internal_2_$__cuda_sm10x_tcgen05_guardrail_trap_unallocated_columns_being_dealloced - $__internal_1_$__cuda_sm10x_tcgen05_guardrail_trap_phase_invalid_during_alloc)
$__internal_1_$__cuda_sm10x_tcgen05_guardrail_trap_phase_invalid_during_alloc:
[----:B------:R-:W-:Y:S05]  /*c240*/  BPT.TRAP 0x1 ;  /* 0x000000040000795c */ /* 0x000fea0000300000 */
[----:B------:R-:W-:-:S04]  /*c250*/  MOV R5, 0x0 ;  /* 0x0000000000057802 */ /* 0x000fc80000000f00 */
[----:B------:R-:W-:Y:S05]  /*c260*/  RET.REL.NODEC R4 `(_ZN7cutlass13device_kernelINS_4conv6kernel13ConvUniversalINS1_16ConvProblemShapeILNS1_8OperatorE1ELi2EEENS1_10collective14CollectiveConvINS1_47MainloopSm100TmaUmmaWarpSpecializedImplicitGemmILS5_1ELi72ELi2ELi1ELi2EN4cute5tupleIJNSA_1CILi2EEENSC_ILi1EEESE_EEEEENSB_IJNSC_ILi128EEENSC_ILi64EEENSB_IJNSC_ILi32EEEEEEEEENS_12float_e4m3_tESM_NSA_8TiledMMAINSA_8MMA_AtomIJNSA_10MMA_TraitsINSA_25SM100_MMA_F8F6F4_2x1SM_SSEJSM_SM_fSH_SI_NSA_17integral_constantINSA_4UMMA5MajorELST_0EEENSR_IST_LST_1EEENSR_INSS_7ScaleInELSW_0EEESX_EEEEEENSA_6LayoutINSB_IJSE_SE_SE_EEENSB_IJNSC_ILi0EEES12_S12_EEEEENSB_IJNSA_10UnderscoreES15_S15_EEEEENS7_6detail27Sm100ImplicitGemmTileTraitsINSA_25SM100_TMA_2SM_LOAD_IM2COLENSA_14ComposedLayoutINSA_7SwizzleILi1ELi4ELi3EEENSA_18smem_ptr_flag_bitsILi8EEENS10_INSB_IJNSC_ILi8EEESJ_EEENSB_IJSJ_SE_EEEEEEEvEENS19_INSA_18SM100_TMA_2SM_LOADENS1B_IS1D_S1F_NS10_INSB_IJSJ_S1G_EEENSB_IJSE_SJ_EEEEEEEvEEEENS_8epilogue10collective18CollectiveEpilogueINS1T_23Sm100TmaWarpSpecializedILi1ELi1ELi32ELb0ELb0EEEJNSB_IJSI_SI_SK_EEENSB_IJNS10_ISI_SE_EES1Z_EEESM_NSB_IJNSB_IJlllEEESE_S12_EEESM_S22_NS1T_6fusion15FusionCallbacksIS1X_NS23_17LinearCombinationISM_fSM_fLNS_15FloatRoundStyleE2EEES1Y_S20_JEEENSA_5SM1004TMEM4LOAD26SM100_TMEM_LOAD_32dp32b32xENSA_20SM90_TMA_LOAD_IM2COLENS1B_INS1C_ILi2ELi4ELi3EEES1F_NS10_INSB_IJS1G_SI_EEENSB_IJSI_SE_EEEEEEENSA_39AutoVectorizingCopyWithAssumedAlignmentILi128EEENSA_21SM90_TMA_STORE_IM2COLES2I_S2K_S2K_EEEvvEEEEvNT_6ParamsE) ;  /* 0xffffff3c04647950 */ /* 0x000fea0003c3ffff */
        .weak           $__internal_2_$__cuda_sm10x_tcgen05_guardrail_trap_unallocated_columns_being_dealloced
        .type           $__internal_2_$__cuda_sm10x_tcgen05_guardrail_trap_unallocated_columns_being_dealloced,@function
        .size           $__internal_2_$__cuda_sm10x_tcgen05_guardrail_trap_unallocated_columns_being_dealloced,(.L_x_344 - $__internal_2_$__cuda_sm10x_tcgen05_guardrail_trap_unallocated_columns_being_dealloced)
$__internal_2_$__cuda_sm10x_tcgen05_guardrail_trap_unallocated_columns_being_dealloced:
[----:B------:R-:W-:Y:S05]  /*c270*/  BPT.TRAP 0x1 ;  /* 0x000000040000795c */ /* 0x000fea0000300000 */
[----:B------:R-:W-:-:S04]  /*c280*/  HFMA2 R3, -RZ, RZ, 0, 0 ;  /* 0x00000000ff037431 */ /* 0x000fc800000001ff */
[----:B------:R-:W-:Y:S05]  /*c290*/  RET.REL.NODEC R2 `(_ZN7cutlass13device_kernelINS_4conv6kernel13ConvUniversalINS1_16ConvProblemShapeILNS1_8OperatorE1ELi2EEENS1_10collective14CollectiveConvINS1_47MainloopSm100TmaUmmaWarpSpecializedImplicitGemmILS5_1ELi72ELi2ELi1ELi2EN4cute5tupleIJNSA_1CILi2EEENSC_ILi1EEESE_EEEEENSB_IJNSC_ILi128EEENSC_ILi64EEENSB_IJNSC_ILi32EEEEEEEEENS_12float_e4m3_tESM_NSA_8TiledMMAINSA_8MMA_AtomIJNSA_10MMA_TraitsINSA_25SM100_MMA_F8F6F4_2x1SM_SSEJSM_SM_fSH_SI_NSA_17integral_constantINSA_4UMMA5MajorELST_0EEENSR_IST_LST_1EEENSR_INSS_7ScaleInELSW_0EEESX_EEEEEENSA_6LayoutINSB_IJSE_SE_SE_EEENSB_IJNSC_ILi0EEES12_S12_EEEEENSB_IJNSA_10UnderscoreES15_S15_EEEEENS7_6detail27Sm100ImplicitGemmTileTraitsINSA_25SM100_TMA_2SM_LOAD_IM2COLENSA_14ComposedLayoutINSA_7SwizzleILi1ELi4ELi3EEENSA_18smem_ptr_flag_bitsILi8EEENS10_INSB_IJNSC_ILi8EEESJ_EEENSB_IJSJ_SE_EEEEEEEvEENS19_INSA_18SM100_TMA_2SM_LOADENS1B_IS1D_S1F_NS10_INSB_IJSJ_S1G_EEENSB_IJSE_SJ_EEEEEEEvEEEENS_8epilogue10collective18CollectiveEpilogueINS1T_23Sm100TmaWarpSpecializedILi1ELi1ELi32ELb0ELb0EEEJNSB_IJSI_SI_SK_EEENSB_IJNS10_ISI_SE_EES1Z_EEESM_NSB_IJNSB_IJlllEEESE_S12_EEESM_S22_NS1T_6fusion15FusionCallbacksIS1X_NS23_17LinearCombinationISM_fSM_fLNS_15FloatRoundStyleE2EEES1Y_S20_JEEENSA_5SM1004TMEM4LOAD26SM100_TMEM_LOAD_32dp32b32xENSA_20SM90_TMA_LOAD_IM2COLENS1B_INS1C_ILi2ELi4ELi3EEES1F_NS10_INSB_IJS1G_SI_EEENSB_IJSI_SE_EEEEEEENSA_39AutoVectorizingCopyWithAssumedAlignmentILi128EEENSA_21SM90_TMA_STORE_IM2COLES2I_S2K_S2K_EEEvvEEEEvNT_6ParamsE) ;  /* 0xffffff3c02587950 */ /* 0x000fea0003c3ffff */
.L_x_343:
[----:B------:R-:W-:-:S00]  /*c2a0*/  BRA `(.L_x_343) ;  /* 0xfffffffc00fc7947 */ /* 0x000fc0000383ffff */
[----:B------:R-:W-:-:S00]  /*c2b0*/  NOP ;  /* 0x0000000000007918 */ /* 0x000fc00000000000 */
        /* <DEDUP_REMOVED lines=12> */
.L_x_344:


//--------------------- .nv.global.init           --------------------------
	.section	.nv.global.init,"aw",@progbits
.nv.global.init:
	.type		$str$29,@object
	.size		$str$29,($str$30 - $str$29)
$str$29:
        /*0000*/ 	.byte	0x28, 0x61, 0x64, 0x64, 0x72, 0x65, 0x73, 0x73, 0x20, 0x26, 0x20, 0x6d, 0x61, 0x73, 0x6b, 0x29
        /*0010*/ 	.byte	0x20, 0x3d, 0x3d, 0x20, 0x30, 0x00
	.type		$str$30,@object
	.size		$str$30,($str$28 - $str$30)
$str$30:
        /*0016*/ 	.byte	0x2f, 0x74, 0x6d, 0x70, 0x2f, 0x63, 0x75, 0x74, 0x6c, 0x61, 0x73, 0x73, 0x5f, 0x73, 0x77, 0x65
        /*0026*/ 	.byte	0x65, 0x70, 0x5f, 0x73, 0x72, 0x63, 0x2f, 0x69, 0x6e, 0x63, 0x6c, 0x75, 0x64, 0x65, 0x2f, 0x63
        /*0036*/ 	.byte	0x75, 0x74, 0x65, 0x2f, 0x70, 0x6f, 0x69, 0x6e, 0x74, 0x65, 0x72, 0x5f, 0x66, 0x6c, 0x61, 0x67
        /*0046*/ 	.byte	0x67, 0x65, 0x64, 0x2e, 0x68, 0x70, 0x70, 0x00
	.type		$str$28,@object
	.size		$str$28,($str$27 - $str$28)
$str$28:
        /*004e*/ 	.byte	0x2f, 0x74, 0x6d, 0x70, 0x2f, 0x63, 0x75, 0x74, 0x6c, 0x61, 0x73, 0x73, 0x5f, 0x73, 0x77, 0x65
        /*005e*/ 	.byte	0x65, 0x70, 0x5f, 0x73, 0x72, 0x63, 0x2f, 0x69, 0x6e, 0x63, 0x6c, 0x75, 0x64, 0x65, 0x2f, 0x63
        /*006e*/ 	.byte	0x75, 0x74, 0x65, 0x2f, 0x61, 0x74, 0x6f, 0x6d, 0x2f, 0x63, 0x6f, 0x70, 0x79, 0x5f, 0x74, 0x72
        /*007e*/ 	.byte	0x61, 0x69, 0x74, 0x73, 0x5f, 0x73, 0x6d, 0x31, 0x30, 0x30, 0x2e, 0x68, 0x70, 0x70, 0x00
	.type		$str$27,@object
	.size		$str$27,(__unnamed_1 - $str$27)
$str$27:
        /*008d*/ 	.byte	0x28, 0x28, 0x75, 0x69, 0x6e, 0x74, 0x33, 0x32, 0x5f, 0x74, 0x28, 0x74, 0x68, 0x72, 0x65, 0x61
        /*009d*/ 	.byte	0x64, 0x49, 0x64, 0x78, 0x2e, 0x78, 0x29, 0x20, 0x2f, 0x20, 0x33, 0x32, 0x29, 0x20, 0x25, 0x20
        /*00ad*/ 	.byte	0x34, 0x29, 0x20, 0x3d, 0x3d, 0x20, 0x28, 0x28, 0x28, 0x74, 0x6d, 0x65, 0x6d, 0x5f, 0x61, 0x64
        /*00bd*/ 	.byte	0x64, 0x72, 0x20, 0x3e, 0x3e, 0x20, 0x31, 0x36, 0x29, 0x20, 0x2f, 0x20, 0x33, 0x32, 0x29, 0x20
        /*00cd*/ 	.byte	0x25, 0x20, 0x34, 0x29, 0x00
	.type		__unnamed_1,@object
	.size		__unnamed_1,(__unnamed_2 - __unnamed_1)
__unnamed_1:
        /*00d2*/ 	.byte	0x61, 0x75, 0x74, 0x6f, 0x20, 0x63, 0x75, 0x74, 0x65, 0x3a, 0x3a, 0x61, 0x73, 0x5f, 0x70, 0x6f
        /* <DEDUP_REMOVED lines=24> */
        /*0262*/ 	.byte	0x3c, 0x34, 0x30, 0x39, 0x36, 0x3e, 0x3e, 0x3e, 0x3e, 0x5d, 0x00
	.type		__unnamed_2,@object
	.size		__unnamed_2,(.L_2 - __unnamed_2)
__unnamed_2:
        /* <DEDUP_REMOVED lines=40> */
        /*04ed*/ 	.byte	0x74, 0x65, 0x3a, 0x3a, 0x43, 0x3c, 0x30, 0x3e, 0x3e, 0x3e, 0x3e, 0x5d, 0x00
.L_2:


//--------------------- .nv.shared._ZN7cutlass13device_kernelINS_4conv6kernel13ConvUniversalINS1_16ConvProblemShapeILNS1_8OperatorE1ELi2EEENS1_10collective14CollectiveConvINS1_47MainloopSm100TmaUmmaWarpSpecializedImplicitGemmILS5_1ELi72ELi2ELi1ELi2EN4cute5tupleIJNSA_1CILi2EEENSC_ILi1EEESE_EEEEENSB_IJNSC_ILi128EEENSC_ILi64EEENSB_IJNSC_ILi32EEEEEEEEENS_12float_e4m3_tESM_NSA_8TiledMMAINSA_8MMA_AtomIJNSA_10MMA_TraitsINSA_25SM100_MMA_F8F6F4_2x1SM_SSEJSM_SM_fSH_SI_NSA_17integral_constantINSA_4UMMA5MajorELST_0EEENSR_IST_LST_1EEENSR_INSS_7ScaleInELSW_0EEESX_EEEEEENSA_6LayoutINSB_IJSE_SE_SE_EEENSB_IJNSC_ILi0EEES12_S12_EEEEENSB_IJNSA_10UnderscoreES15_S15_EEEEENS7_6detail27Sm100ImplicitGemmTileTraitsINSA_25SM100_TMA_2SM_LOAD_IM2COLENSA_14ComposedLayoutINSA_7SwizzleILi1ELi4ELi3EEENSA_18smem_ptr_flag_bitsILi8EEENS10_INSB_IJNSC_ILi8EEESJ_EEENSB_IJSJ_SE_EEEEEEEvEENS19_INSA_18SM100_TMA_2SM_LOADENS1B_IS1D_S1F_NS10_INSB_IJSJ_S1G_EEENSB_IJSE_SJ_EEEEEEEvEEEENS_8epilogue10collective18CollectiveEpilogueINS1T_23Sm100TmaWarpSpecializedILi1ELi1ELi32ELb0ELb0EEEJNSB_IJSI_SI_SK_EEENSB_IJNS10_ISI_SE_EES1Z_EEESM_NSB_IJNSB_IJlllEEESE_S12_EEESM_S22_NS1T_6fusion15FusionCallbacksIS1X_NS23_17LinearCombinationISM_fSM_fLNS_15FloatRoundStyleE2EEES1Y_S20_JEEENSA_5SM1004TMEM4LOAD26SM100_TMEM_LOAD_32dp32b32xENSA_20SM90_TMA_LOAD_IM2COLENS1B_INS1C_ILi2ELi4ELi3EEES1F_NS10_INSB_IJS1G_SI_EEENSB_IJSI_SE_EEEEEEENSA_39AutoVectorizingCopyWithAssumedAlignmentILi128EEENSA_21SM90_TMA_STORE_IM2COLES2I_S2K_S2K_EEEvvEEEEvNT_6ParamsE --------------------------
	.section	.nv.shared._ZN7cutlass13device_kernelINS_4conv6kernel13ConvUniversalINS1_16ConvProblemShapeILNS1_8OperatorE1ELi2EEENS1_10collective14CollectiveConvINS1_47MainloopSm100TmaUmmaWarpSpecializedImplicitGemmILS5_1ELi72ELi2ELi1ELi2EN4cute5tupleIJNSA_1CILi2EEENSC_ILi1EEESE_EEEEENSB_IJNSC_ILi128EEENSC_ILi64EEENSB_IJNSC_ILi32EEEEEEEEENS_12float_e4m3_tESM_NSA_8TiledMMAINSA_8MMA_AtomIJNSA_10MMA_TraitsINSA_25SM100_MMA_F8F6F4_2x1SM_SSEJSM_SM_fSH_SI_NSA_17integral_constantINSA_4UMMA5MajorELST_0EEENSR_IST_LST_1EEENSR_INSS_7ScaleInELSW_0EEESX_EEEEEENSA_6LayoutINSB_IJSE_SE_SE_EEENSB_IJNSC_ILi0EEES12_S12_EEEEENSB_IJNSA_10UnderscoreES15_S15_EEEEENS7_6detail27Sm100ImplicitGemmTileTraitsINSA_25SM100_TMA_2SM_LOAD_IM2COLENSA_14ComposedLayoutINSA_7SwizzleILi1ELi4ELi3EEENSA_18smem_ptr_flag_bitsILi8EEENS10_INSB_IJNSC_ILi8EEESJ_EEENSB_IJSJ_SE_EEEEEEEvEENS19_INSA_18SM100_TMA_2SM_LOADENS1B_IS1D_S1F_NS10_INSB_IJSJ_S1G_EEENSB_IJSE_SJ_EEEEEEEvEEEENS_8epilogue10collective18CollectiveEpilogueINS1T_23Sm100TmaWarpSpecializedILi1ELi1ELi32ELb0ELb0EEEJNSB_IJSI_SI_SK_EEENSB_IJNS10_ISI_SE_EES1Z_EEESM_NSB_IJNSB_IJlllEEESE_S12_EEESM_S22_NS1T_6fusion15FusionCallbacksIS1X_NS23_17LinearCombinationISM_fSM_fLNS_15FloatRoundStyleE2EEES1Y_S20_JEEENSA_5SM1004TMEM4LOAD26SM100_TMEM_LOAD_32dp32b32xENSA_20SM90_TMA_LOAD_IM2COLENS1B_INS1C_ILi2ELi4ELi3EEES1F_NS10_INSB_IJS1G_SI_EEENSB_IJSI_SE_EEEEEEENSA_39AutoVectorizingCopyWithAssumedAlignmentILi128EEENSA_21SM90_TMA_STORE_IM2COLES2I_S2K_S2K_EEEvvEEEEvNT_6ParamsE,"aw",@nobits
	.sectionflags	@""
	.align	16
	.zero		1024


//--------------------- .nv.shared.reserved.0     --------------------------
	.section	.nv.shared.reserved.0,"aw",@nobits
	.weak		__nv_reservedSMEM_offset_0_alias
	.size		__nv_reservedSMEM_offset_0_alias, 0, 64
	.other		__nv_reservedSMEM_offset_0_alias,@"STO_CUDA_RESERVED_SHARED STV_DEFAULT"
__nv_reservedSMEM_offset_0_alias:
	.zero		0
.nv.shared.reserved.0:
	.zero		64
	.weak		__nv_reservedSMEM_tcgen05_partition
	.type		__nv_reservedSMEM_tcgen05_partition,@object
	.size		__nv_reservedSMEM_tcgen05_partition,(.L_0 - __nv_reservedSMEM_tcgen05_partition)
__nv_reservedSMEM_tcgen05_partition:
	.zero		32
.L_0:


//--------------------- .nv.global                --------------------------
	.section	.nv.global,"aw",@nobits
.nv.global:
	.type		_ZN39_INTERNAL_f41f94a1_4_k_cu_13a3ef36_32084cute1_E,@object
	.size		_ZN39_INTERNAL_f41f94a1_4_k_cu_13a3ef36_32084cute1_E,(_ZN39_INTERNAL_f41f94a1_4_k_cu_13a3ef36_32084cuda3std3__45__cpo6cbeginE - _ZN39_INTERNAL_f41f94a1_4_k_cu_13a3ef36_32084cute1_E)
_ZN39_INTERNAL_f41f94a1_4_k_cu_13a3ef36_32084cute1_E:
	.zero		1
	.type		_ZN39_INTERNAL_f41f94a1_4_k_cu_13a3ef36_32084cuda3std3__45__cpo6cbeginE,@object
	.size		_ZN39_INTERNAL_f41f94a1_4_k_cu_13a3ef36_32084cuda3std3__45__cpo6cbeginE,(_ZN39_INTERNAL_f41f94a1_4_k_cu_13a3ef36_32084cuda3std3__48in_placeE - _ZN39_INTERNAL_f41f94a1_4_k_cu_13a3ef36_32084cuda3std3__45__cpo6cbeginE)
_ZN39_INTERNAL_f41f94a1_4_k_cu_13a3ef36_32084cuda3std3__45__cpo6cbeginE:
	.zero		1
	.type		_ZN39_INTERNAL_f41f94a1_4_k_cu_13a3ef36_32084cuda3std3__48in_placeE,@object
	.size		_ZN39_INTERNAL_f41f94a1_4_k_cu_13a3ef36_32084cuda3std3__48in_placeE,(_ZN39_INTERNAL_f41f94a1_4_k_cu_13a3ef36_32084cuda3std6ranges3__45__cpo9iter_moveE - _ZN39_INTERNAL_f41f94a1_4_k_cu_13a3ef36_32084cuda3std3__48in_placeE)
_ZN39_INTERNAL_f41f94a1_4_k_cu_13a3ef36_32084cuda3std3__48in_placeE:
	.zero		1
	.type		_ZN39_INTERNAL_f41f94a1_4_k_cu_13a3ef36_32084cuda3std6ranges3__45__cpo9iter_moveE,@object
	.size		_ZN39_INTERNAL_f41f94a1_4_k_cu_13a3ef36_32084cuda3std6ranges3__45__cpo9iter_moveE,(_ZN39_INTERNAL_f41f94a1_4_k_cu_13a3ef36_32084cuda3std3__45__cpo5beginE - _ZN39_INTERNAL_f41f94a1_4_k_cu_13a3ef36_32084cuda3std6ranges3__45__cpo9iter_moveE)
_ZN39_INTERNAL_f41f94a1_4_k_cu_13a3ef36_32084cuda3std6ranges3__45__cpo9iter_moveE:
	.zero		1
	.type		_ZN39_INTERNAL_f41f94a1_4_k_cu_13a3ef36_32084cuda3std3__45__cpo5beginE,@object
	.size		_ZN39_INTERNAL_f41f94a1_4_k_cu_13a3ef36_32084cuda3std3__45__cpo5beginE,(_ZN39_INTERNAL_f41f94a1_4_k_cu_13a3ef36_32084cuda3std3__441_GLOBAL__N__f41f94a1_4_k_cu_13a3ef36_32086ignoreE - _ZN39_INTERNAL_f41f94a1_4_k_cu_13a3ef36_32084cuda3std3__45__cpo5beginE)
_ZN39_INTERNAL_f41f94a1_4_k_cu_13a3ef36_32084cuda3std3__45__cpo5beginE:
	.zero		1
	.type		_ZN39_INTERNAL_f41f94a1_4_k_cu_13a3ef36_32084cuda3std3__441_GLOBAL__N__f41f94a1_4_k_cu_13a3ef36_32086ignoreE,@object
	.size		_ZN39_INTERNAL_f41f94a1_4_k_cu_13a3ef36_32084cuda3std3__441_GLOBAL__N__f41f94a1_4_k_cu_13a3ef36_32086ignoreE,(_ZN39_INTERNAL_f41f94a1_4_k_cu_13a3ef36_32084cute7productE - _ZN39_INTERNAL_f41f94a1_4_k_cu_13a3ef36_32084cuda3std3__441_GLOBAL__N__f41f94a1_4_k_cu_13a3ef36_32086ignoreE)
_ZN39_INTERNAL_f41f94a1_4_k_cu_13a3ef36_32084cuda3std3__441_GLOBAL__N__f41f94a1_4_k_cu_13a3ef36_32086ignoreE:
	.zero		1
	.type		_ZN39_INTERNAL_f41f94a1_4_k_cu_13a3ef36_32084cute7productE,@object
	.size		_ZN39_INTERNAL_f41f94a1_4_k_cu_13a3ef36_32084cute7productE,(_ZN39_INTERNAL_f41f94a1_4_k_cu_13a3ef36_32084cuda3std3__45__cpo3endE - _ZN39_INTERNAL_f41f94a1_4_k_cu_13a3ef36_32084cute7productE)
_ZN39_INTERNAL_f41f94a1_4_k_cu_13a3ef36_32084cute7productE:
	.zero		1
	.type		_ZN39_INTERNAL_f41f94a1_4_k_cu_13a3ef36_32084cuda3std3__45__cpo3endE,@object
	.size		_ZN39_INTERNAL_f41f94a1_4_k_cu_13a3ef36_32084cuda3std3__45__cpo3endE,(_ZN39_INTERNAL_f41f94a1_4_k_cu_13a3ef36_32084cuda3std3__419piecewise_constructE - _ZN39_INTERNAL_f41f94a1_4_k_cu_13a3ef36_32084cuda3std3__45__cpo3endE)
_ZN39_INTERNAL_f41f94a1_4_k_cu_13a3ef36_32084cuda3std3__45__cpo3endE:
	.zero		1
	.type		_ZN39_INTERNAL_f41f94a1_4_k_cu_13a3ef36_32084cuda3std3__419piecewise_constructE,@object
	.size		_ZN39_INTERNAL_f41f94a1_4_k_cu_13a3ef36_32084cuda3std3__419piecewise_constructE,(_ZN39_INTERNAL_f41f94a1_4_k_cu_13a3ef36_32084cuda3std3__45__cpo4cendE - _ZN39_INTERNAL_f41f94a1_4_k_cu_13a3ef36_32084cuda3std3__419piecewise_constructE)
_ZN39_INTERNAL_f41f94a1_4_k_cu_13a3ef36_32084cuda3std3__419piecewise_constructE:
	.zero		1
	.type		_ZN39_INTERNAL_f41f94a1_4_k_cu_13a3ef36_32084cuda3std3__45__cpo4cendE,@object
	.size		_ZN39_INTERNAL_f41f94a1_4_k_cu_13a3ef36_32084cuda3std3__45__cpo4cendE,(_ZN39_INTERNAL_f41f94a1_4_k_cu_13a3ef36_32084cuda3std6ranges3__45__cpo4swapE - _ZN39_INTERNAL_f41f94a1_4_k_cu_13a3ef36_32084cuda3std3__45__cpo4cendE)
_ZN39_INTERNAL_f41f94a1_4_k_cu_13a3ef36_32084cuda3std3__45__cpo4cendE:
	.zero		1
	.type		_ZN39_INTERNAL_f41f94a1_4_k_cu_13a3ef36_32084cuda3std6ranges3__45__cpo4swapE,@object
	.size		_ZN39_INTERNAL_f41f94a1_4_k_cu_13a3ef36_32084cuda3std6ranges3__45__cpo4swapE,(.L_10 - _ZN39_INTERNAL_f41f94a1_4_k_cu_13a3ef36_32084cuda3std6ranges3__45__cpo4swapE)
_ZN39_INTERNAL_f41f94a1_4_k_cu_13a3ef36_32084cuda3std6ranges3__45__cpo4swapE:
	.zero		1
.L_10:


//--------------------- .nv.constant0._ZN7cutlass13device_kernelINS_4conv6kernel13ConvUniversalINS1_16ConvProblemShapeILNS1_8OperatorE1ELi2EEENS1_10collective14CollectiveConvINS1_47MainloopSm100TmaUmmaWarpSpecializedImplicitGemmILS5_1ELi72ELi2ELi1ELi2EN4cute5tupleIJNSA_1CILi2EEENSC_ILi1EEESE_EEEEENSB_IJNSC_ILi128EEENSC_ILi64EEENSB_IJNSC_ILi32EEEEEEEEENS_12float_e4m3_tESM_NSA_8TiledMMAINSA_8MMA_AtomIJNSA_10MMA_TraitsINSA_25SM100_MMA_F8F6F4_2x1SM_SSEJSM_SM_fSH_SI_NSA_17integral_constantINSA_4UMMA5MajorELST_0EEENSR_IST_LST_1EEENSR_INSS_7ScaleInELSW_0EEESX_EEEEEENSA_6LayoutINSB_IJSE_SE_SE_EEENSB_IJNSC_ILi0EEES12_S12_EEEEENSB_IJNSA_10UnderscoreES15_S15_EEEEENS7_6detail27Sm100ImplicitGemmTileTraitsINSA_25SM100_TMA_2SM_LOAD_IM2COLENSA_14ComposedLayoutINSA_7SwizzleILi1ELi4ELi3EEENSA_18smem_ptr_flag_bitsILi8EEENS10_INSB_IJNSC_ILi8EEESJ_EEENSB_IJSJ_SE_EEEEEEEvEENS19_INSA_18SM100_TMA_2SM_LOADENS1B_IS1D_S1F_NS10_INSB_IJSJ_S1G_EEENSB_IJSE_SJ_EEEEEEEvEEEENS_8epilogue10collective18CollectiveEpilogueINS1T_23Sm100TmaWarpSpecializedILi1ELi1ELi32ELb0ELb0EEEJNSB_IJSI_SI_SK_EEENSB_IJNS10_ISI_SE_EES1Z_EEESM_NSB_IJNSB_IJlllEEESE_S12_EEESM_S22_NS1T_6fusion15FusionCallbacksIS1X_NS23_17LinearCombinationISM_fSM_fLNS_15FloatRoundStyleE2EEES1Y_S20_JEEENSA_5SM1004TMEM4LOAD26SM100_TMEM_LOAD_32dp32b32xENSA_20SM90_TMA_LOAD_IM2COLENS1B_INS1C_ILi2ELi4ELi3EEES1F_NS10_INSB_IJS1G_SI_EEENSB_IJSI_SE_EEEEEEENSA_39AutoVectorizingCopyWithAssumedAlignmentILi128EEENSA_21SM90_TMA_STORE_IM2COLES2I_S2K_S2K_EEEvvEEEEvNT_6ParamsE --------------------------
	.section	.nv.constant0._ZN7cutlass13device_kernelINS_4conv6kernel13ConvUniversalINS1_16ConvProblemShapeILNS1_8OperatorE1ELi2EEENS1_10collective14CollectiveConvINS1_47MainloopSm100TmaUmmaWarpSpecializedImplicitGemmILS5_1ELi72ELi2ELi1ELi2EN4cute5tupleIJNSA_1CILi2EEENSC_ILi1EEESE_EEEEENSB_IJNSC_ILi128EEENSC_ILi64EEENSB_IJNSC_ILi32EEEEEEEEENS_12float_e4m3_tESM_NSA_8TiledMMAINSA_8MMA_AtomIJNSA_10MMA_TraitsINSA_25SM100_MMA_F8F6F4_2x1SM_SSEJSM_SM_fSH_SI_NSA_17integral_constantINSA_4UMMA5MajorELST_0EEENSR_IST_LST_1EEENSR_INSS_7ScaleInELSW_0EEESX_EEEEEENSA_6LayoutINSB_IJSE_SE_SE_EEENSB_IJNSC_ILi0EEES12_S12_EEEEENSB_IJNSA_10UnderscoreES15_S15_EEEEENS7_6detail27Sm100ImplicitGemmTileTraitsINSA_25SM100_TMA_2SM_LOAD_IM2COLENSA_14ComposedLayoutINSA_7SwizzleILi1ELi4ELi3EEENSA_18smem_ptr_flag_bitsILi8EEENS10_INSB_IJNSC_ILi8EEESJ_EEENSB_IJSJ_SE_EEEEEEEvEENS19_INSA_18SM100_TMA_2SM_LOADENS1B_IS1D_S1F_NS10_INSB_IJSJ_S1G_EEENSB_IJSE_SJ_EEEEEEEvEEEENS_8epilogue10collective18CollectiveEpilogueINS1T_23Sm100TmaWarpSpecializedILi1ELi1ELi32ELb0ELb0EEEJNSB_IJSI_SI_SK_EEENSB_IJNS10_ISI_SE_EES1Z_EEESM_NSB_IJNSB_IJlllEEESE_S12_EEESM_S22_NS1T_6fusion15FusionCallbacksIS1X_NS23_17LinearCombinationISM_fSM_fLNS_15FloatRoundStyleE2EEES1Y_S20_JEEENSA_5SM1004TMEM4LOAD26SM100_TMEM_LOAD_32dp32b32xENSA_20SM90_TMA_LOAD_IM2COLENS1B_INS1C_ILi2ELi4ELi3EEES1F_NS10_INSB_IJS1G_SI_EEENSB_IJSI_SE_EEEEEEENSA_39AutoVectorizingCopyWithAssumedAlignmentILi128EEENSA_21SM90_TMA_STORE_IM2COLES2I_S2K_S2K_EEEvvEEEEvNT_6ParamsE,"a",@progbits
	.sectionflags	@""
	.align	4
.nv.constant0._ZN7cutlass13device_kernelINS_4conv6kernel13ConvUniversalINS1_16ConvProblemShapeILNS1_8OperatorE1ELi2EEENS1_10collective14CollectiveConvINS1_47MainloopSm100TmaUmmaWarpSpecializedImplicitGemmILS5_1ELi72ELi2ELi1ELi2EN4cute5tupleIJNSA_1CILi2EEENSC_ILi1EEESE_EEEEENSB_IJNSC_ILi128EEENSC_ILi64EEENSB_IJNSC_ILi32EEEEEEEEENS_12float_e4m3_tESM_NSA_8TiledMMAINSA_8MMA_AtomIJNSA_10MMA_TraitsINSA_25SM100_MMA_F8F6F4_2x1SM_SSEJSM_SM_fSH_SI_NSA_17integral_constantINSA_4UMMA5MajorELST_0EEENSR_IST_LST_1EEENSR_INSS_7ScaleInELSW_0EEESX_EEEEEENSA_6LayoutINSB_IJSE_SE_SE_EEENSB_IJNSC_ILi0EEES12_S12_EEEEENSB_IJNSA_10UnderscoreES15_S15_EEEEENS7_6detail27Sm100ImplicitGemmTileTraitsINSA_25SM100_TMA_2SM_LOAD_IM2COLENSA_14ComposedLayoutINSA_7SwizzleILi1ELi4ELi3EEENSA_18smem_ptr_flag_bitsILi8EEENS10_INSB_IJNSC_ILi8EEESJ_EEENSB_IJSJ_SE_EEEEEEEvEENS19_INSA_18SM100_TMA_2SM_LOADENS1B_IS1D_S1F_NS10_INSB_IJSJ_S1G_EEENSB_IJSE_SJ_EEEEEEEvEEEENS_8epilogue10collective18CollectiveEpilogueINS1T_23Sm100TmaWarpSpecializedILi1ELi1ELi32ELb0ELb0EEEJNSB_IJSI_SI_SK_EEENSB_IJNS10_ISI_SE_EES1Z_EEESM_NSB_IJNSB_IJlllEEESE_S12_EEESM_S22_NS1T_6fusion15FusionCallbacksIS1X_NS23_17LinearCombinationISM_fSM_fLNS_15FloatRoundStyleE2EEES1Y_S20_JEEENSA_5SM1004TMEM4LOAD26SM100_TMEM_LOAD_32dp32b32xENSA_20SM90_TMA_LOAD_IM2COLENS1B_INS1C_ILi2ELi4ELi3EEES1F_NS10_INSB_IJS1G_SI_EEENSB_IJSI_SE_EEEEEEENSA_39AutoVectorizingCopyWithAssumedAlignmentILi128EEENSA_21SM90_TMA_STORE_IM2COLES2I_S2K_S2K_EEEvvEEEEvNT_6ParamsE:
	.zero		2944


//--------------------- SYMBOLS --------------------------

	.type		.nv.reservedSmem.offset0,@object
	.size		.nv.reservedSmem.offset0,0x4
	.type		.nv.reservedSmem.cap,@object
	.size		.nv.reservedSmem.cap,0x4
	.type		__assertfail,@function
